def matmul_kernel(
    a_ptr,
    b_ptr,
    c_ptr,
    M,
    N,
    K,
    stride_am,
    stride_ak,
    stride_bk,
    stride_bn,
    stride_cm,
    stride_cn,
    BLOCK_M: tl.constexpr,
    BLOCK_N: tl.constexpr,
    BLOCK_K: tl.constexpr,
    GROUP_M: tl.constexpr,
):
    pid = tl.program_id(axis=0)
    num_pid_m = tl.cdiv(M, BLOCK_M)
    num_pid_n = tl.cdiv(N, BLOCK_N)
    num_pid_in_group = GROUP_M * num_pid_n
    group_id = pid // num_pid_in_group
    first_pid_m = group_id * GROUP_M
    group_size_m = min(num_pid_m - first_pid_m, GROUP_M)
    pid_m = first_pid_m + ((pid % num_pid_in_group) % group_size_m)
    pid_n = (pid % num_pid_in_group) // group_size_m

    offs_am = (pid_m * BLOCK_M + tl.arange(0, BLOCK_M)) % M
    offs_bn = (pid_n * BLOCK_N + tl.arange(0, BLOCK_N)) % N
    offs_k = tl.arange(0, BLOCK_K)
    a_ptrs = a_ptr + offs_am[:, None] * stride_am + offs_k[None, :] * stride_ak
    b_ptrs = b_ptr + offs_k[:, None] * stride_bk + offs_bn[None, :] * stride_bn

    acc = tl.zeros((BLOCK_M, BLOCK_N), dtype=tl.float32)
    for kk in range(0, tl.cdiv(K, BLOCK_K)):
        a = tl.load(a_ptrs, mask=offs_k[None, :] < K - kk * BLOCK_K, other=0.0)
        b = tl.load(b_ptrs, mask=offs_k[:, None] < K - kk * BLOCK_K, other=0.0)
        acc = tl.dot(a, b, acc)
        a_ptrs += BLOCK_K * stride_ak
        b_ptrs += BLOCK_K * stride_bk

    c = acc.to(c_ptr.dtype.element_ty)
    offs_cm = pid_m * BLOCK_M + tl.arange(0, BLOCK_M)
    offs_cn = pid_n * BLOCK_N + tl.arange(0, BLOCK_N)
    c_ptrs = c_ptr + offs_cm[:, None] * stride_cm + offs_cn[None, :] * stride_cn
    mask = (offs_cm[:, None] < M) & (offs_cn[None, :] < N)
    tl.store(c_ptrs, c, mask=mask)

# config = {"BLOCK_K": 128, "BLOCK_M": 64, "BLOCK_N": 128, "GROUP_M": 8, "arch": "sm_100", "dtype": "bf16", "num_ctas": 1, "num_stages": 3, "num_warps": 4}
# arch = sm_100


// ===== COMPILED SASS (sm_100a) =====

	.target	sm_100a

	.elftype	@"ET_EXEC"


//--------------------- .note.nv.tkinfo           --------------------------
	.section	.note.nv.tkinfo,"",@"SHT_NOTE"
	.sectionflags	@"SHF_NOTE_NV_TKINFO"
	.tkinfo
        /*0018*/ 	.word	0x00000081
        /*0030*/ 	.string	""
        /*0030*/ 	.string	"ptxas-blackwell"
        /*0030*/ 	.string	"Cuda compilation tools, release 12.9, V12.9.86"
        /*0030*/ 	.string	"Build cuda_12.9.r12.9/compiler.36037853_0"
        /*0030*/ 	.string	"-v  -suppress-debug-info  -lineinfo  -arch sm_100a "



//--------------------- .note.nv.cuver            --------------------------
	.section	.note.nv.cuver,"",@"SHT_NOTE"
	.sectionflags	@"SHF_NOTE_NV_CUVER"
        /*0018*/ 	.short	0x0001
        /*001a*/ 	.short	0x0064
        /*001c*/ 	.short	0x0001
        /*001e*/ 	.short	0x0000
        /*0020*/ 	.short	0x0001
        /*0022*/ 	.short	0x0000


//--------------------- .nv.info                  --------------------------
	.section	.nv.info,"",@"SHT_CUDA_INFO"
	.align	4


	//----- nvinfo : EIATTR_REGCOUNT
	.align		4
        /*0000*/ 	.byte	0x04, 0x2f
        /*0002*/ 	.short	(.L_4 - .L_3)
	.align		4
.L_3:
        /*0004*/ 	.word	index@(matmul_kernel)
        /*0008*/ 	.word	0x00000060


	//----- nvinfo : EIATTR_FRAME_SIZE
	.align		4
.L_4:
        /*000c*/ 	.byte	0x04, 0x11
        /*000e*/ 	.short	(.L_6 - .L_5)
	.align		4
.L_5:
        /*0010*/ 	.word	index@($__internal_2_$__cuda_sm10x_tcgen05_guardrail_trap_unallocated_columns_being_dealloced)
        /*0014*/ 	.word	0x00000778


	//----- nvinfo : EIATTR_FRAME_SIZE
	.align		4
.L_6:
        /*0018*/ 	.byte	0x04, 0x11
        /*001a*/ 	.short	(.L_8 - .L_7)
	.align		4
.L_7:
        /*001c*/ 	.word	index@($__internal_1_$__cuda_sm10x_tcgen05_guardrail_trap_phase_invalid_during_alloc)
        /*0020*/ 	.word	0x00000778


	//----- nvinfo : EIATTR_FRAME_SIZE
	.align		4
.L_8:
        /*0024*/ 	.byte	0x04, 0x11
        /*0026*/ 	.short	(.L_10 - .L_9)
	.align		4
.L_9:
        /*0028*/ 	.word	index@($__internal_0_$__cuda_sm10x_tcgen05_guardrail_trap_col_being_dealloced_not_returned_by_alloc)
        /*002c*/ 	.word	0x00000778


	//----- nvinfo : EIATTR_FRAME_SIZE
	.align		4
.L_10:
        /*0030*/ 	.byte	0x04, 0x11
        /*0032*/ 	.short	(.L_12 - .L_11)
	.align		4
.L_11:
        /*0034*/ 	.word	index@(matmul_kernel)
        /*0038*/ 	.word	0x00000778


	//----- nvinfo : EIATTR_MIN_STACK_SIZE
	.align		4
.L_12:
        /*003c*/ 	.byte	0x04, 0x12
        /*003e*/ 	.short	(.L_14 - .L_13)
	.align		4
.L_13:
        /*0040*/ 	.word	index@(matmul_kernel)
        /*0044*/ 	.word	0x00000778
.L_14:


//--------------------- .nv.info.matmul_kernel    --------------------------
	.section	.nv.info.matmul_kernel,"",@"SHT_CUDA_INFO"
	.sectionflags	@""
	.align	4


	//----- nvinfo : EIATTR_CUDA_API_VERSION
	.align		4
        /*0000*/ 	.byte	0x04, 0x37
        /*0002*/ 	.short	(.L_16 - .L_15)
.L_15:
        /*0004*/ 	.word	0x00000081


	//----- nvinfo : EIATTR_KPARAM_INFO
	.align		4
.L_16:
        /*0008*/ 	.byte	0x04, 0x17
        /*000a*/ 	.short	(.L_18 - .L_17)
.L_17:
        /*000c*/ 	.word	0x00000000
        /*0010*/ 	.short	0x000d
        /*0012*/ 	.short	0x0048
        /*0014*/ 	.byte	0x00, 0xf4, 0x21, 0x00


	//----- nvinfo : EIATTR_KPARAM_INFO
	.align		4
.L_18:
        /*0018*/ 	.byte	0x04, 0x17
        /*001a*/ 	.short	(.L_20 - .L_19)
.L_19:
        /*001c*/ 	.word	0x00000000
        /*0020*/ 	.short	0x000c
        /*0022*/ 	.short	0x0040
        /*0024*/ 	.byte	0x00, 0xf4, 0x21, 0x00


	//----- nvinfo : EIATTR_KPARAM_INFO
	.align		4
.L_20:
        /*0028*/ 	.byte	0x04, 0x17
        /*002a*/ 	.short	(.L_22 - .L_21)
.L_21:
        /*002c*/ 	.word	0x00000000
        /*0030*/ 	.short	0x000b
        /*0032*/ 	.short	0x0038
        /*0034*/ 	.byte	0x00, 0xf0, 0x11, 0x00


	//----- nvinfo : EIATTR_KPARAM_INFO
	.align		4
.L_22:
        /*0038*/ 	.byte	0x04, 0x17
        /*003a*/ 	.short	(.L_24 - .L_23)
.L_23:
        /*003c*/ 	.word	0x00000000
        /*0040*/ 	.short	0x000a
        /*0042*/ 	.short	0x0034
        /*0044*/ 	.byte	0x00, 0xf0, 0x11, 0x00


	//----- nvinfo : EIATTR_KPARAM_INFO
	.align		4
.L_24:
        /*0048*/ 	.byte	0x04, 0x17
        /*004a*/ 	.short	(.L_26 - .L_25)
.L_25:
        /*004c*/ 	.word	0x00000000
        /*0050*/ 	.short	0x0009
        /*0052*/ 	.short	0x0030
        /*0054*/ 	.byte	0x00, 0xf0, 0x11, 0x00


	//----- nvinfo : EIATTR_KPARAM_INFO
	.align		4
.L_26:
        /*0058*/ 	.byte	0x04, 0x17
        /*005a*/ 	.short	(.L_28 - .L_27)
.L_27:
        /*005c*/ 	.word	0x00000000
        /*0060*/ 	.short	0x0008
        /*0062*/ 	.short	0x002c
        /*0064*/ 	.byte	0x00, 0xf0, 0x11, 0x00


	//----- nvinfo : EIATTR_KPARAM_INFO
	.align		4
.L_28:
        /*0068*/ 	.byte	0x04, 0x17
        /*006a*/ 	.short	(.L_30 - .L_29)
.L_29:
        /*006c*/ 	.word	0x00000000
        /*0070*/ 	.short	0x0007
        /*0072*/ 	.short	0x0028
        /*0074*/ 	.byte	0x00, 0xf0, 0x11, 0x00


	//----- nvinfo : EIATTR_KPARAM_INFO
	.align		4
.L_30:
        /*0078*/ 	.byte	0x04, 0x17
        /*007a*/ 	.short	(.L_32 - .L_31)
.L_31:
        /*007c*/ 	.word	0x00000000
        /*0080*/ 	.short	0x0006
        /*0082*/ 	.short	0x0024
        /*0084*/ 	.byte	0x00, 0xf0, 0x11, 0x00


	//----- nvinfo : EIATTR_KPARAM_INFO
	.align		4
.L_32:
        /*0088*/ 	.byte	0x04, 0x17
        /*008a*/ 	.short	(.L_34 - .L_33)
.L_33:
        /*008c*/ 	.word	0x00000000
        /*0090*/ 	.short	0x0005
        /*0092*/ 	.short	0x0020
        /*0094*/ 	.byte	0x00, 0xf0, 0x11, 0x00


	//----- nvinfo : EIATTR_KPARAM_INFO
	.align		4
.L_34:
        /*0098*/ 	.byte	0x04, 0x17
        /*009a*/ 	.short	(.L_36 - .L_35)
.L_35:
        /*009c*/ 	.word	0x00000000
        /*00a0*/ 	.short	0x0004
        /*00a2*/ 	.short	0x001c
        /*00a4*/ 	.byte	0x00, 0xf0, 0x11, 0x00


	//----- nvinfo : EIATTR_KPARAM_INFO
	.align		4
.L_36:
        /*00a8*/ 	.byte	0x04, 0x17
        /*00aa*/ 	.short	(.L_38 - .L_37)
.L_37:
        /*00ac*/ 	.word	0x00000000
        /*00b0*/ 	.short	0x0003
        /*00b2*/ 	.short	0x0018
        /*00b4*/ 	.byte	0x00, 0xf0, 0x11, 0x00


	//----- nvinfo : EIATTR_KPARAM_INFO
	.align		4
.L_38:
        /*00b8*/ 	.byte	0x04, 0x17
        /*00ba*/ 	.short	(.L_40 - .L_39)
.L_39:
        /*00bc*/ 	.word	0x00000000
        /*00c0*/ 	.short	0x0002
        /*00c2*/ 	.short	0x0010
        /*00c4*/ 	.byte	0x00, 0xf4, 0x21, 0x00


	//----- nvinfo : EIATTR_KPARAM_INFO
	.align		4
.L_40:
        /*00c8*/ 	.byte	0x04, 0x17
        /*00ca*/ 	.short	(.L_42 - .L_41)
.L_41:
        /*00cc*/ 	.word	0x00000000
        /*00d0*/ 	.short	0x0001
        /*00d2*/ 	.short	0x0008
        /*00d4*/ 	.byte	0x00, 0xf4, 0x21, 0x00


	//----- nvinfo : EIATTR_KPARAM_INFO
	.align		4
.L_42:
        /*00d8*/ 	.byte	0x04, 0x17
        /*00da*/ 	.short	(.L_44 - .L_43)
.L_43:
        /*00dc*/ 	.word	0x00000000
        /*00e0*/ 	.short	0x0000
        /*00e2*/ 	.short	0x0000
        /*00e4*/ 	.byte	0x00, 0xf4, 0x21, 0x00


	//----- nvinfo : EIATTR_AT_ENTRY_FRAGMENTS
	.align		4
.L_44:
        /*00e8*/ 	.byte	0x04, 0x4f
        /*00ea*/ 	.short	(.L_46 - .L_45)


	//   ....[0]....
.L_45:
        /*00ec*/ 	.word	0x00000004


	//----- nvinfo : EIATTR_RESERVED_SMEM_USED
	.align		4
.L_46:
        /*00f0*/ 	.byte	0x01, 0x41
	.zero		2


	//----- nvinfo : EIATTR_SPARSE_MMA_MASK
	.align		4
        /*00f4*/ 	.byte	0x03, 0x50
        /*00f6*/ 	.short	0x0000


	//----- nvinfo : EIATTR_TCGEN05_1CTA_USED
	.align		4
        /*00f8*/ 	.byte	0x01, 0x51
	.zero		2


	//----- nvinfo : EIATTR_MAXREG_COUNT
	.align		4
        /*00fc*/ 	.byte	0x03, 0x1b
        /*00fe*/ 	.short	0x00ff


	//----- nvinfo : EIATTR_NUM_BARRIERS
	.align		4
        /*0100*/ 	.byte	0x02, 0x4c
        /*0102*/ 	.byte	0x01
	.zero		1


	//----- nvinfo : EIATTR_ANNOTATIONS
	.align		4
        /*0104*/ 	.byte	0x04, 0x55
        /*0106*/ 	.short	(.L_48 - .L_47)


	//   ....[0]....
.L_47:
        /*0108*/ 	.word	0x00000001
        /*010c*/ 	.byte	0x10, 0x0b, 0x00, 0x00, 0x01, 0x00, 0x00, 0x00, 0x40, 0x0b, 0x00, 0x00, 0x01, 0x00, 0x00, 0x00
        /* <DEDUP_REMOVED lines=938> */
        /*3bbc*/ 	.byte	0x70, 0xc0, 0x01, 0x00, 0x01, 0x00, 0x00, 0x00, 0x40, 0xca, 0x01, 0x00


	//----- nvinfo : EIATTR_INT_WARP_WIDE_INSTR_OFFSETS
	.align		4
.L_48:
        /*3bc8*/ 	.byte	0x04, 0x31
        /*3bca*/ 	.short	(.L_50 - .L_49)


	//   ....[0]....
.L_49:
        /*3bcc*/ 	.word	0x00001010


	//   ....[1]....
        /*3bd0*/ 	.word	0x00001020


	//   ....[2]....
        /*3bd4*/ 	.word	0x0000c880


	//   ....[3]....
        /*3bd8*/ 	.word	0x0001eb20


	//   ....[4]....
        /*3bdc*/ 	.word	0x0001eb70


	//----- nvinfo : EIATTR_COOP_GROUP_MASK_REGIDS
	.align		4
.L_50:
        /*3be0*/ 	.byte	0x04, 0x29
        /*3be2*/ 	.short	(.L_52 - .L_51)


	//   ....[0]....
.L_51:
        /*3be4*/ 	.word	0xffffffff


	//   ....[1]....
        /*3be8*/ 	.word	0xffffffff


	//   ....[2]....
        /*3bec*/ 	.word	0xffffffff


	//   ....[3]....
        /*3bf0*/ 	.word	0xffffffff


	//----- nvinfo : EIATTR_COOP_GROUP_INSTR_OFFSETS
	.align		4
.L_52:
        /*3bf4*/ 	.byte	0x04, 0x28
        /*3bf6*/ 	.short	(.L_54 - .L_53)


	//   ....[0]....
.L_53:
        /*3bf8*/ 	.word	0x00000070


	//   ....[1]....
        /*3bfc*/ 	.word	0x00000330


	//   ....[2]....
        /*3c00*/ 	.word	0x0001e9b0


	//   ....[3]....
        /*3c04*/ 	.word	0x0001ec20


	//----- nvinfo : EIATTR_VRC_CTA_INIT_COUNT
	.align		4
.L_54:
        /*3c08*/ 	.byte	0x02, 0x4a
        /*3c0a*/ 	.byte	0x80
	.zero		1


	//----- nvinfo : EIATTR_MBARRIER_INSTR_OFFSETS
	.align		4
        /*3c0c*/ 	.byte	0x04, 0x39
        /*3c0e*/ 	.short	(.L_56 - .L_55)


	//   ....[0]....
.L_55:
        /*3c10*/ 	.word	0x00001200
        /*3c14*/ 	.word	0x000000ff
        /*3c18*/ 	.word	0x00000000
        /*3c1c*/ 	.short	0x0100
        /*3c1e*/ 	.byte	0x0b
	.zero		1


	//   ....[1]....
        /*3c20*/ 	.word	0x0000c8f0
        /*3c24*/ 	.word	0x000000ff
        /*3c28*/ 	.word	0x00018008
        /*3c2c*/ 	.short	0x0100
        /*3c2e*/ 	.byte	0x08
	.zero		1


	//   ....[2]....
        /*3c30*/ 	.word	0x00015be0
        /*3c34*/ 	.word	0x000000ff
        /*3c38*/ 	.word	0x00000000
        /*3c3c*/ 	.short	0x010a
        /*3c3e*/ 	.byte	0x0b
	.zero		1


	//   ....[3]....
        /*3c40*/ 	.word	0x0001ca20
        /*3c44*/ 	.word	0x000000ff
        /*3c48*/ 	.word	0x00000000
        /*3c4c*/ 	.short	0x010a
        /*3c4e*/ 	.byte	0x0b
	.zero		1


	//   ....[4]....
        /*3c50*/ 	.word	0x0001cab0
        /*3c54*/ 	.word	0x000000ff
        /*3c58*/ 	.word	0x00018000
        /*3c5c*/ 	.short	0x0108
        /*3c5e*/ 	.byte	0x08
	.zero		1


	//   ....[5]....
        /*3c60*/ 	.word	0x0001cb50
        /*3c64*/ 	.word	0x000000ff
        /*3c68*/ 	.word	0x00018008
        /*3c6c*/ 	.short	0x0108
        /*3c6e*/ 	.byte	0x08
	.zero		1


	//   ....[6]....
        /*3c70*/ 	.word	0x0001ec40
        /*3c74*/ 	.word	0x000000ff
        /*3c78*/ 	.word	0x00000000
        /*3c7c*/ 	.short	0x010a
        /*3c7e*/ 	.byte	0x0b
	.zero		1


	//   ....[7]....
        /*3c80*/ 	.word	0x0001ec70
        /*3c84*/ 	.word	0x000000ff
        /*3c88*/ 	.word	0x00000000
        /*3c8c*/ 	.short	0x010a
        /*3c8e*/ 	.byte	0x0b
	.zero		1


	//----- nvinfo : EIATTR_NUM_MBARRIERS
	.align		4
.L_56:
        /*3c90*/ 	.byte	0x03, 0x38
        /*3c92*/ 	.short	0x0002


	//----- nvinfo : EIATTR_EXIT_INSTR_OFFSETS
	.align		4
        /*3c94*/ 	.byte	0x04, 0x1c
        /*3c96*/ 	.short	(.L_58 - .L_57)


	//   ....[0]....
.L_57:
        /*3c98*/ 	.word	0x0001ec30


	//----- nvinfo : EIATTR_REQNTID
	.align		4
.L_58:
        /*3c9c*/ 	.byte	0x04, 0x10
        /*3c9e*/ 	.short	(.L_60 - .L_59)
.L_59:
        /*3ca0*/ 	.word	0x00000080
        /*3ca4*/ 	.word	0x00000001
        /*3ca8*/ 	.word	0x00000001


	//----- nvinfo : EIATTR_CRS_STACK_SIZE
	.align		4
.L_60:
        /*3cac*/ 	.byte	0x04, 0x1e
        /*3cae*/ 	.short	(.L_62 - .L_61)
.L_61:
        /*3cb0*/ 	.word	0x00000000


	//----- nvinfo : EIATTR_CBANK_PARAM_SIZE
	.align		4
.L_62:
        /*3cb4*/ 	.byte	0x03, 0x19
        /*3cb6*/ 	.short	0x0050


	//----- nvinfo : EIATTR_PARAM_CBANK
	.align		4
        /*3cb8*/ 	.byte	0x04, 0x0a
        /*3cba*/ 	.short	(.L_64 - .L_63)
	.align		4
.L_63:
        /*3cbc*/ 	.word	index@(.nv.constant0.matmul_kernel)
        /*3cc0*/ 	.short	0x0380
        /*3cc2*/ 	.short	0x0050


	//----- nvinfo : EIATTR_SW_WAR
	.align		4
.L_64:
        /*3cc4*/ 	.byte	0x04, 0x36
        /*3cc6*/ 	.short	(.L_66 - .L_65)
.L_65:
        /*3cc8*/ 	.word	0x00000008
.L_66:


//--------------------- .nv.compat                --------------------------
	.section	.nv.compat,"",@"SHT_CUDA_COMPAT_INFO"
	.align	4
        /*0000*/ 	.byte	0x02, 0x02, 0x02, 0x00, 0x02, 0x05, 0x05, 0x00, 0x02, 0x03, 0x00, 0x00, 0x02, 0x06, 0x01, 0x00


//--------------------- .nv.callgraph             --------------------------
	.section	.nv.callgraph,"",@"SHT_CUDA_CALLGRAPH"
	.align	4
	.sectionentsize	8
	.align		4
        /*0000*/ 	.word	0x00000000
	.align		4
        /*0004*/ 	.word	0xffffffff
	.align		4
        /*0008*/ 	.word	0x00000000
	.align		4
        /*000c*/ 	.word	0xfffffffe
	.align		4
        /*0010*/ 	.word	0x00000000
	.align		4
        /*0014*/ 	.word	0xfffffffd
	.align		4
        /*0018*/ 	.word	0x00000000
	.align		4
        /*001c*/ 	.word	0xfffffffc


//--------------------- .text.matmul_kernel       --------------------------
	.section	.text.matmul_kernel,"ax",@progbits
	.align	128
        .global         matmul_kernel
        .type           matmul_kernel,@function
        .size           matmul_kernel,(.L_x_20 - matmul_kernel)
        .other          matmul_kernel,@"STO_CUDA_ENTRY STV_DEFAULT"
matmul_kernel:
.text.matmul_kernel:
[----:B------:R-:W0:Y:S01]  /*0000*/  LDC R1, c[0x0][0x37c] ;  /* 0x0000df00ff017b82 */ /* 0x000e220000000800 */
[----:B------:R-:W1:Y:S01]  /*0010*/  S2R R0, SR_TID.X ;  /* 0x0000000000007919 */ /* 0x000e620000002100 */
[----:B0-----:R-:W-:Y:S01]  /*0020*/  VIADD R1, R1, 0xfffff888 ;  /* 0xfffff88801017836 */ /* 0x001fe20000000000 */
[----:B-1----:R-:W-:-:S13]  /*0030*/  ISETP.GE.U32.AND P0, PT, R0, 0x20, PT ;  /* 0x000000200000780c */ /* 0x002fda0003f06070 */
[----:B------:R-:W-:Y:S02]  /*0040*/  VOTEU.ANY UP0, P0 ;  /* 0x0000000000ff7886 */ /* 0x000fe40000000100 */
[----:B------:R-:W-:Y:S05]  /*0050*/  BRA.U UP0, `(.L_x_0) ;  /* 0x0000000100b87547 */ /* 0x000fea000b800000 */
[----:B------:R-:W0:Y:S01]  /*0060*/  S2UR UR6, SR_CgaCtaId ;  /* 0x00000000000679c3 */ /* 0x000e220000008800 */
[----:B------:R-:W-:Y:S01]  /*0070*/  NOP ;  /* 0x0000000000007918 */ /* 0x000fe20000000000 */
[----:B------:R-:W-:Y:S02]  /*0080*/  UMOV UR4, 0x40 ;  /* 0x0000004000047882 */ /* 0x000fe40000000000 */
[----:B0-----:R-:W-:-:S09]  /*0090*/  ULEA UR4, UR6, UR4, 0x18 ;  /* 0x0000000406047291 */ /* 0x001fd2000f8ec0ff */
[----:B------:R-:W0:Y:S01]  /*00a0*/  LDS.U8 R0, [UR4] ;  /* 0x00000004ff007984 */ /* 0x000e220008000000 */
[----:B------:R-:W-:Y:S02]  /*00b0*/  UMOV UR4, 0x400 ;  /* 0x0000040000047882 */ /* 0x000fe40000000000 */
[----:B------:R-:W-:Y:S01]  /*00c0*/  ULEA UR4, UR6, UR4, 0x18 ;  /* 0x0000000406047291 */ /* 0x000fe2000f8ec0ff */
[----:B0-----:R-:W-:-:S13]  /*00d0*/  ISETP.NE.AND P0, PT, R0, RZ, PT ;  /* 0x000000ff0000720c */ /* 0x001fda0003f05270 */
[----:B------:R-:W-:Y:S05]  /*00e0*/  @P0 BRA `(.L_x_1) ;  /* 0x00000000007c0947 */ /* 0x000fea0003800000 */
[----:B------:R-:W-:-:S13]  /*00f0*/  ELECT P0, URZ, PT ;  /* 0x0000000000ff782f */ /* 0x000fda0003800000 */
[----:B------:R-:W-:Y:S05]  /*0100*/  @!P0 BRA `(.L_x_2) ;  /* 0x0000000000848947 */ /* 0x000fea0003800000 */
[----:B------:R-:W-:Y:S01]  /*0110*/  UMOV UR5, 0x4 ;  /* 0x0000000400057882 */ /* 0x000fe20000000000 */
[----:B------:R-:W-:Y:S02]  /*0120*/  IMAD.MOV.U32 R4, RZ, RZ, 0x1 ;  /* 0x00000001ff047424 */ /* 0x000fe400078e00ff */
[----:B------:R-:W-:Y:S02]  /*0130*/  IMAD.MOV.U32 R5, RZ, RZ, 0xf ;  /* 0x0000000fff057424 */ /* 0x000fe400078e00ff */
[----:B------:R-:W-:Y:S04]  /*0140*/  DEPBAR.LE SB0, 0x36 ;  /* 0x00008d800000791a */ /* 0x000fe80000000000 */
[----:B------:R-:W0:Y:S02]  /*0150*/  UTCATOMSWS.FIND_AND_SET.ALIGN UP1, UR5, UR5 ;  /* 0x00000005000575e3 */ /* 0x000e240008020800 */
[----:B0-----:R-:W-:-:S04]  /*0160*/  PLOP3.LUT P0, PT, PT, PT, UP1, 0x80, 0x8 ;  /* 0x000000000008781c */ /* 0x001fc80003f0f018 */
[----:B------:R-:W-:-:S04]  /*0170*/  SEL R0, RZ, 0xffffffff, !P0 ;  /* 0xffffffffff007807 */ /* 0x000fc80004000000 */
[----:B------:R-:W-:Y:S01]  /*0180*/  ISETP.NE.AND P0, PT, R0, RZ, PT ;  /* 0x000000ff0000720c */ /* 0x000fe20003f05270 */
[----:B------:R-:W-:-:S12]  /*0190*/  IMAD.U32 R0, RZ, RZ, UR5 ;  /* 0x00000005ff007e24 */ /* 0x000fd8000f8e00ff */
[----:B------:R-:W-:Y:S05]  /*01a0*/  @P0 BRA `(.L_x_3) ;  /* 0x0000000000240947 */ /* 0x000fea0003800000 */
.L_x_4:
[----:B------:R-:W-:Y:S05]  /*01b0*/  NANOSLEEP 0x64 ;  /* 0x000000640000795d */ /* 0x000fea0003800000 */
[----:B------:R-:W-:-:S05]  /*01c0*/  UMOV UR5, 0x4 ;  /* 0x0000000400057882 */ /* 0x000fca0000000000 */
[----:B------:R-:W-:Y:S04]  /*01d0*/  DEPBAR.LE SB0, 0x36 ;  /* 0x00008d800000791a */ /* 0x000fe80000000000 */
[----:B------:R-:W0:Y:S02]  /*01e0*/  UTCATOMSWS.FIND_AND_SET.ALIGN UP1, UR5, UR5 ;  /* 0x00000005000575e3 */ /* 0x000e240008020800 */
[----:B0-----:R-:W-:-:S04]  /*01f0*/  PLOP3.LUT P0, PT, PT, PT, UP1, 0x80, 0x8 ;  /* 0x000000000008781c */ /* 0x001fc80003f0f018 */
[----:B------:R-:W-:-:S04]  /*0200*/  SEL R0, RZ, 0xffffffff, !P0 ;  /* 0xffffffffff007807 */ /* 0x000fc80004000000 */
[----:B------:R-:W-:Y:S01]  /*0210*/  ISETP.NE.AND P0, PT, R0, RZ, PT ;  /* 0x000000ff0000720c */ /* 0x000fe20003f05270 */
[----:B------:R-:W-:-:S12]  /*0220*/  IMAD.U32 R0, RZ, RZ, UR5 ;  /* 0x00000005ff007e24 */ /* 0x000fd8000f8e00ff */
[----:B------:R-:W-:Y:S05]  /*0230*/  @!P0 BRA `(.L_x_4) ;  /* 0xfffffffc00dc8947 */ /* 0x000fea000383ffff */
.L_x_3:
[C---:B------:R-:W-:Y:S01]  /*0240*/  VIADD R3, R0.reuse, 0x10 ;  /* 0x0000001000037836 */ /* 0x040fe20000000000 */
[----:B------:R-:W-:Y:S01]  /*0250*/  UMOV UR5, 0x50 ;  /* 0x0000005000057882 */ /* 0x000fe20000000000 */
[----:B------:R-:W-:Y:S01]  /*0260*/  SHF.L.U32 R2, R5, R0, RZ ;  /* 0x0000000005027219 */ /* 0x000fe200000006ff */
[----:B------:R-:W-:Y:S01]  /*0270*/  ULEA UR5, UR6, UR5, 0x18 ;  /* 0x0000000506057291 */ /* 0x000fe2000f8ec0ff */
[----:B------:R-:W-:Y:S01]  /*0280*/  IMAD.SHL.U32 R0, R0, 0x20, RZ ;  /* 0x0000002000007824 */ /* 0x000fe200078e00ff */
[----:B------:R-:W-:-:S04]  /*0290*/  SHF.L.U32 R3, R4, R3, RZ ;  /* 0x0000000304037219 */ /* 0x000fc800000006ff */
[----:B------:R-:W-:-:S05]  /*02a0*/  LOP3.LUT R2, R3, R2, RZ, 0xfc, !PT ;  /* 0x0000000203027212 */ /* 0x000fca00078efcff */
[----:B------:R0:W-:Y:S04]  /*02b0*/  ATOMS.OR RZ, [UR5], R2 ;  /* 0x00000002ffff798c */ /* 0x0001e8000b000005 */
[----:B------:R0:W-:Y:S01]  /*02c0*/  STS [UR4], R0 ;  /* 0x00000000ff007988 */ /* 0x0001e20008000804 */
[----:B------:R-:W-:Y:S05]  /*02d0*/  BRA `(.L_x_2) ;  /* 0x0000000000107947 */ /* 0x000fea0003800000 */
.L_x_1:
[----:B------:R-:W-:Y:S01]  /*02e0*/  IMAD.MOV.U32 R0, RZ, RZ, -0x1 ;  /* 0xffffffffff007424 */ /* 0x000fe200078e00ff */
[----:B------:R-:W-:-:S04]  /*02f0*/  MOV R2, 0x320 ;  /* 0x0000032000027802 */ /* 0x000fc80000000f00 */
[----:B------:R0:W-:Y:S03]  /*0300*/  STS [UR4], R0 ;  /* 0x00000000ff007988 */ /* 0x0001e60008000804 */
[----:B0-----:R-:W-:Y:S05]  /*0310*/  CALL.REL.NOINC `($__internal_1_$__cuda_sm10x_tcgen05_guardrail_trap_phase_invalid_during_alloc) ;  /* 0x000001e8006c7944 */ /* 0x001fea0003c00000 */
.L_x_2:
[----:B------:R-:W-:Y:S05]  /*0320*/  WARPSYNC.ALL ;  /* 0x0000000000007948 */ /* 0x000fea0003800000 */
[----:B------:R-:W-:Y:S01]  /*0330*/  NOP ;  /* 0x0000000000007918 */ /* 0x000fe20000000000 */
.L_x_0:
[----:B------:R-:W1:Y:S01]  /*0340*/  LDC.64 R6, c[0x0][0x398] ;  /* 0x0000e600ff067b82 */ /* 0x000e620000000a00 */
[----:B------:R-:W2:Y:S01]  /*0350*/  S2R R5, SR_CTAID.X ;  /* 0x0000000000057919 */ /* 0x000ea20000002500 */
[----:B------:R-:W-:Y:S01]  /*0360*/  UMOV UR8, 0x400 ;  /* 0x0000040000087882 */ /* 0x000fe20000000000 */
[----:B------:R-:W3:Y:S01]  /*0370*/  LDCU.128 UR12, c[0x0][0x3a0] ;  /* 0x00007400ff0c77ac */ /* 0x000ee20008000c00 */
[----:B------:R-:W-:Y:S01]  /*0380*/  PRMT R24, RZ, 0x7610, R24 ;  /* 0x00007610ff187816 */ /* 0x000fe20000000018 */
[----:B------:R-:W4:Y:S01]  /*0390*/  S2R R20, SR_TID.X ;  /* 0x0000000000147919 */ /* 0x000f220000002100 */
[----:B------:R-:W-:Y:S01]  /*03a0*/  PRMT R21, RZ, 0x7610, R21 ;  /* 0x00007610ff157816 */ /* 0x000fe20000000015 */
[----:B------:R-:W-:Y:S01]  /*03b0*/  UMOV UR6, 0x1 ;  /* 0x0000000100067882 */ /* 0x000fe20000000000 */
[----:B------:R-:W5:Y:S01]  /*03c0*/  S2UR UR5, SR_CgaCtaId ;  /* 0x00000000000579c3 */ /* 0x000f620000008800 */
[----:B------:R-:W0:Y:S01]  /*03d0*/  LDCU.64 UR24, c[0x0][0x358] ;  /* 0x00006b00ff1877ac */ /* 0x000e220008000a00 */
[----:B------:R-:W0:Y:S01]  /*03e0*/  LDCU.128 UR20, c[0x0][0x380] ;  /* 0x00007000ff1477ac */ /* 0x000e220008000c00 */
[----:B---3--:R-:W-:Y:S01]  /*03f0*/  UIADD3 UR26, UPT, UPT, UR12, 0x7f, URZ ;  /* 0x0000007f0c1a7890 */ /* 0x008fe2000fffe0ff */
[----:B------:R-:W-:-:S02]  /*0400*/  IMAD.U32 R45, RZ, RZ, UR14 ;  /* 0x0000000eff2d7e24 */ /* 0x000fc4000f8e00ff */
[----:B01----:R-:W-:Y:S01]  /*0410*/  VIADD R0, R7, 0x7f ;  /* 0x0000007f07007836 */ /* 0x003fe20000000000 */
[----:B------:R-:W-:Y:S01]  /*0420*/  IABS R13, R6 ;  /* 0x00000006000d7213 */ /* 0x000fe20000000000 */
[----:B------:R-:W-:Y:S01]  /*0430*/  UISETP.GT.AND UP1, UPT, UR26, 0x7f, UPT ;  /* 0x0000007f1a00788c */ /* 0x000fe2000bf24270 */
[----:B------:R-:W-:Y:S02]  /*0440*/  IMAD.U32 R48, RZ, RZ, UR14 ;  /* 0x0000000eff307e24 */ /* 0x000fe4000f8e00ff */
[----:B------:R-:W-:Y:S01]  /*0450*/  SHF.R.S32.HI R3, RZ, 0x1f, R0 ;  /* 0x0000001fff037819 */ /* 0x000fe20000011400 */
[----:B------:R-:W-:Y:S01]  /*0460*/  IMAD.U32 R44, RZ, RZ, UR14 ;  /* 0x0000000eff2c7e24 */ /* 0x000fe2000f8e00ff */
[----:B-----5:R-:W-:Y:S02]  /*0470*/  ULEA UR8, UR5, UR8, 0x18 ;  /* 0x0000000805087291 */ /* 0x020fe4000f8ec0ff */
[----:B------:R-:W-:Y:S01]  /*0480*/  LEA.HI R3, R3, R0, RZ, 0x7 ;  /* 0x0000000003037211 */ /* 0x000fe200078f38ff */
[----:B------:R-:W-:Y:S01]  /*0490*/  IMAD.U32 R49, RZ, RZ, UR14 ;  /* 0x0000000eff317e24 */ /* 0x000fe2000f8e00ff */
[----:B--2---:R-:W-:Y:S01]  /*04a0*/  IABS R10, R5 ;  /* 0x00000005000a7213 */ /* 0x004fe20000000000 */
[----:B------:R-:W-:Y:S01]  /*04b0*/  IMAD.U32 R43, RZ, RZ, UR14 ;  /* 0x0000000eff2b7e24 */ /* 0x000fe2000f8e00ff */
[----:B------:R-:W-:Y:S01]  /*04c0*/  SHF.R.S32.HI R3, RZ, 0x7, R3 ;  /* 0x00000007ff037819 */ /* 0x000fe20000011403 */
[----:B------:R-:W-:Y:S01]  /*04d0*/  IMAD.U32 R50, RZ, RZ, UR14 ;  /* 0x0000000eff327e24 */ /* 0x000fe2000f8e00ff */
[----:B----4-:R-:W-:Y:S01]  /*04e0*/  LOP3.LUT R14, R20, 0x3f, RZ, 0xc0, !PT ;  /* 0x0000003f140e7812 */ /* 0x010fe200078ec0ff */
[----:B------:R-:W-:Y:S01]  /*04f0*/  IMAD.U32 R42, RZ, RZ, UR14 ;  /* 0x0000000eff2a7e24 */ /* 0x000fe2000f8e00ff */
[----:B------:R-:W-:Y:S01]  /*0500*/  SHF.R.U32.HI R19, RZ, 0x6, R20 ;  /* 0x00000006ff137819 */ /* 0x000fe20000011614 */
[----:B------:R-:W-:Y:S01]  /*0510*/  IMAD.SHL.U32 R4, R3, 0x8, RZ ;  /* 0x0000000803047824 */ /* 0x000fe200078e00ff */
[----:B------:R-:W-:Y:S01]  /*0520*/  UIADD3 UR11, UPT, UPT, UR8, 0x18000, URZ ;  /* 0x00018000080b7890 */ /* 0x000fe2000fffe0ff */
[----:B------:R-:W-:-:S03]  /*0530*/  IMAD.U32 R51, RZ, RZ, UR14 ;  /* 0x0000000eff337e24 */ /* 0x000fc6000f8e00ff */
[-C--:B------:R-:W-:Y:S02]  /*0540*/  IABS R9, R4.reuse ;  /* 0x0000000400097213 */ /* 0x080fe40000000000 */
[----:B------:R-:W-:Y:S02]  /*0550*/  IABS R12, R4 ;  /* 0x00000004000c7213 */ /* 0x000fe40000000000 */
[----:B------:R-:W0:Y:S08]  /*0560*/  I2F.RP R0, R9 ;  /* 0x0000000900007306 */ /* 0x000e300000209400 */
[----:B0-----:R-:W0:Y:S02]  /*0570*/  MUFU.RCP R0, R0 ;  /* 0x0000000000007308 */ /* 0x001e240000001000 */
[----:B0-----:R-:W-:-:S02]  /*0580*/  VIADD R2, R0, 0xffffffe ;  /* 0x0ffffffe00027836 */ /* 0x001fc40000000000 */
[----:B------:R-:W-:-:S04]  /*0590*/  IMAD.MOV R0, RZ, RZ, -R12 ;  /* 0x000000ffff007224 */ /* 0x000fc800078e0a0c */
[----:B------:R0:W1:Y:S02]  /*05a0*/  F2I.FTZ.U32.TRUNC.NTZ R3, R2 ;  /* 0x0000000200037305 */ /* 0x000064000021f000 */
[----:B0-----:R-:W-:Y:S02]  /*05b0*/  IMAD.MOV.U32 R2, RZ, RZ, RZ ;  /* 0x000000ffff027224 */ /* 0x001fe400078e00ff */
[----:B-1----:R-:W-:-:S04]  /*05c0*/  IMAD.MOV R8, RZ, RZ, -R3 ;  /* 0x000000ffff087224 */ /* 0x002fc800078e0a03 */
[----:B------:R-:W-:Y:S02]  /*05d0*/  IMAD R11, R8, R9, RZ ;  /* 0x00000009080b7224 */ /* 0x000fe400078e02ff */
[----:B------:R-:W-:Y:S02]  /*05e0*/  IMAD.MOV.U32 R8, RZ, RZ, R10 ;  /* 0x000000ffff087224 */ /* 0x000fe400078e000a */
[----:B------:R-:W-:-:S06]  /*05f0*/  IMAD.HI.U32 R3, R3, R11, R2 ;  /* 0x0000000b03037227 */ /* 0x000fcc00078e0002 */
[----:B------:R-:W-:-:S04]  /*0600*/  IMAD.HI.U32 R3, R3, R8, RZ ;  /* 0x0000000803037227 */ /* 0x000fc800078e00ff */
[----:B------:R-:W-:Y:S01]  /*0610*/  IMAD R0, R3, R0, R8 ;  /* 0x0000000003007224 */ /* 0x000fe200078e0208 */
[----:B------:R-:W-:Y:S04]  /*0620*/  BAR.SYNC.DEFER_BLOCKING 0x0 ;  /* 0x0000000000007b1d */ /* 0x000fe80000010000 */
[----:B------:R-:W-:-:S13]  /*0630*/  ISETP.GT.U32.AND P1, PT, R9, R0, PT ;  /* 0x000000000900720c */ /* 0x000fda0003f24070 */
[----:B------:R-:W-:Y:S02]  /*0640*/  @!P1 IMAD.IADD R0, R0, 0x1, -R9 ;  /* 0x0000000100009824 */ /* 0x000fe400078e0a09 */
[----:B------:R-:W-:Y:S01]  /*0650*/  @!P1 VIADD R3, R3, 0x1 ;  /* 0x0000000103039836 */ /* 0x000fe20000000000 */
[----:B------:R-:W-:Y:S02]  /*0660*/  ISETP.NE.AND P1, PT, R4, RZ, PT ;  /* 0x000000ff0400720c */ /* 0x000fe40003f25270 */
[----:B------:R-:W-:Y:S02]  /*0670*/  ISETP.GE.U32.AND P0, PT, R0, R9, PT ;  /* 0x000000090000720c */ /* 0x000fe40003f06070 */
[----:B------:R-:W-:-:S04]  /*0680*/  LOP3.LUT R0, R5, R4, RZ, 0x3c, !PT ;  /* 0x0000000405007212 */ /* 0x000fc800078e3cff */
[----:B------:R-:W-:Y:S01]  /*0690*/  ISETP.GE.AND P2, PT, R0, RZ, PT ;  /* 0x000000ff0000720c */ /* 0x000fe20003f46270 */
[----:B------:R-:W-:-:S06]  /*06a0*/  VIADD R0, R6, 0x3f ;  /* 0x0000003f06007836 */ /* 0x000fcc0000000000 */
[----:B------:R-:W-:-:S04]  /*06b0*/  @P0 VIADD R3, R3, 0x1 ;  /* 0x0000000103030836 */ /* 0x000fc80000000000 */
[----:B------:R-:W-:Y:S01]  /*06c0*/  IMAD.MOV.U32 R2, RZ, RZ, R3 ;  /* 0x000000ffff027224 */ /* 0x000fe200078e0003 */
[----:B------:R-:W-:-:S03]  /*06d0*/  SHF.R.S32.HI R3, RZ, 0x1f, R0 ;  /* 0x0000001fff037819 */ /* 0x000fc60000011400 */
[----:B------:R-:W-:Y:S01]  /*06e0*/  @!P2 IMAD.MOV R2, RZ, RZ, -R2 ;  /* 0x000000ffff02a224 */ /* 0x000fe200078e0a02 */
[----:B------:R-:W-:Y:S02]  /*06f0*/  @!P1 LOP3.LUT R2, RZ, R4, RZ, 0x33, !PT ;  /* 0x00000004ff029212 */ /* 0x000fe400078e33ff */
[----:B------:R-:W-:-:S03]  /*0700*/  LEA.HI R3, R3, R0, RZ, 0x6 ;  /* 0x0000000003037211 */ /* 0x000fc600078f30ff */
[----:B------:R-:W-:Y:S02]  /*0710*/  IMAD.SHL.U32 R11, R2, 0x8, RZ ;  /* 0x00000008020b7824 */ /* 0x000fe400078e00ff */
[----:B------:R-:W-:-:S03]  /*0720*/  IMAD.MOV R2, RZ, RZ, -R2 ;  /* 0x000000ffff027224 */ /* 0x000fc600078e0a02 */
[----:B------:R-:W-:Y:S01]  /*0730*/  LEA.HI.SX32 R3, R3, -R11, 0x1a ;  /* 0x8000000b03037211 */ /* 0x000fe200078fd2ff */
[----:B------:R-:W-:Y:S02]  /*0740*/  IMAD R12, R4, R2, R5 ;  /* 0x00000002040c7224 */ /* 0x000fe400078e0205 */
[----:B------:R-:W-:Y:S01]  /*0750*/  IMAD.MOV.U32 R2, RZ, RZ, RZ ;  /* 0x000000ffff027224 */ /* 0x000fe200078e00ff */
[----:B------:R-:W-:Y:S02]  /*0760*/  VIMNMX R15, PT, PT, R3, 0x8, PT ;  /* 0x00000008030f7848 */ /* 0x000fe40003fe0100 */
[----:B------:R-:W-:Y:S02]  /*0770*/  IABS R9, R12 ;  /* 0x0000000c00097213 */ /* 0x000fe40000000000 */
[-C--:B------:R-:W-:Y:S02]  /*0780*/  IABS R10, R15.reuse ;  /* 0x0000000f000a7213 */ /* 0x080fe40000000000 */
[----:B------:R-:W-:-:S02]  /*0790*/  IABS R4, R15 ;  /* 0x0000000f00047213 */ /* 0x000fc40000000000 */
[----:B------:R-:W0:Y:S08]  /*07a0*/  I2F.RP R0, R10 ;  /* 0x0000000a00007306 */ /* 0x000e300000209400 */
[----:B0-----:R-:W0:Y:S02]  /*07b0*/  MUFU.RCP R0, R0 ;  /* 0x0000000000007308 */ /* 0x001e240000001000 */
[----:B0-----:R-:W-:-:S06]  /*07c0*/  VIADD R3, R0, 0xffffffe ;  /* 0x0ffffffe00037836 */ /* 0x001fcc0000000000 */
[----:B------:R-:W0:Y:S02]  /*07d0*/  F2I.FTZ.U32.TRUNC.NTZ R3, R3 ;  /* 0x0000000300037305 */ /* 0x000e24000021f000 */
[----:B0-----:R-:W-:-:S04]  /*07e0*/  IMAD.MOV R8, RZ, RZ, -R3 ;  /* 0x000000ffff087224 */ /* 0x001fc800078e0a03 */
[----:B------:R-:W-:-:S04]  /*07f0*/  IMAD.MOV.U32 R5, RZ, RZ, R8 ;  /* 0x000000ffff057224 */ /* 0x000fc800078e0008 */
[----:B------:R-:W-:-:S04]  /*0800*/  IMAD R5, R5, R10, RZ ;  /* 0x0000000a05057224 */ /* 0x000fc800078e02ff */
[----:B------:R-:W-:-:S04]  /*0810*/  IMAD.HI.U32 R2, R3, R5, R2 ;  /* 0x0000000503027227 */ /* 0x000fc800078e0002 */
[----:B------:R-:W-:Y:S02]  /*0820*/  IMAD.MOV R3, RZ, RZ, -R4 ;  /* 0x000000ffff037224 */ /* 0x000fe400078e0a04 */
[----:B------:R-:W-:Y:S01]  /*0830*/  IMAD.HI.U32 R0, R2, R9, RZ ;  /* 0x0000000902007227 */ /* 0x000fe200078e00ff */
[----:B------:R-:W0:Y:S01]  /*0840*/  I2F.RP R4, R13 ;  /* 0x0000000d00047306 */ /* 0x000e220000209400 */
[----:B------:R-:W-:Y:S02]  /*0850*/  IABS R2, R7 ;  /* 0x0000000700027213 */ /* 0x000fe40000000000 */
[----:B------:R-:W-:-:S05]  /*0860*/  IMAD R3, R0, R3, R9 ;  /* 0x0000000300037224 */ /* 0x000fca00078e0209 */
[----:B------:R-:W-:Y:S01]  /*0870*/  ISETP.GT.U32.AND P1, PT, R10, R3, PT ;  /* 0x000000030a00720c */ /* 0x000fe20003f24070 */
[----:B------:R-:W1:Y:S08]  /*0880*/  I2F.RP R8, R2 ;  /* 0x0000000200087306 */ /* 0x000e700000209400 */
[----:B0-----:R-:W0:Y:S04]  /*0890*/  MUFU.RCP R4, R4 ;  /* 0x0000000400047308 */ /* 0x001e280000001000 */
[----:B------:R-:W-:-:S02]  /*08a0*/  @!P1 IMAD.IADD R3, R3, 0x1, -R10 ;  /* 0x0000000103039824 */ /* 0x000fc400078e0a0a */
[----:B------:R-:W-:Y:S01]  /*08b0*/  @!P1 VIADD R0, R0, 0x1 ;  /* 0x0000000100009836 */ /* 0x000fe20000000000 */
[----:B------:R-:W-:Y:S01]  /*08c0*/  ISETP.NE.AND P1, PT, R15, RZ, PT ;  /* 0x000000ff0f00720c */ /* 0x000fe20003f25270 */
[----:B-1----:R-:W1:Y:S01]  /*08d0*/  MUFU.RCP R8, R8 ;  /* 0x0000000800087308 */ /* 0x002e620000001000 */
[----:B------:R-:W-:Y:S02]  /*08e0*/  ISETP.GE.U32.AND P0, PT, R3, R10, PT ;  /* 0x0000000a0300720c */ /* 0x000fe40003f06070 */
[----:B------:R-:W-:-:S04]  /*08f0*/  LOP3.LUT R3, R12, R15, RZ, 0x3c, !PT ;  /* 0x0000000f0c037212 */ /* 0x000fc800078e3cff */
[----:B------:R-:W-:Y:S01]  /*0900*/  ISETP.GE.AND P2, PT, R3, RZ, PT ;  /* 0x000000ff0300720c */ /* 0x000fe20003f46270 */
[----:B0-----:R-:W-:-:S06]  /*0910*/  VIADD R5, R4, 0xffffffe ;  /* 0x0ffffffe04057836 */ /* 0x001fcc0000000000 */
[----:B------:R-:W-:Y:S01]  /*0920*/  @P0 VIADD R0, R0, 0x1 ;  /* 0x0000000100000836 */ /* 0x000fe20000000000 */
[----:B------:R-:W0:Y:S01]  /*0930*/  F2I.FTZ.U32.TRUNC.NTZ R5, R5 ;  /* 0x0000000500057305 */ /* 0x000e22000021f000 */
[----:B------:R-:W-:Y:S01]  /*0940*/  PLOP3.LUT P0, PT, PT, PT, UP1, 0x80, 0x8 ;  /* 0x000000000008781c */ /* 0x000fe20003f0f018 */
[----:B-1----:R-:W-:Y:S01]  /*0950*/  VIADD R9, R8, 0xffffffe ;  /* 0x0ffffffe08097836 */ /* 0x002fe20000000000 */
[----:B------:R-:W-:Y:S01]  /*0960*/  SHF.R.U32.HI R8, RZ, 0x5, R20 ;  /* 0x00000005ff087819 */ /* 0x000fe20000011614 */
[----:B------:R-:W-:-:S03]  /*0970*/  IMAD.MOV.U32 R10, RZ, RZ, R0 ;  /* 0x000000ffff0a7224 */ /* 0x000fc600078e0000 */
[----:B------:R-:W-:Y:S01]  /*0980*/  R2UR UR16, R8 ;  /* 0x00000000081072ca */ /* 0x000fe200000e0000 */
[----:B------:R-:W-:Y:S01]  /*0990*/  @!P2 IMAD.MOV R10, RZ, RZ, -R10 ;  /* 0x000000ffff0aa224 */ /* 0x000fe200078e0a0a */
[----:B------:R-:W-:Y:S01]  /*09a0*/  @!P1 LOP3.LUT R10, RZ, R15, RZ, 0x33, !PT ;  /* 0x0000000fff0a9212 */ /* 0x000fe200078e33ff */
[----:B------:R-:W1:Y:S01]  /*09b0*/  F2I.FTZ.U32.TRUNC.NTZ R9, R9 ;  /* 0x0000000900097305 */ /* 0x000e62000021f000 */
[----:B------:R-:W-:-:S03]  /*09c0*/  IMAD.MOV.U32 R8, RZ, RZ, RZ ;  /* 0x000000ffff087224 */ /* 0x000fc600078e00ff */
[----:B------:R-:W-:Y:S02]  /*09d0*/  IMAD.MOV R0, RZ, RZ, -R10 ;  /* 0x000000ffff007224 */ /* 0x000fe400078e0a0a */
[----:B0-----:R-:W-:Y:S02]  /*09e0*/  IMAD.MOV R4, RZ, RZ, -R5 ;  /* 0x000000ffff047224 */ /* 0x001fe400078e0a05 */
[----:B------:R-:W-:Y:S02]  /*09f0*/  IMAD R0, R15, R0, R12 ;  /* 0x000000000f007224 */ /* 0x000fe400078e020c */
[----:B------:R-:W-:Y:S01]  /*0a00*/  IMAD R3, R4, R13, RZ ;  /* 0x0000000d04037224 */ /* 0x000fe200078e02ff */
[----:B------:R-:W0:Y:S01]  /*0a10*/  LDS R12, [UR8] ;  /* 0x00000008ff0c7984 */ /* 0x000e220008000800 */
[----:B------:R-:W-:Y:S01]  /*0a20*/  IMAD.IADD R0, R11, 0x1, R0 ;  /* 0x000000010b007824 */ /* 0x000fe200078e0200 */
[----:B------:R-:W-:Y:S01]  /*0a30*/  USHF.L.U32 UR4, UR16, 0x15, URZ ;  /* 0x0000001510047899 */ /* 0x000fe200080006ff */
[----:B------:R-:W-:-:S02]  /*0a40*/  IMAD.MOV.U32 R4, RZ, RZ, RZ ;  /* 0x000000ffff047224 */ /* 0x000fc400078e00ff */
[----:B------:R-:W-:Y:S01]  /*0a50*/  IMAD R17, R0, 0x40, R14 ;  /* 0x0000004000117824 */ /* 0x000fe200078e020e */
[----:B------:R-:W-:Y:S01]  /*0a60*/  ULOP3.LUT UR4, UR4, 0x600000, URZ, 0xc0, !UPT ;  /* 0x0060000004047892 */ /* 0x000fe2000f8ec0ff */
[----:B------:R-:W-:-:S03]  /*0a70*/  IMAD.HI.U32 R4, R5, R3, R4 ;  /* 0x0000000305047227 */ /* 0x000fc600078e0004 */
[----:B------:R-:W-:Y:S01]  /*0a80*/  IABS R5, R17 ;  /* 0x0000001100057213 */ /* 0x000fe20000000000 */
[----:B-1----:R-:W-:Y:S01]  /*0a90*/  IMAD.MOV R3, RZ, RZ, -R9 ;  /* 0x000000ffff037224 */ /* 0x002fe200078e0a09 */
[----:B------:R-:W-:Y:S01]  /*0aa0*/  BAR.SYNC.DEFER_BLOCKING 0x0 ;  /* 0x0000000000007b1d */ /* 0x000fe20000010000 */
[----:B------:R-:W-:Y:S01]  /*0ab0*/  IMAD.SHL.U32 R0, R10, 0x80, RZ ;  /* 0x000000800a007824 */ /* 0x000fe200078e00ff */
[----:B------:R-:W-:Y:S01]  /*0ac0*/  SHF.R.U32.HI R10, RZ, 0x6, R20 ;  /* 0x00000006ff0a7819 */ /* 0x000fe20000011614 */
[----:B------:R-:W-:Y:S01]  /*0ad0*/  IMAD.HI.U32 R4, R4, R5, RZ ;  /* 0x0000000504047227 */ /* 0x000fe200078e00ff */
[----:B------:R-:W-:Y:S02]  /*0ae0*/  ISETP.GE.AND P2, PT, R17, RZ, PT ;  /* 0x000000ff1100720c */ /* 0x000fe40003f46270 */
[----:B------:R-:W-:Y:S01]  /*0af0*/  LOP3.LUT R20, R20, 0x7f, RZ, 0xc0, !PT ;  /* 0x0000007f14147812 */ /* 0x000fe200078ec0ff */
[----:B------:R-:W-:Y:S01]  /*0b00*/  IMAD.MOV R4, RZ, RZ, -R4 ;  /* 0x000000ffff047224 */ /* 0x000fe200078e0a04 */
[----:B------:R1:W-:Y:S01]  /*0b10*/  STL [R1+0x748], R17 ;  /* 0x0007481101007387 */ /* 0x0003e20000100800 */
[----:B------:R-:W-:-:S02]  /*0b20*/  VIADD R14, R0, 0x7f ;  /* 0x0000007f000e7836 */ /* 0x000fc40000000000 */
[----:B------:R-:W-:Y:S01]  /*0b30*/  IMAD R4, R13, R4, R5 ;  /* 0x000000040d047224 */ /* 0x000fe200078e0205 */
[----:B------:R2:W-:Y:S01]  /*0b40*/  STL.S16 [R1+0x210], R24 ;  /* 0x0002101801007387 */ /* 0x0005e20000100600 */
[----:B------:R-:W-:Y:S01]  /*0b50*/  IMAD R3, R3, R2, RZ ;  /* 0x0000000203037224 */ /* 0x000fe200078e02ff */
[----:B------:R-:W-:Y:S01]  /*0b60*/  IABS R11, R14 ;  /* 0x0000000e000b7213 */ /* 0x000fe20000000000 */
[----:B------:R-:W-:Y:S01]  /*0b70*/  VIADD R63, R0, 0x1 ;  /* 0x00000001003f7836 */ /* 0x000fe20000000000 */
[----:B------:R-:W-:Y:S01]  /*0b80*/  ISETP.GT.U32.AND P1, PT, R13, R4, PT ;  /* 0x000000040d00720c */ /* 0x000fe20003f24070 */
[----:B------:R-:W-:Y:S01]  /*0b90*/  IMAD.HI.U32 R3, R9, R3, R8 ;  /* 0x0000000309037227 */ /* 0x000fe200078e0008 */
[----:B------:R-:W-:Y:S01]  /*0ba0*/  SGXT.U32 R8, R10, 0x1 ;  /* 0x000000010a08781a */ /* 0x000fe20000000000 */
[----:B------:R2:W-:Y:S01]  /*0bb0*/  STL.S16 [R1+0x20c], R21 ;  /* 0x00020c1501007387 */ /* 0x0005e20000100600 */
[----:B------:R-:W-:Y:S01]  /*0bc0*/  IABS R10, R63 ;  /* 0x0000003f000a7213 */ /* 0x000fe20000000000 */
[----:B------:R-:W-:Y:S01]  /*0bd0*/  VIADD R64, R0, 0x2 ;  /* 0x0000000200407836 */ /* 0x000fe20000000000 */
[----:B------:R-:W-:Y:S01]  /*0be0*/  ISETP.LT.AND P0, PT, R8, UR12, P0 ;  /* 0x0000000c08007c0c */ /* 0x000fe20008701270 */
[----:B------:R-:W-:Y:S01]  /*0bf0*/  IMAD.HI.U32 R5, R3, R11, RZ ;  /* 0x0000000b03057227 */ /* 0x000fe200078e00ff */
[----:B------:R-:W-:-:S02]  /*0c00*/  ISETP.GE.AND P4, PT, R14, RZ, PT ;  /* 0x000000ff0e00720c */ /* 0x000fc40003f86270 */
[----:B------:R-:W-:Y:S01]  /*0c10*/  IABS R9, R64 ;  /* 0x0000004000097213 */ /* 0x000fe20000000000 */
[----:B------:R-:W-:Y:S01]  /*0c20*/  IMAD.MOV R5, RZ, RZ, -R5 ;  /* 0x000000ffff057224 */ /* 0x000fe200078e0a05 */
[----:B0-----:R-:W-:Y:S01]  /*0c30*/  R2UR UR9, R12 ;  /* 0x000000000c0972ca */ /* 0x001fe200000e0000 */
[----:B------:R-:W-:Y:S02]  /*0c40*/  @!P1 IMAD.IADD R4, R4, 0x1, -R13 ;  /* 0x0000000104049824 */ /* 0x000fe400078e0a0d */
[----:B------:R-:W-:Y:S02]  /*0c50*/  VIADD R67, R0, 0x5 ;  /* 0x0000000500437836 */ /* 0x000fe40000000000 */
[----:B------:R-:W-:Y:S01]  /*0c60*/  IMAD R11, R2, R5, R11 ;  /* 0x00000005020b7224 */ /* 0x000fe200078e020b */
[----:B------:R-:W-:Y:S01]  /*0c70*/  ISETP.GT.U32.AND P1, PT, R13, R4, PT ;  /* 0x000000040d00720c */ /* 0x000fe20003f24070 */
[----:B------:R-:W-:Y:S01]  /*0c80*/  VIADD R65, R0, 0x3 ;  /* 0x0000000300417836 */ /* 0x000fe20000000000 */
[----:B------:R-:W-:Y:S01]  /*0c90*/  IABS R16, R67 ;  /* 0x0000004300107213 */ /* 0x000fe20000000000 */
[----:B------:R-:W-:-:S03]  /*0ca0*/  IMAD.HI.U32 R5, R3, R10, RZ ;  /* 0x0000000a03057227 */ /* 0x000fc600078e00ff */
[----:B------:R-:W-:Y:S01]  /*0cb0*/  IABS R14, R65 ;  /* 0x00000041000e7213 */ /* 0x000fe20000000000 */
[----:B------:R-:W-:Y:S01]  /*0cc0*/  VIADD R66, R0, 0x4 ;  /* 0x0000000400427836 */ /* 0x000fe20000000000 */
[----:B------:R-:W-:Y:S01]  /*0cd0*/  UIADD3 UR10, UPT, UPT, UR9, UR4, URZ ;  /* 0x00000004090a7290 */ /* 0x000fe2000fffe0ff */
[----:B------:R-:W-:-:S03]  /*0ce0*/  IMAD.HI.U32 R8, R3, R9, RZ ;  /* 0x0000000903087227 */ /* 0x000fc600078e00ff */
[----:B------:R-:W-:Y:S01]  /*0cf0*/  IABS R15, R66 ;  /* 0x00000042000f7213 */ /* 0x000fe20000000000 */
[----:B------:R-:W-:Y:S02]  /*0d00*/  IMAD.MOV R5, RZ, RZ, -R5 ;  /* 0x000000ffff057224 */ /* 0x000fe400078e0a05 */
[----:B------:R-:W-:Y:S02]  /*0d10*/  IMAD.MOV R8, RZ, RZ, -R8 ;  /* 0x000000ffff087224 */ /* 0x000fe400078e0a08 */
[----:B------:R-:W-:Y:S01]  /*0d20*/  @!P1 IMAD.IADD R4, R4, 0x1, -R13 ;  /* 0x0000000104049824 */ /* 0x000fe200078e0a0d */
[----:B------:R-:W-:Y:S01]  /*0d30*/  ISETP.NE.AND P1, PT, R6, RZ, PT ;  /* 0x000000ff0600720c */ /* 0x000fe20003f25270 */
[----:B------:R-:W-:Y:S02]  /*0d40*/  IMAD R10, R2, R5, R10 ;  /* 0x00000005020a7224 */ /* 0x000fe400078e020a */
[----:B------:R-:W-:-:S04]  /*0d50*/  IMAD.HI.U32 R12, R3, R16, RZ ;  /* 0x00000010030c7227 */ /* 0x000fc800078e00ff */
[----:B------:R-:W-:-:S04]  /*0d60*/  IMAD.HI.U32 R5, R3, R14, RZ ;  /* 0x0000000e03057227 */ /* 0x000fc800078e00ff */
[----:B------:R-:W-:Y:S02]  /*0d70*/  IMAD R9, R2, R8, R9 ;  /* 0x0000000802097224 */ /* 0x000fe400078e0209 */
[----:B------:R-:W-:-:S04]  /*0d80*/  IMAD.HI.U32 R8, R3, R15, RZ ;  /* 0x0000000f03087227 */ /* 0x000fc800078e00ff */
[----:B-1----:R-:W-:Y:S01]  /*0d90*/  IMAD.MOV R17, RZ, RZ, -R12 ;  /* 0x000000ffff117224 */ /* 0x002fe200078e0a0c */
[----:B------:R-:W-:Y:S01]  /*0da0*/  SGXT.U32 R12, R19, 0x1 ;  /* 0x00000001130c781a */ /* 0x000fe20000000000 */
[----:B------:R-:W-:Y:S02]  /*0db0*/  IMAD.MOV R5, RZ, RZ, -R5 ;  /* 0x000000ffff057224 */ /* 0x000fe400078e0a05 */
[----:B------:R-:W-:Y:S01]  /*0dc0*/  IMAD.MOV R13, RZ, RZ, -R8 ;  /* 0x000000ffff0d7224 */ /* 0x000fe200078e0a08 */
[----:B------:R-:W-:Y:S01]  /*0dd0*/  LOP3.LUT R25, R12, 0x8, RZ, 0xfc, !PT ;  /* 0x000000080c197812 */ /* 0x000fe200078efcff */
[----:B------:R-:W-:Y:S02]  /*0de0*/  IMAD.MOV.U32 R18, RZ, RZ, R4 ;  /* 0x000000ffff127224 */ /* 0x000fe400078e0004 */
[----:B------:R-:W-:Y:S02]  /*0df0*/  IMAD R8, R2, R5, R14 ;  /* 0x0000000502087224 */ /* 0x000fe400078e020e */
[----:B------:R-:W-:-:S02]  /*0e00*/  IMAD R14, R12, UR14, RZ ;  /* 0x0000000e0c0e7c24 */ /* 0x000fc4000f8e02ff */
[----:B------:R-:W-:Y:S01]  /*0e10*/  @!P2 IMAD.MOV R18, RZ, RZ, -R18 ;  /* 0x000000ffff12a224 */ /* 0x000fe200078e0a12 */
[----:B------:R-:W-:Y:S01]  /*0e20*/  @!P1 LOP3.LUT R18, RZ, R6, RZ, 0x33, !PT ;  /* 0x00000006ff129212 */ /* 0x000fe200078e33ff */
[----:B------:R-:W-:Y:S01]  /*0e30*/  IMAD.U32 R6, RZ, RZ, UR14 ;  /* 0x0000000eff067e24 */ /* 0x000fe2000f8e00ff */
[----:B------:R-:W-:Y:S01]  /*0e40*/  ISETP.NE.U32.AND P2, PT, R20, RZ, PT ;  /* 0x000000ff1400720c */ /* 0x000fe20003f45070 */
[----:B------:R-:W-:Y:S01]  /*0e50*/  IMAD R45, R45, 0x2, R14 ;  /* 0x000000022d2d7824 */ /* 0x000fe200078e020e */
[----:B------:R-:W-:Y:S01]  /*0e60*/  PLOP3.LUT P1, PT, PT, PT, UP1, 0x80, 0x8 ;  /* 0x000000000008781c */ /* 0x000fe20003f2f018 */
[----:B------:R-:W-:Y:S02]  /*0e70*/  IMAD R5, R2, R13, R15 ;  /* 0x0000000d02057224 */ /* 0x000fe400078e020f */
[----:B------:R-:W-:Y:S02]  /*0e80*/  IMAD R23, R6, 0x2, R45 ;  /* 0x0000000206177824 */ /* 0x000fe400078e022d */
[----:B------:R-:W-:-:S02]  /*0e90*/  IMAD.U32 R15, RZ, RZ, UR14 ;  /* 0x0000000eff0f7e24 */ /* 0x000fc4000f8e00ff */
[----:B------:R-:W-:Y:S02]  /*0ea0*/  IMAD R48, R48, 0x2, R23 ;  /* 0x0000000230307824 */ /* 0x000fe400078e0217 */
[----:B------:R-:W-:Y:S02]  /*0eb0*/  IMAD.U32 R13, RZ, RZ, UR14 ;  /* 0x0000000eff0d7e24 */ /* 0x000fe4000f8e00ff */
[----:B------:R-:W-:Y:S02]  /*0ec0*/  IMAD R15, R15, 0x2, R48 ;  /* 0x000000020f0f7824 */ /* 0x000fe400078e0230 */
[----:B------:R-:W-:Y:S02]  /*0ed0*/  IMAD R4, R2, R17, R16 ;  /* 0x0000001102047224 */ /* 0x000fe400078e0210 */
[----:B------:R-:W-:Y:S02]  /*0ee0*/  IMAD R44, R44, 0x2, R15 ;  /* 0x000000022c2c7824 */ /* 0x000fe400078e020f */
[----:B------:R-:W-:-:S02]  /*0ef0*/  IMAD.U32 R16, RZ, RZ, UR14 ;  /* 0x0000000eff107e24 */ /* 0x000fc4000f8e00ff */
[----:B------:R-:W-:Y:S02]  /*0f00*/  IMAD R22, R13, 0x2, R44 ;  /* 0x000000020d167824 */ /* 0x000fe400078e022c */
[----:B------:R-:W-:Y:S02]  /*0f10*/  IMAD.U32 R20, RZ, RZ, UR14 ;  /* 0x0000000eff147e24 */ /* 0x000fe4000f8e00ff */
[----:B------:R-:W-:Y:S02]  /*0f20*/  IMAD R49, R49, 0x2, R22 ;  /* 0x0000000231317824 */ /* 0x000fe400078e0216 */
[----:B------:R-:W-:Y:S02]  /*0f30*/  IMAD.U32 R17, RZ, RZ, UR14 ;  /* 0x0000000eff117e24 */ /* 0x000fe4000f8e00ff */
[----:B------:R-:W-:Y:S02]  /*0f40*/  IMAD R16, R16, 0x2, R49 ;  /* 0x0000000210107824 */ /* 0x000fe400078e0231 */
[----:B------:R-:W-:-:S02]  /*0f50*/  IMAD.U32 R19, RZ, RZ, UR14 ;  /* 0x0000000eff137e24 */ /* 0x000fc4000f8e00ff */
[----:B------:R-:W-:Y:S01]  /*0f60*/  IMAD R43, R43, 0x2, R16 ;  /* 0x000000022b2b7824 */ /* 0x000fe200078e0210 */
[----:B--2---:R-:W-:Y:S06]  /*0f70*/  BRA.U UP0, `(.L_x_5) ;  /* 0x0000000100187547 */ /* 0x004fec000b800000 */
[----:B------:R-:W-:Y:S01]  /*0f80*/  ELECT P3, URZ, PT ;  /* 0x0000000000ff782f */ /* 0x000fe20003860000 */
[----:B------:R-:W-:Y:S01]  /*0f90*/  IMAD.MOV.U32 R6, RZ, RZ, 0x1 ;  /* 0x00000001ff067424 */ /* 0x000fe200078e00ff */
[----:B------:R-:W-:Y:S01]  /*0fa0*/  UMOV UR4, 0x40 ;  /* 0x0000004000047882 */ /* 0x000fe20000000000 */
[----:B------:R-:W-:Y:S01]  /*0fb0*/  UVIRTCOUNT.DEALLOC.SMPOOL 0x80 ;  /* 0x000000800000784c */ /* 0x000fe20000000000 */
[----:B------:R-:W-:-:S09]  /*0fc0*/  ULEA UR4, UR5, UR4, 0x18 ;  /* 0x0000000405047291 */ /* 0x000fd2000f8ec0ff */
[----:B------:R0:W-:Y:S03]  /*0fd0*/  @P3 STS.U8 [UR4], R6 ;  /* 0x00000006ff003988 */ /* 0x0001e60008000004 */
.L_x_5:
[----:B------:R-:W-:Y:S01]  /*0fe0*/  STTM.16dp32bit_t0_t15.x64 tmem[UR10], RZ ;  /* 0x000000ff000079ed */ /* 0x000fe20008b0000a */
[----:B------:R-:W-:Y:S01]  /*0ff0*/  STTM.16dp32bit_t16_t31.x64 tmem[UR10+0x40], RZ ;  /* 0x000040ff000079ed */ /* 0x000fe20008b2000a */
[----:B------:R-:W1:Y:S02]  /*1000*/  FENCE.VIEW.ASYNC.T ;  /* 0x00000000000073c6 */ /* 0x000e640000000200 */
[----:B-1----:R-:W-:Y:S01]  /*1010*/  VOTEU.ALL UP2, P2 ;  /* 0x0000000000ff7886 */ /* 0x002fe20001040000 */
[----:B------:R-:W-:Y:S01]  /*1020*/  VOTEU.ALL UP3, P2 ;  /* 0x0000000000ff7886 */ /* 0x000fe20001060000 */
[----:B0-----:R-:W-:Y:S01]  /*1030*/  IMAD R6, R18, UR13, RZ ;  /* 0x0000000d12067c24 */ /* 0x001fe2000f8e02ff */
[----:B------:R-:W-:Y:S01]  /*1040*/  ISETP.LT.AND P1, PT, R25, UR12, P1 ;  /* 0x0000000c19007c0c */ /* 0x000fe20008f21270 */
[----:B------:R-:W-:Y:S01]  /*1050*/  IMAD.MOV.U32 R30, RZ, RZ, R24 ;  /* 0x000000ffff1e7224 */ /* 0x000fe200078e0018 */
[----:B------:R-:W-:-:S04]  /*1060*/  @!UP2 UIADD3 UR4, UPT, UPT, -UR6, 0x100000, URZ ;  /* 0x001000000604a890 */ /* 0x000fc8000fffe1ff */
[----:B------:R-:W-:Y:S02]  /*1070*/  @!UP2 USHF.L.U32 UR5, UR4, 0xb, URZ ;  /* 0x0000000b0405a899 */ /* 0x000fe400080006ff */
[----:B------:R-:W-:Y:S01]  /*1080*/  @!UP2 USHF.L.U32 UR4, UR4, 0x1, URZ ;  /* 0x000000010404a899 */ /* 0x000fe200080006ff */
[----:B------:R-:W-:Y:S01]  /*1090*/  BAR.SYNC.DEFER_BLOCKING 0x0 ;  /* 0x0000000000007b1d */ /* 0x000fe20000010000 */
[----:B------:R-:W-:Y:S01]  /*10a0*/  LEA R13, P3, R6, UR20, 0x1 ;  /* 0x00000014060d7c11 */ /* 0x000fe2000f8608ff */
[----:B------:R-:W-:Y:S02]  /*10b0*/  IMAD.MOV.U32 R24, RZ, RZ, R21 ;  /* 0x000000ffff187224 */ /* 0x000fe400078e0015 */
[----:B------:R-:W-:Y:S01]  /*10c0*/  IMAD R21, R20, 0x2, R43 ;  /* 0x0000000214157824 */ /* 0x000fe200078e022b */
[----:B------:R-:W-:Y:S01]  /*10d0*/  LEA.HI.X.SX32 R6, R6, UR21, 0x1, P3 ;  /* 0x0000001506067c11 */ /* 0x000fe200098f0eff */
[----:B------:R-:W-:Y:S01]  /*10e0*/  IMAD.U32 R41, RZ, RZ, UR14 ;  /* 0x0000000eff297e24 */ /* 0x000fe2000f8e00ff */
[-C--:B------:R-:W-:Y:S01]  /*10f0*/  LEA R18, P3, R14, R13.reuse, 0x1 ;  /* 0x0000000d0e127211 */ /* 0x080fe200078608ff */
[----:B------:R-:W-:Y:S01]  /*1100*/  IMAD R50, R50, 0x2, R21 ;  /* 0x0000000232327824 */ /* 0x000fe200078e0215 */
[C---:B------:R-:W-:Y:S01]  /*1110*/  LEA R25, P5, R15.reuse, R13, 0x1 ;  /* 0x0000000d0f197211 */ /* 0x040fe200078a08ff */
[----:B------:R-:W-:Y:S01]  /*1120*/  IMAD.U32 R52, RZ, RZ, UR14 ;  /* 0x0000000eff347e24 */ /* 0x000fe2000f8e00ff */
[-C--:B------:R-:W-:Y:S01]  /*1130*/  LEA.HI.X.SX32 R32, R14, R6.reuse, 0x1, P3 ;  /* 0x000000060e207211 */ /* 0x080fe200018f0eff */
[----:B------:R-:W-:Y:S01]  /*1140*/  @P0 IMAD.MOV.U32 R14, RZ, RZ, R18 ;  /* 0x000000ffff0e0224 */ /* 0x000fe200078e0012 */
[----:B------:R-:W-:Y:S01]  /*1150*/  LEA.HI.X.SX32 R27, R15, R6, 0x1, P5 ;  /* 0x000000060f1b7211 */ /* 0x000fe200028f0eff */
[----:B------:R-:W-:Y:S01]  /*1160*/  IMAD R17, R17, 0x2, R50 ;  /* 0x0000000211117824 */ /* 0x000fe200078e0232 */
[----:B------:R0:W-:Y:S01]  /*1170*/  STL [R1+0x18], R18 ;  /* 0x0000181201007387 */ /* 0x0001e20000100800 */
[----:B------:R-:W-:Y:S01]  /*1180*/  @P0 IMAD.MOV.U32 R15, RZ, RZ, R32 ;  /* 0x000000ffff0f0224 */ /* 0x000fe200078e0020 */
[----:B------:R-:W-:Y:S01]  /*1190*/  PRMT R26, RZ, 0x7610, R26 ;  /* 0x00007610ff1a7816 */ /* 0x000fe2000000001a */
[----:B------:R-:W-:Y:S01]  /*11a0*/  IMAD R42, R42, 0x2, R17 ;  /* 0x000000022a2a7824 */ /* 0x000fe200078e0211 */
[----:B------:R-:W-:Y:S01]  /*11b0*/  STL [R1+0x38], R25 ;  /* 0x0000381901007387 */ /* 0x000fe20000100800 */
[----:B------:R-:W-:-:S02]  /*11c0*/  PRMT R28, RZ, 0x7610, R28 ;  /* 0x00007610ff1c7816 */ /* 0x000fc4000000001c */
[----:B------:R-:W-:Y:S01]  /*11d0*/  PRMT R29, RZ, 0x7610, R29 ;  /* 0x00007610ff1d7816 */ /* 0x000fe2000000001d */
[----:B------:R-:W-:Y:S01]  /*11e0*/  IMAD R20, R19, 0x2, R42 ;  /* 0x0000000213147824 */ /* 0x000fe200078e022a */
[----:B------:R-:W1:Y:S02]  /*11f0*/  FENCE.VIEW.ASYNC.S ;  /* 0x00000000000073c6 */ /* 0x000e640000000000 */
[----:B-1----:R1:W2:Y:S02]  /*1200*/  @!UP3 SYNCS.EXCH.64 URZ, [UR11], UR4 ;  /* 0x000000040bffb5b2 */ /* 0x0022a40008000100 */
[----:B--2---:R-:W-:Y:S01]  /*1210*/  BAR.SYNC.DEFER_BLOCKING 0x0 ;  /* 0x0000000000007b1d */ /* 0x004fe20000010000 */
[----:B0-----:R-:W-:Y:S02]  /*1220*/  IMAD.U32 R18, RZ, RZ, UR14 ;  /* 0x0000000eff127e24 */ /* 0x001fe4000f8e00ff */
[----:B------:R-:W-:Y:S01]  /*1230*/  IMAD.U32 R55, RZ, RZ, UR14 ;  /* 0x0000000eff377e24 */ /* 0x000fe2000f8e00ff */
[----:B------:R-:W-:Y:S01]  /*1240*/  PRMT R33, RZ, 0x7610, R33 ;  /* 0x00007610ff217816 */ /* 0x000fe20000000021 */
[----:B------:R-:W-:-:S02]  /*1250*/  IMAD.U32 R57, RZ, RZ, UR14 ;  /* 0x0000000eff397e24 */ /* 0x000fc4000f8e00ff */
[----:B------:R-:W-:Y:S01]  /*1260*/  IMAD.U32 R37, RZ, RZ, UR14 ;  /* 0x0000000eff257e24 */ /* 0x000fe2000f8e00ff */
[----:B------:R-:W-:Y:S01]  /*1270*/  STL [R1+0x14], R32 ;  /* 0x0000142001007387 */ /* 0x000fe20000100800 */
[----:B------:R-:W-:Y:S01]  /*1280*/  IMAD.U32 R58, RZ, RZ, UR14 ;  /* 0x0000000eff3a7e24 */ /* 0x000fe2000f8e00ff */
[----:B------:R-:W-:Y:S01]  /*1290*/  PRMT R31, RZ, 0x7610, R31 ;  /* 0x00007610ff1f7816 */ /* 0x000fe2000000001f */
[----:B------:R-:W-:Y:S02]  /*12a0*/  IMAD.U32 R38, RZ, RZ, UR14 ;  /* 0x0000000eff267e24 */ /* 0x000fe4000f8e00ff */
[----:B------:R-:W-:Y:S01]  /*12b0*/  IMAD.U32 R56, RZ, RZ, UR14 ;  /* 0x0000000eff387e24 */ /* 0x000fe2000f8e00ff */
[----:B------:R-:W-:Y:S01]  /*12c0*/  PRMT R47, RZ, 0x7610, R47 ;  /* 0x00007610ff2f7816 */ /* 0x000fe2000000002f */
[----:B------:R-:W-:Y:S02]  /*12d0*/  IMAD.U32 R59, RZ, RZ, UR14 ;  /* 0x0000000eff3b7e24 */ /* 0x000fe4000f8e00ff */
[----:B------:R-:W-:-:S02]  /*12e0*/  IMAD.U32 R61, RZ, RZ, UR14 ;  /* 0x0000000eff3d7e24 */ /* 0x000fc4000f8e00ff */
[----:B------:R-:W-:Y:S01]  /*12f0*/  IMAD.U32 R62, RZ, RZ, UR14 ;  /* 0x0000000eff3e7e24 */ /* 0x000fe2000f8e00ff */
[----:B------:R-:W-:Y:S01]  /*1300*/  PRMT R86, RZ, 0x7610, R86 ;  /* 0x00007610ff567816 */ /* 0x000fe20000000056 */
[----:B------:R-:W0:Y:S01]  /*1310*/  LDCU UR7, c[0x0][0x3b0] ;  /* 0x00007600ff0777ac */ /* 0x000e220008000800 */
[----:B------:R2:W3:Y:S01]  /*1320*/  @P0 LDG.E.U16 R30, desc[UR24][R14.64] ;  /* 0x000000180e1e0981 */ /* 0x0004e2000c1e1500 */
[----:B------:R-:W-:-:S03]  /*1330*/  IMAD R51, R51, 0x2, R20 ;  /* 0x0000000233337824 */ /* 0x000fc600078e0214 */
[----:B------:R4:W-:Y:S01]  /*1340*/  STL [R1+0x34], R27 ;  /* 0x0000341b01007387 */ /* 0x0009e20000100800 */
[----:B--2---:R-:W-:Y:S02]  /*1350*/  @P1 IMAD.MOV.U32 R14, RZ, RZ, R25 ;  /* 0x000000ffff0e1224 */ /* 0x004fe400078e0019 */
[----:B------:R-:W-:-:S05]  /*1360*/  @P1 IMAD.MOV.U32 R15, RZ, RZ, R27 ;  /* 0x000000ffff0f1224 */ /* 0x000fca00078e001b */
[----:B------:R2:W3:Y:S01]  /*1370*/  @P1 LDG.E.U16 R24, desc[UR24][R14.64] ;  /* 0x000000180e181981 */ /* 0x0004e2000c1e1500 */
[----:B------:R-:W-:Y:S01]  /*1380*/  IMAD R18, R18, 0x2, R51 ;  /* 0x0000000212127824 */ /* 0x000fe200078e0233 */
[C---:B----4-:R-:W-:Y:S02]  /*1390*/  LOP3.LUT R27, R12.reuse, 0x10, RZ, 0xfc, !PT ;  /* 0x000000100c1b7812 */ /* 0x050fe400078efcff */
[----:B------:R-:W-:Y:S01]  /*13a0*/  LOP3.LUT R25, R12, 0x18, RZ, 0xfc, !PT ;  /* 0x000000180c197812 */ /* 0x000fe200078efcff */
[----:B------:R-:W-:Y:S01]  /*13b0*/  IMAD R41, R41, 0x2, R18 ;  /* 0x0000000229297824 */ /* 0x000fe200078e0212 */
[----:B--2---:R-:W-:Y:S01]  /*13c0*/  LEA R14, P3, R16, R13, 0x1 ;  /* 0x0000000d100e7211 */ /* 0x004fe200078608ff */
[----:B------:R-:W-:-:S03]  /*13d0*/  IMAD.U32 R15, RZ, RZ, UR14 ;  /* 0x0000000eff0f7e24 */ /* 0x000fc6000f8e00ff */
[----:B------:R-:W-:Y:S01]  /*13e0*/  LEA.HI.X.SX32 R34, R16, R6, 0x1, P3 ;  /* 0x0000000610227211 */ /* 0x000fe200018f0eff */
[----:B---3--:R2:W-:Y:S01]  /*13f0*/  @P1 STL [R1+0x20c], R24 ;  /* 0x00020c1801001387 */ /* 0x0085e20000100800 */
[----:B------:R-:W-:-:S03]  /*1400*/  PLOP3.LUT P1, PT, PT, PT, UP1, 0x80, 0x8 ;  /* 0x000000000008781c */ /* 0x000fc60003f2f018 */
[----:B------:R3:W-:Y:S01]  /*1410*/  @P0 STL [R1+0x210], R30 ;  /* 0x0002101e01000387 */ /* 0x0007e20000100800 */
[----:B------:R-:W-:Y:S02]  /*1420*/  PLOP3.LUT P0, PT, PT, PT, UP1, 0x80, 0x8 ;  /* 0x000000000008781c */ /* 0x000fe40003f0f018 */
[----:B------:R-:W-:Y:S01]  /*1430*/  ISETP.LT.AND P1, PT, R25, UR12, P1 ;  /* 0x0000000c19007c0c */ /* 0x000fe20008f21270 */
[----:B------:R-:W-:Y:S01]  /*1440*/  IMAD.U32 R25, RZ, RZ, UR14 ;  /* 0x0000000eff197e24 */ /* 0x000fe2000f8e00ff */
[----:B------:R-:W-:Y:S01]  /*1450*/  ISETP.LT.AND P0, PT, R27, UR12, P0 ;  /* 0x0000000c1b007c0c */ /* 0x000fe20008701270 */
[----:B--2---:R-:W-:Y:S01]  /*1460*/  IMAD.U32 R24, RZ, RZ, UR14 ;  /* 0x0000000eff187e24 */ /* 0x004fe2000f8e00ff */
[----:B------:R2:W-:Y:S01]  /*1470*/  STL [R1+0x58], R14 ;  /* 0x0000580e01007387 */ /* 0x0005e20000100800 */
[----:B------:R-:W-:Y:S02]  /*1480*/  IMAD.U32 R27, RZ, RZ, UR14 ;  /* 0x0000000eff1b7e24 */ /* 0x000fe4000f8e00ff */
[----:B------:R-:W-:Y:S01]  /*1490*/  IMAD R19, R24, 0x2, R41 ;  /* 0x0000000218137824 */ /* 0x000fe200078e0229 */
[----:B---3--:R-:W-:-:S03]  /*14a0*/  LEA R30, P5, R17, R13, 0x1 ;  /* 0x0000000d111e7211 */ /* 0x008fc600078a08ff */
[----:B------:R-:W-:Y:S01]  /*14b0*/  IMAD R52, R52, 0x2, R19 ;  /* 0x0000000234347824 */ /* 0x000fe200078e0213 */
[----:B------:R-:W-:Y:S01]  /*14c0*/  LEA.HI.X.SX32 R32, R17, R6, 0x1, P5 ;  /* 0x0000000611207211 */ /* 0x000fe200028f0eff */
[----:B------:R-:W-:Y:S01]  /*14d0*/  @P1 IMAD.MOV.U32 R16, RZ, RZ, R30 ;  /* 0x000000ffff101224 */ /* 0x000fe200078e001e */
[----:B------:R3:W-:Y:S01]  /*14e0*/  STL [R1+0x78], R30 ;  /* 0x0000781e01007387 */ /* 0x0007e20000100800 */
[----:B------:R-:W-:Y:S02]  /*14f0*/  IMAD R24, R15, 0x2, R52 ;  /* 0x000000020f187824 */ /* 0x000fe400078e0234 */
[----:B------:R-:W-:Y:S01]  /*1500*/  @P0 IMAD.MOV.U32 R15, RZ, RZ, R34 ;  /* 0x000000ffff0f0224 */ /* 0x000fe200078e0022 */
[----:B------:R-:W-:Y:S01]  /*1510*/  STL [R1+0x54], R34 ;  /* 0x0000542201007387 */ /* 0x000fe20000100800 */
[----:B------:R-:W-:Y:S02]  /*1520*/  @P1 IMAD.MOV.U32 R17, RZ, RZ, R32 ;  /* 0x000000ffff111224 */ /* 0x000fe400078e0020 */
[----:B------:R-:W-:Y:S01]  /*1530*/  IMAD R40, R25, 0x2, R24 ;  /* 0x0000000219287824 */ /* 0x000fe200078e0218 */
[----:B------:R4:W3:Y:S04]  /*1540*/  @P0 LDG.E.U16 R26, desc[UR24][R14.64] ;  /* 0x000000180e1a0981 */ /* 0x0008e8000c1e1500 */
[----:B------:R0:W3:Y:S01]  /*1550*/  @P1 LDG.E.U16 R28, desc[UR24][R16.64] ;  /* 0x00000018101c1981 */ /* 0x0000e2000c1e1500 */
[----:B------:R-:W-:Y:S01]  /*1560*/  PLOP3.LUT P0, PT, PT, PT, UP1, 0x80, 0x8 ;  /* 0x000000000008781c */ /* 0x000fe20003f0f018 */
[----:B----4-:R-:W-:Y:S01]  /*1570*/  IMAD R15, R27, 0x2, R40 ;  /* 0x000000021b0f7824 */ /* 0x010fe200078e0228 */
[----:B--2---:R-:W-:-:S02]  /*1580*/  LOP3.LUT R14, R12, 0x20, RZ, 0xfc, !PT ;  /* 0x000000200c0e7812 */ /* 0x004fc400078efcff */
[----:B------:R-:W-:Y:S02]  /*1590*/  LOP3.LUT R27, R12, 0x28, RZ, 0xfc, !PT ;  /* 0x000000280c1b7812 */ /* 0x000fe400078efcff */
[----:B------:R-:W-:Y:S02]  /*15a0*/  ISETP.LT.AND P0, PT, R14, UR12, P0 ;  /* 0x0000000c0e007c0c */ /* 0x000fe40008701270 */
[----:B------:R-:W-:Y:S01]  /*15b0*/  PLOP3.LUT P1, PT, PT, PT, UP1, 0x80, 0x8 ;  /* 0x000000000008781c */ /* 0x000fe20003f2f018 */
[----:B---3--:R-:W-:Y:S01]  /*15c0*/  IMAD.U32 R30, RZ, RZ, UR14 ;  /* 0x0000000eff1e7e24 */ /* 0x008fe2000f8e00ff */
[C---:B0-----:R-:W-:Y:S02]  /*15d0*/  LEA R16, P3, R18.reuse, R13, 0x1 ;  /* 0x0000000d12107211 */ /* 0x041fe400078608ff */
[----:B------:R-:W-:Y:S02]  /*15e0*/  ISETP.LT.AND P1, PT, R27, UR12, P1 ;  /* 0x0000000c1b007c0c */ /* 0x000fe40008f21270 */
[----:B------:R-:W-:-:S05]  /*15f0*/  LEA.HI.X.SX32 R17, R18, R6, 0x1, P3 ;  /* 0x0000000612117211 */ /* 0x000fca00018f0eff */
[----:B------:R0:W2:Y:S04]  /*1600*/  @P0 LDG.E.U16 R29, desc[UR24][R16.64] ;  /* 0x00000018101d0981 */ /* 0x0000a8000c1e1500 */
[----:B------:R3:W-:Y:S04]  /*1610*/  STL [R1+0x250], R26 ;  /* 0x0002501a01007387 */ /* 0x0007e80000100800 */
[----:B------:R-:W-:Y:S01]  /*1620*/  STL [R1+0x74], R32 ;  /* 0x0000742001007387 */ /* 0x000fe20000100800 */
[----:B---3--:R-:W-:-:S03]  /*1630*/  IMAD.U32 R26, RZ, RZ, UR14 ;  /* 0x0000000eff1a7e24 */ /* 0x008fc6000f8e00ff */
[----:B------:R3:W-:Y:S01]  /*1640*/  STL [R1+0x24c], R28 ;  /* 0x00024c1c01007387 */ /* 0x0007e20000100800 */
[----:B------:R-:W-:Y:S02]  /*1650*/  IMAD R53, R26, 0x2, R15 ;  /* 0x000000021a357824 */ /* 0x000fe400078e020f */
[----:B---3--:R-:W-:-:S04]  /*1660*/  IMAD.U32 R28, RZ, RZ, UR14 ;  /* 0x0000000eff1c7e24 */ /* 0x008fc8000f8e00ff */
[----:B------:R-:W-:-:S04]  /*1670*/  IMAD R25, R28, 0x2, R53 ;  /* 0x000000021c197824 */ /* 0x000fc800078e0235 */
[----:B------:R-:W-:-:S04]  /*1680*/  IMAD R39, R26, 0x2, R25 ;  /* 0x000000021a277824 */ /* 0x000fc800078e0219 */
[----:B------:R-:W-:Y:S01]  /*1690*/  IMAD R14, R30, 0x2, R39 ;  /* 0x000000021e0e7824 */ /* 0x000fe200078e0227 */
[C---:B------:R-:W-:Y:S01]  /*16a0*/  LEA R30, P5, R24.reuse, R13, 0x1 ;  /* 0x0000000d181e7211 */ /* 0x040fe200078a08ff */
[----:B------:R0:W-:Y:S03]  /*16b0*/  STL [R1+0x98], R16 ;  /* 0x0000981001007387 */ /* 0x0001e60000100800 */
[----:B------:R-:W-:Y:S01]  /*16c0*/  LEA.HI.X.SX32 R32, R24, R6, 0x1, P5 ;  /* 0x0000000618207211 */ /* 0x000fe200028f0eff */
[----:B------:R-:W-:Y:S01]  /*16d0*/  STL [R1+0x4b8], R30 ;  /* 0x0004b81e01007387 */ /* 0x000fe20000100800 */
[----:B------:R-:W-:-:S03]  /*16e0*/  PRMT R28, RZ, 0x7610, R28 ;  /* 0x00007610ff1c7816 */ /* 0x000fc6000000001c */
[----:B------:R3:W-:Y:S01]  /*16f0*/  STL [R1+0x94], R17 ;  /* 0x0000941101007387 */ /* 0x0007e20000100800 */
[----:B0-----:R-:W-:Y:S02]  /*1700*/  @P1 IMAD.MOV.U32 R16, RZ, RZ, R30 ;  /* 0x000000ffff101224 */ /* 0x001fe400078e001e */
[----:B---3--:R-:W-:-:S05]  /*1710*/  @P1 IMAD.MOV.U32 R17, RZ, RZ, R32 ;  /* 0x000000ffff111224 */ /* 0x008fca00078e0020 */
[----:B------:R0:W3:Y:S01]  /*1720*/  @P1 LDG.E.U16 R28, desc[UR24][R16.64] ;  /* 0x00000018101c1981 */ /* 0x0000e2000c1e1500 */
[----:B------:R-:W-:Y:S02]  /*1730*/  IMAD R55, R55, 0x2, R14 ;  /* 0x0000000237377824 */ /* 0x000fe400078e020e */
[----:B------:R-:W-:Y:S02]  /*1740*/  IMAD.U32 R27, RZ, RZ, UR14 ;  /* 0x0000000eff1b7e24 */ /* 0x000fe4000f8e00ff */
[----:B------:R-:W-:Y:S01]  /*1750*/  IMAD R26, R26, 0x2, R55 ;  /* 0x000000021a1a7824 */ /* 0x000fe200078e0237 */
[----:B--2---:R2:W-:Y:S03]  /*1760*/  STL [R1+0x290], R29 ;  /* 0x0002901d01007387 */ /* 0x0045e60000100800 */
[----:B------:R-:W-:Y:S01]  /*1770*/  IMAD R36, R27, 0x2, R26 ;  /* 0x000000021b247824 */ /* 0x000fe200078e021a */
[----:B------:R-:W-:-:S02]  /*1780*/  LOP3.LUT R30, R12, 0x30, RZ, 0xfc, !PT ;  /* 0x000000300c1e7812 */ /* 0x000fc400078efcff */
[----:B------:R-:W-:Y:S01]  /*1790*/  PLOP3.LUT P0, PT, PT, PT, UP1, 0x80, 0x8 ;  /* 0x000000000008781c */ /* 0x000fe20003f0f018 */
[----:B--2---:R-:W-:-:S04]  /*17a0*/  IMAD.U32 R29, RZ, RZ, UR14 ;  /* 0x0000000eff1d7e24 */ /* 0x004fc8000f8e00ff */
[----:B------:R-:W-:Y:S01]  /*17b0*/  IMAD R18, R29, 0x2, R36 ;  /* 0x000000021d127824 */ /* 0x000fe200078e0224 */
[----:B------:R-:W-:Y:S01]  /*17c0*/  ISETP.LT.AND P0, PT, R30, UR12, P0 ;  /* 0x0000000c1e007c0c */ /* 0x000fe20008701270 */
[----:B------:R2:W-:Y:S02]  /*17d0*/  STL [R1+0x4b4], R32 ;  /* 0x0004b42001007387 */ /* 0x0005e40000100800 */
[----:B------:R-:W-:Y:S01]  /*17e0*/  IMAD R54, R27, 0x2, R18 ;  /* 0x000000021b367824 */ /* 0x000fe200078e0212 */
[----:B------:R-:W-:Y:S01]  /*17f0*/  PLOP3.LUT P1, PT, PT, PT, UP1, 0x80, 0x8 ;  /* 0x000000000008781c */ /* 0x000fe20003f2f018 */
[----:B------:R-:W-:Y:S01]  /*1800*/  IMAD.U32 R24, RZ, RZ, UR14 ;  /* 0x0000000eff187e24 */ /* 0x000fe2000f8e00ff */
[-C--:B0-----:R-:W-:Y:S01]  /*1810*/  LEA R17, P3, R25, R13.reuse, 0x1 ;  /* 0x0000000d19117211 */ /* 0x081fe200078608ff */
[----:B------:R-:W-:Y:S02]  /*1820*/  IMAD R27, R29, 0x2, R54 ;  /* 0x000000021d1b7824 */ /* 0x000fe400078e0236 */
[----:B------:R-:W-:Y:S01]  /*1830*/  IMAD.U32 R16, RZ, RZ, UR14 ;  /* 0x0000000eff107e24 */ /* 0x000fe2000f8e00ff */
[----:B------:R-:W-:Y:S01]  /*1840*/  LEA.HI.X.SX32 R34, R25, R6, 0x1, P3 ;  /* 0x0000000619227211 */ /* 0x000fe200018f0eff */
[----:B------:R-:W-:Y:S01]  /*1850*/  IMAD R35, R24, 0x2, R27 ;  /* 0x0000000218237824 */ /* 0x000fe200078e021b */
[----:B------:R-:W-:-:S03]  /*1860*/  LEA R30, P5, R26, R13, 0x1 ;  /* 0x0000000d1a1e7211 */ /* 0x000fc600078a08ff */
[----:B------:R-:W-:Y:S02]  /*1870*/  IMAD R24, R16, 0x2, R35 ;  /* 0x0000000210187824 */ /* 0x000fe400078e0223 */
[----:B------:R-:W-:Y:S01]  /*1880*/  @P0 IMAD.MOV.U32 R16, RZ, RZ, R17 ;  /* 0x000000ffff100224 */ /* 0x000fe200078e0011 */
[----:B--2---:R-:W-:Y:S02]  /*1890*/  LEA.HI.X.SX32 R32, R26, R6, 0x1, P5 ;  /* 0x000000061a207211 */ /* 0x004fe400028f0eff */
[----:B------:R-:W-:Y:S01]  /*18a0*/  PRMT R29, RZ, 0x7610, R29 ;  /* 0x00007610ff1d7816 */ /* 0x000fe2000000001d */
[----:B---3--:R0:W-:Y:S02]  /*18b0*/  STL [R1+0x28c], R28 ;  /* 0x00028c1c01007387 */ /* 0x0081e40000100800 */
[----:B0-----:R-:W-:-:S04]  /*18c0*/  LOP3.LUT R28, R12, 0x38, RZ, 0xfc, !PT ;  /* 0x000000380c1c7812 */ /* 0x001fc800078efcff */
[----:B------:R-:W-:Y:S01]  /*18d0*/  ISETP.LT.AND P1, PT, R28, UR12, P1 ;  /* 0x0000000c1c007c0c */ /* 0x000fe20008f21270 */
[----:B------:R0:W-:Y:S02]  /*18e0*/  STL [R1+0x4d8], R17 ;  /* 0x0004d81101007387 */ /* 0x0001e40000100800 */
[----:B0-----:R-:W-:-:S05]  /*18f0*/  @P0 IMAD.MOV.U32 R17, RZ, RZ, R34 ;  /* 0x000000ffff110224 */ /* 0x001fca00078e0022 */
[----:B------:R0:W2:Y:S05]  /*1900*/  @P0 LDG.E.U16 R33, desc[UR24][R16.64] ;  /* 0x0000001810210981 */ /* 0x0000aa000c1e1500 */
[----:B0-----:R-:W-:Y:S02]  /*1910*/  @P1 IMAD.MOV.U32 R16, RZ, RZ, R30 ;  /* 0x000000ffff101224 */ /* 0x001fe400078e001e */
[----:B------:R-:W-:-:S05]  /*1920*/  @P1 IMAD.MOV.U32 R17, RZ, RZ, R32 ;  /* 0x000000ffff111224 */ /* 0x000fca00078e0020 */
[----:B------:R0:W3:Y:S01]  /*1930*/  @P1 LDG.E.U16 R29, desc[UR24][R16.64] ;  /* 0x00000018101d1981 */ /* 0x0000e2000c1e1500 */
[----:B------:R-:W-:Y:S02]  /*1940*/  IMAD.U32 R28, RZ, RZ, UR14 ;  /* 0x0000000eff1c7e24 */ /* 0x000fe4000f8e00ff */
[----:B------:R-:W-:Y:S02]  /*1950*/  IMAD R57, R57, 0x2, R24 ;  /* 0x0000000239397824 */ /* 0x000fe400078e0218 */
[----:B------:R-:W-:Y:S02]  /*1960*/  IMAD.U32 R25, RZ, RZ, UR14 ;  /* 0x0000000eff197e24 */ /* 0x000fe4000f8e00ff */
[----:B------:R-:W-:Y:S01]  /*1970*/  IMAD R26, R28, 0x2, R57 ;  /* 0x000000021c1a7824 */ /* 0x000fe200078e0239 */
[----:B------:R4:W-:Y:S01]  /*1980*/  STL [R1+0x4f8], R30 ;  /* 0x0004f81e01007387 */ /* 0x0009e20000100800 */
[----:B------:R-:W-:-:S03]  /*1990*/  PLOP3.LUT P0, PT, PT, PT, UP1, 0x80, 0x8 ;  /* 0x000000000008781c */ /* 0x000fc60003f0f018 */
[----:B------:R0:W-:Y:S01]  /*19a0*/  STL [R1+0x4d4], R34 ;  /* 0x0004d42201007387 */ /* 0x0001e20000100800 */
[----:B----4-:R-:W-:Y:S01]  /*19b0*/  LOP3.LUT R30, R12, 0x40, RZ, 0xfc, !PT ;  /* 0x000000400c1e7812 */ /* 0x010fe200078efcff */
[----:B0-----:R-:W-:-:S03]  /*19c0*/  IMAD R34, R25, 0x2, R26 ;  /* 0x0000000219227824 */ /* 0x001fc600078e021a */
[----:B------:R-:W-:Y:S01]  /*19d0*/  ISETP.LT.AND P0, PT, R30, UR12, P0 ;  /* 0x0000000c1e007c0c */ /* 0x000fe20008701270 */
[----:B------:R0:W-:Y:S01]  /*19e0*/  STL [R1+0x4f4], R32 ;  /* 0x0004f42001007387 */ /* 0x0001e20000100800 */
[----:B------:R-:W-:Y:S01]  /*19f0*/  IMAD R37, R37, 0x2, R34 ;  /* 0x0000000225257824 */ /* 0x000fe200078e0222 */
[----:B------:R-:W-:Y:S02]  /*1a00*/  PLOP3.LUT P1, PT, PT, PT, UP1, 0x80, 0x8 ;  /* 0x000000000008781c */ /* 0x000fe40003f2f018 */
[----:B------:R-:W-:Y:S01]  /*1a10*/  LEA R17, P3, R27, R13, 0x1 ;  /* 0x0000000d1b117211 */ /* 0x000fe200078608ff */
[----:B------:R-:W-:Y:S02]  /*1a20*/  IMAD R58, R58, 0x2, R37 ;  /* 0x000000023a3a7824 */ /* 0x000fe400078e0225 */
[----:B------:R-:W-:Y:S02]  /*1a30*/  IMAD.U32 R16, RZ, RZ, UR14 ;  /* 0x0000000eff107e24 */ /* 0x000fe4000f8e00ff */
[----:B------:R-:W-:Y:S01]  /*1a40*/  IMAD R25, R25, 0x2, R58 ;  /* 0x0000000219197824 */ /* 0x000fe200078e023a */
[----:B0-----:R-:W-:-:S02]  /*1a50*/  LEA.HI.X.SX32 R32, R27, R6, 0x1, P3 ;  /* 0x000000061b207211 */ /* 0x001fc400018f0eff */
[----:B------:R-:W-:Y:S01]  /*1a60*/  PRMT R28, RZ, 0x7610, R28 ;  /* 0x00007610ff1c7816 */ /* 0x000fe2000000001c */
[----:B---3--:R0:W-:Y:S02]  /*1a70*/  STL [R1+0x2cc], R29 ;  /* 0x0002cc1d01007387 */ /* 0x0081e40000100800 */
[----:B0-----:R-:W-:-:S04]  /*1a80*/  LOP3.LUT R29, R12, 0x48, RZ, 0xfc, !PT ;  /* 0x000000480c1d7812 */ /* 0x001fc800078efcff */
[----:B------:R-:W-:Y:S01]  /*1a90*/  ISETP.LT.AND P1, PT, R29, UR12, P1 ;  /* 0x0000000c1d007c0c */ /* 0x000fe20008f21270 */
[----:B--2---:R0:W-:Y:S01]  /*1aa0*/  STL [R1+0x2d0], R33 ;  /* 0x0002d02101007387 */ /* 0x0041e20000100800 */
[----:B------:R-:W-:-:S03]  /*1ab0*/  LEA R29, P5, R26, R13, 0x1 ;  /* 0x0000000d1a1d7211 */ /* 0x000fc600078a08ff */
[----:B------:R2:W-:Y:S01]  /*1ac0*/  STL [R1+0x518], R17 ;  /* 0x0005181101007387 */ /* 0x0005e20000100800 */
[----:B------:R-:W-:Y:S01]  /*1ad0*/  LEA.HI.X.SX32 R30, R26, R6, 0x1, P5 ;  /* 0x000000061a1e7211 */ /* 0x000fe200028f0eff */
[----:B0-----:R-:W-:Y:S02]  /*1ae0*/  IMAD R33, R16, 0x2, R25 ;  /* 0x0000000210217824 */ /* 0x001fe400078e0219 */
[----:B------:R-:W-:Y:S02]  /*1af0*/  @P0 IMAD.MOV.U32 R16, RZ, RZ, R17 ;  /* 0x000000ffff100224 */ /* 0x000fe400078e0011 */
[----:B--2---:R-:W-:-:S05]  /*1b00*/  @P0 IMAD.MOV.U32 R17, RZ, RZ, R32 ;  /* 0x000000ffff110224 */ /* 0x004fca00078e0020 */
[----:B------:R0:W2:Y:S02]  /*1b10*/  @P0 LDG.E.U16 R31, desc[UR24][R16.64] ;  /* 0x00000018101f0981 */ /* 0x0000a4000c1e1500 */
[----:B0-----:R-:W-:Y:S02]  /*1b20*/  @P1 IMAD.MOV.U32 R16, RZ, RZ, R29 ;  /* 0x000000ffff101224 */ /* 0x001fe400078e001d */
[----:B------:R-:W-:-:S05]  /*1b30*/  @P1 IMAD.MOV.U32 R17, RZ, RZ, R30 ;  /* 0x000000ffff111224 */ /* 0x000fca00078e001e */
[----:B------:R0:W3:Y:S01]  /*1b40*/  @P1 LDG.E.U16 R28, desc[UR24][R16.64] ;  /* 0x00000018101c1981 */ /* 0x0000e2000c1e1500 */
[----:B------:R-:W-:Y:S01]  /*1b50*/  IMAD R38, R38, 0x2, R33 ;  /* 0x0000000226267824 */ /* 0x000fe200078e0221 */
[----:B------:R-:W-:Y:S02]  /*1b60*/  PLOP3.LUT P0, PT, PT, PT, UP1, 0x80, 0x8 ;  /* 0x000000000008781c */ /* 0x000fe40003f0f018 */
[----:B------:R4:W-:Y:S01]  /*1b70*/  STL [R1+0x538], R29 ;  /* 0x0005381d01007387 */ /* 0x0009e20000100800 */
[----:B------:R-:W-:Y:S02]  /*1b80*/  IMAD.U32 R26, RZ, RZ, UR14 ;  /* 0x0000000eff1a7e24 */ /* 0x000fe4000f8e00ff */
[----:B------:R-:W-:Y:S01]  /*1b90*/  IMAD R56, R56, 0x2, R38 ;  /* 0x0000000238387824 */ /* 0x000fe200078e0226 */
[----:B------:R0:W-:Y:S01]  /*1ba0*/  STL [R1+0x514], R32 ;  /* 0x0005142001007387 */ /* 0x0001e20000100800 */
[----:B----4-:R-:W-:-:S03]  /*1bb0*/  LOP3.LUT R29, R12, 0x50, RZ, 0xfc, !PT ;  /* 0x000000500c1d7812 */ /* 0x010fc600078efcff */
[----:B------:R4:W-:Y:S01]  /*1bc0*/  STL [R1+0x534], R30 ;  /* 0x0005341e01007387 */ /* 0x0009e20000100800 */
[----:B------:R-:W-:Y:S01]  /*1bd0*/  ISETP.LT.AND P0, PT, R29, UR12, P0 ;  /* 0x0000000c1d007c0c */ /* 0x000fe20008701270 */
[----:B0-----:R-:W-:Y:S01]  /*1be0*/  IMAD R16, R26, 0x2, R56 ;  /* 0x000000021a107824 */ /* 0x001fe200078e0238 */
[----:B------:R-:W-:Y:S02]  /*1bf0*/  PLOP3.LUT P1, PT, PT, PT, UP1, 0x80, 0x8 ;  /* 0x000000000008781c */ /* 0x000fe40003f2f018 */
[CC--:B------:R-:W-:Y:S01]  /*1c00*/  LEA R17, P3, R25.reuse, R13.reuse, 0x1 ;  /* 0x0000000d19117211 */ /* 0x0c0fe200078608ff */
[----:B------:R-:W-:Y:S01]  /*1c10*/  IMAD.U32 R32, RZ, RZ, UR14 ;  /* 0x0000000eff207e24 */ /* 0x000fe2000f8e00ff */
[----:B----4-:R-:W-:Y:S02]  /*1c20*/  LEA R30, P5, R16, R13, 0x1 ;  /* 0x0000000d101e7211 */ /* 0x010fe400078a08ff */
[----:B------:R-:W-:Y:S01]  /*1c30*/  LEA.HI.X.SX32 R60, R25, R6, 0x1, P3 ;  /* 0x00000006193c7211 */ /* 0x000fe200018f0eff */
[----:B------:R-:W-:Y:S01]  /*1c40*/  IMAD R32, R32, 0x2, R16 ;  /* 0x0000000220207824 */ /* 0x000fe200078e0210 */
[----:B------:R-:W-:Y:S01]  /*1c50*/  PRMT R26, RZ, 0x7610, R26 ;  /* 0x00007610ff1a7816 */ /* 0x000fe2000000001a */
[----:B---3--:R0:W-:Y:S02]  /*1c60*/  STL [R1+0x390], R28 ;  /* 0x0003901c01007387 */ /* 0x0081e40000100800 */
[----:B0-----:R-:W-:-:S02]  /*1c70*/  LOP3.LUT R28, R12, 0x58, RZ, 0xfc, !PT ;  /* 0x000000580c1c7812 */ /* 0x001fc400078efcff */
[----:B------:R-:W-:Y:S02]  /*1c80*/  STL [R1+0x564], R17 ;  /* 0x0005641101007387 */ /* 0x000fe40000100800 */
[----:B------:R-:W-:Y:S02]  /*1c90*/  ISETP.LT.AND P1, PT, R28, UR12, P1 ;  /* 0x0000000c1c007c0c */ /* 0x000fe40008f21270 */
[----:B--2---:R0:W-:Y:S02]  /*1ca0*/  STL [R1+0x394], R31 ;  /* 0x0003941f01007387 */ /* 0x0041e40000100800 */
[----:B0-----:R-:W-:Y:S01]  /*1cb0*/  LEA.HI.X.SX32 R31, R16, R6, 0x1, P5 ;  /* 0x00000006101f7211 */ /* 0x001fe200028f0eff */
[----:B------:R-:W-:Y:S02]  /*1cc0*/  @P0 IMAD.MOV.U32 R16, RZ, RZ, R17 ;  /* 0x000000ffff100224 */ /* 0x000fe400078e0011 */
[----:B------:R-:W-:-:S05]  /*1cd0*/  @P0 IMAD.MOV.U32 R17, RZ, RZ, R60 ;  /* 0x000000ffff110224 */ /* 0x000fca00078e003c */
[----:B------:R0:W2:Y:S02]  /*1ce0*/  @P0 LDG.E.U16 R47, desc[UR24][R16.64] ;  /* 0x00000018102f0981 */ /* 0x0000a4000c1e1500 */
[----:B0-----:R-:W-:Y:S02]  /*1cf0*/  @P1 IMAD.MOV.U32 R16, RZ, RZ, R30 ;  /* 0x000000ffff101224 */ /* 0x001fe400078e001e */
[----:B------:R-:W-:-:S05]  /*1d00*/  @P1 IMAD.MOV.U32 R17, RZ, RZ, R31 ;  /* 0x000000ffff111224 */ /* 0x000fca00078e001f */
[----:B------:R0:W3:Y:S01]  /*1d10*/  @P1 LDG.E.U16 R26, desc[UR24][R16.64] ;  /* 0x00000018101a1981 */ /* 0x0000e2000c1e1500 */
[----:B------:R-:W-:-:S04]  /*1d20*/  IMAD.U32 R27, RZ, RZ, UR14 ;  /* 0x0000000eff1b7e24 */ /* 0x000fc8000f8e00ff */
[----:B------:R-:W-:Y:S02]  /*1d30*/  IMAD R27, R27, 0x2, R32 ;  /* 0x000000021b1b7824 */ /* 0x000fe400078e0220 */
[----:B------:R-:W-:Y:S02]  /*1d40*/  IMAD.U32 R29, RZ, RZ, UR14 ;  /* 0x0000000eff1d7e24 */ /* 0x000fe4000f8e00ff */
[----:B------:R-:W-:Y:S02]  /*1d50*/  IMAD R59, R59, 0x2, R27 ;  /* 0x000000023b3b7824 */ /* 0x000fe400078e021b */
[----:B------:R-:W-:Y:S02]  /*1d60*/  IMAD.U32 R28, RZ, RZ, UR14 ;  /* 0x0000000eff1c7e24 */ /* 0x000fe4000f8e00ff */
[----:B------:R-:W-:Y:S02]  /*1d70*/  IMAD R29, R29, 0x2, R59 ;  /* 0x000000021d1d7824 */ /* 0x000fe400078e023b */
[----:B------:R-:W-:-:S02]  /*1d80*/  IMAD.U32 R25, RZ, RZ, UR14 ;  /* 0x0000000eff197e24 */ /* 0x000fc4000f8e00ff */
[----:B------:R-:W-:-:S04]  /*1d90*/  IMAD R28, R28, 0x2, R29 ;  /* 0x000000021c1c7824 */ /* 0x000fc800078e021d */
[----:B------:R-:W-:Y:S01]  /*1da0*/  IMAD R25, R25, 0x2, R28 ;  /* 0x0000000219197824 */ /* 0x000fe200078e021c */
[----:B------:R-:W-:Y:S01]  /*1db0*/  STL [R1+0x584], R30 ;  /* 0x0005841e01007387 */ /* 0x000fe20000100800 */
[----:B0-----:R-:W-:Y:S02]  /*1dc0*/  IMAD.U32 R17, RZ, RZ, UR14 ;  /* 0x0000000eff117e24 */ /* 0x001fe4000f8e00ff */
[----:B------:R-:W-:Y:S01]  /*1dd0*/  IMAD R61, R61, 0x2, R25 ;  /* 0x000000023d3d7824 */ /* 0x000fe200078e0219 */
[----:B------:R-:W-:Y:S03]  /*1de0*/  STL [R1+0x560], R60 ;  /* 0x0005603c01007387 */ /* 0x000fe60000100800 */
[----:B------:R-:W-:Y:S01]  /*1df0*/  IMAD R17, R17, 0x2, R61 ;  /* 0x0000000211117824 */ /* 0x000fe200078e023d */
[----:B------:R0:W-:Y:S01]  /*1e00*/  STL [R1+0x580], R31 ;  /* 0x0005801f01007387 */ /* 0x0001e20000100800 */
[----:B------:R-:W-:Y:S01]  /*1e10*/  PLOP3.LUT P0, PT, PT, PT, UP1, 0x80, 0x8 ;  /* 0x000000000008781c */ /* 0x000fe20003f0f018 */
[----:B0-----:R-:W-:-:S04]  /*1e20*/  IMAD.U32 R31, RZ, RZ, UR14 ;  /* 0x0000000eff1f7e24 */ /* 0x001fc8000f8e00ff */
[----:B------:R-:W-:Y:S01]  /*1e30*/  IMAD R31, R31, 0x2, R17 ;  /* 0x000000021f1f7824 */ /* 0x000fe200078e0211 */
[----:B------:R-:W-:Y:S01]  /*1e40*/  LOP3.LUT R60, R12, 0x60, RZ, 0xfc, !PT ;  /* 0x000000600c3c7812 */ /* 0x000fe200078efcff */
[----:B------:R-:W-:Y:S01]  /*1e50*/  IMAD.U32 R16, RZ, RZ, UR14 ;  /* 0x0000000eff107e24 */ /* 0x000fe2000f8e00ff */
[----:B------:R-:W-:Y:S02]  /*1e60*/  PLOP3.LUT P1, PT, PT, PT, UP1, 0x80, 0x8 ;  /* 0x000000000008781c */ /* 0x000fe40003f2f018 */
[----:B------:R-:W-:Y:S02]  /*1e70*/  ISETP.LT.AND P0, PT, R60, UR12, P0 ;  /* 0x0000000c3c007c0c */ /* 0x000fe40008701270 */
[----:B------:R-:W-:Y:S02]  /*1e80*/  LOP3.LUT R30, R12, 0x70, RZ, 0xfc, !PT ;  /* 0x000000700c1e7812 */ /* 0x000fe400078efcff */
[----:B------:R-:W-:Y:S02]  /*1e90*/  PLOP3.LUT P3, PT, PT, PT, UP1, 0x80, 0x8 ;  /* 0x000000000008781c */ /* 0x000fe40003f6f018 */
[----:B------:R-:W-:-:S02]  /*1ea0*/  LEA R87, P6, R29, R13, 0x1 ;  /* 0x0000000d1d577211 */ /* 0x000fc400078c08ff */
[----:B------:R-:W-:Y:S01]  /*1eb0*/  ISETP.LT.AND P3, PT, R30, UR12, P3 ;  /* 0x0000000c1e007c0c */ /* 0x000fe20009f61270 */
[----:B------:R-:W-:Y:S01]  /*1ec0*/  IMAD.U32 R30, RZ, RZ, UR14 ;  /* 0x0000000eff1e7e24 */ /* 0x000fe2000f8e00ff */
[----:B------:R-:W-:Y:S02]  /*1ed0*/  LEA.HI.X.SX32 R88, R29, R6, 0x1, P6 ;  /* 0x000000061d587211 */ /* 0x000fe400030f0eff */
[----:B------:R-:W-:-:S04]  /*1ee0*/  LEA R82, P5, R17, R13, 0x1 ;  /* 0x0000000d11527211 */ /* 0x000fc800078a08ff */
[----:B------:R-:W-:Y:S01]  /*1ef0*/  LEA.HI.X.SX32 R84, R17, R6, 0x1, P5 ;  /* 0x0000000611547211 */ /* 0x000fe200028f0eff */
[----:B------:R-:W-:Y:S01]  /*1f00*/  @P0 IMAD.MOV.U32 R17, RZ, RZ, R88 ;  /* 0x000000ffff110224 */ /* 0x000fe200078e0058 */
[----:B------:R-:W-:Y:S02]  /*1f10*/  PRMT R81, RZ, 0x7610, R81 ;  /* 0x00007610ff517816 */ /* 0x000fe40000000051 */
[----:B------:R-:W-:Y:S01]  /*1f20*/  PRMT R46, RZ, 0x7610, R46 ;  /* 0x00007610ff2e7816 */ /* 0x000fe2000000002e */
[----:B---3--:R0:W-:Y:S02]  /*1f30*/  STL [R1+0x30c], R26 ;  /* 0x00030c1a01007387 */ /* 0x0081e40000100800 */
[----:B0-----:R-:W-:-:S04]  /*1f40*/  IMAD.U32 R26, RZ, RZ, UR14 ;  /* 0x0000000eff1a7e24 */ /* 0x001fc8000f8e00ff */
[----:B------:R-:W-:Y:S01]  /*1f50*/  IMAD R26, R26, 0x2, R31 ;  /* 0x000000021a1a7824 */ /* 0x000fe200078e021f */
[----:B--2---:R0:W-:Y:S03]  /*1f60*/  STL [R1+0x310], R47 ;  /* 0x0003102f01007387 */ /* 0x0041e60000100800 */
[----:B------:R-:W-:-:S04]  /*1f70*/  IMAD R62, R62, 0x2, R26 ;  /* 0x000000023e3e7824 */ /* 0x000fc800078e021a */
[----:B------:R-:W-:Y:S01]  /*1f80*/  IMAD R16, R16, 0x2, R62 ;  /* 0x0000000210107824 */ /* 0x000fe200078e023e */
[----:B0-----:R-:W-:-:S04]  /*1f90*/  LOP3.LUT R47, R12, 0x68, RZ, 0xfc, !PT ;  /* 0x000000680c2f7812 */ /* 0x001fc800078efcff */
[----:B------:R-:W-:Y:S02]  /*1fa0*/  ISETP.LT.AND P1, PT, R47, UR12, P1 ;  /* 0x0000000c2f007c0c */ /* 0x000fe40008f21270 */
[----:B------:R-:W-:Y:S01]  /*1fb0*/  LEA R47, P6, R16, R13, 0x1 ;  /* 0x0000000d102f7211 */ /* 0x000fe200078c08ff */
[----:B------:R-:W-:-:S03]  /*1fc0*/  IMAD R30, R30, 0x2, R16 ;  /* 0x000000021e1e7824 */ /* 0x000fc600078e0210 */
[----:B------:R-:W-:Y:S01]  /*1fd0*/  LEA.HI.X.SX32 R60, R16, R6, 0x1, P6 ;  /* 0x00000006103c7211 */ /* 0x000fe200030f0eff */
[----:B------:R-:W-:-:S05]  /*1fe0*/  @P0 IMAD.MOV.U32 R16, RZ, RZ, R87 ;  /* 0x000000ffff100224 */ /* 0x000fca00078e0057 */
[----:B------:R0:W2:Y:S02]  /*1ff0*/  @P0 LDG.E.U16 R86, desc[UR24][R16.64] ;  /* 0x0000001810560981 */ /* 0x0000a4000c1e1500 */
[----:B0-----:R-:W-:Y:S02]  /*2000*/  @P1 IMAD.MOV.U32 R16, RZ, RZ, R82 ;  /* 0x000000ffff101224 */ /* 0x001fe400078e0052 */
[----:B------:R-:W-:-:S05]  /*2010*/  @P1 IMAD.MOV.U32 R17, RZ, RZ, R84 ;  /* 0x000000ffff111224 */ /* 0x000fca00078e0054 */
[----:B------:R0:W3:Y:S02]  /*2020*/  @P1 LDG.E.U16 R81, desc[UR24][R16.64] ;  /* 0x0000001810511981 */ /* 0x0000e4000c1e1500 */
[----:B0-----:R-:W-:Y:S02]  /*2030*/  @P3 IMAD.MOV.U32 R16, RZ, RZ, R47 ;  /* 0x000000ffff103224 */ /* 0x001fe400078e002f */
[----:B------:R-:W-:-:S05]  /*2040*/  @P3 IMAD.MOV.U32 R17, RZ, RZ, R60 ;  /* 0x000000ffff113224 */ /* 0x000fca00078e003c */
[----:B------:R0:W4:Y:S04]  /*2050*/  @P3 LDG.E.U16 R46, desc[UR24][R16.64] ;  /* 0x00000018102e3981 */ /* 0x000128000c1e1500 */
[----:B------:R-:W-:Y:S04]  /*2060*/  STL [R1+0x5a4], R87 ;  /* 0x0005a45701007387 */ /* 0x000fe80000100800 */
[----:B------:R-:W-:Y:S01]  /*2070*/  STL [R1+0x5c4], R82 ;  /* 0x0005c45201007387 */ /* 0x000fe20000100800 */
[----:B0-----:R-:W-:-:S03]  /*2080*/  IMAD.U32 R16, RZ, RZ, UR14 ;  /* 0x0000000eff107e24 */ /* 0x001fc6000f8e00ff */
[----:B------:R-:W-:Y:S04]  /*2090*/  STL [R1+0x5a0], R88 ;  /* 0x0005a05801007387 */ /* 0x000fe80000100800 */
[----:B------:R-:W-:Y:S01]  /*20a0*/  STL [R1+0x5e4], R47 ;  /* 0x0005e42f01007387 */ /* 0x000fe20000100800 */
[----:B------:R-:W-:-:S03]  /*20b0*/  IMAD R16, R16, 0x2, R30 ;  /* 0x0000000210107824 */ /* 0x000fc600078e021e */
[----:B------:R-:W-:Y:S04]  /*20c0*/  STL [R1+0x5c0], R84 ;  /* 0x0005c05401007387 */ /* 0x000fe80000100800 */
[----:B------:R0:W-:Y:S01]  /*20d0*/  STL [R1+0x5e0], R60 ;  /* 0x0005e03c01007387 */ /* 0x0001e20000100800 */
[----:B------:R-:W-:Y:S01]  /*20e0*/  IMAD.U32 R17, RZ, RZ, UR14 ;  /* 0x0000000eff117e24 */ /* 0x000fe2000f8e00ff */
[----:B------:R-:W-:Y:S02]  /*20f0*/  LOP3.LUT R29, R12, 0x78, RZ, 0xfc, !PT ;  /* 0x000000780c1d7812 */ /* 0x000fe400078efcff */
[----:B------:R-:W-:Y:S01]  /*2100*/  PLOP3.LUT P3, PT, PT, PT, UP1, 0x80, 0x8 ;  /* 0x000000000008781c */ /* 0x000fe20003f6f018 */
[----:B0-----:R-:W-:Y:S01]  /*2110*/  IMAD.U32 R60, RZ, RZ, UR14 ;  /* 0x0000000eff3c7e24 */ /* 0x001fe2000f8e00ff */
[----:B------:R-:W-:-:S03]  /*2120*/  PLOP3.LUT P0, PT, PT, PT, UP1, 0x80, 0x8 ;  /* 0x000000000008781c */ /* 0x000fc60003f0f018 */
[----:B------:R-:W-:Y:S01]  /*2130*/  IMAD R60, R60, 0x2, R16 ;  /* 0x000000023c3c7824 */ /* 0x000fe200078e0210 */
[----:B------:R-:W-:-:S03]  /*2140*/  ISETP.LT.AND P3, PT, R29, UR12, P3 ;  /* 0x0000000c1d007c0c */ /* 0x000fc60009f61270 */
[----:B------:R-:W-:Y:S01]  /*2150*/  IMAD R17, R17, 0x2, R60 ;  /* 0x0000000211117824 */ /* 0x000fe200078e023c */
[----:B------:R-:W-:Y:S02]  /*2160*/  LOP3.LUT R82, R12, 0xa, RZ, 0xfc, !PT ;  /* 0x0000000a0c527812 */ /* 0x000fe400078efcff */
[----:B------:R-:W-:Y:S02]  /*2170*/  PLOP3.LUT P1, PT, PT, PT, UP1, 0x80, 0x8 ;  /* 0x000000000008781c */ /* 0x000fe40003f2f018 */
[----:B------:R-:W-:Y:S02]  /*2180*/  PRMT R85, RZ, 0x7610, R85 ;  /* 0x00007610ff557816 */ /* 0x000fe40000000055 */
[----:B------:R-:W-:Y:S02]  /*2190*/  ISETP.LT.AND P1, PT, R82, UR12, P1 ;  /* 0x0000000c52007c0c */ /* 0x000fe40008f21270 */
[----:B------:R-:W-:Y:S02]  /*21a0*/  PRMT R76, RZ, 0x7610, R76 ;  /* 0x00007610ff4c7816 */ /* 0x000fe4000000004c */
[----:B------:R-:W-:-:S02]  /*21b0*/  LOP3.LUT R84, R12, 0x12, RZ, 0xfc, !PT ;  /* 0x000000120c547812 */ /* 0x000fc400078efcff */
[----:B------:R-:W-:Y:S02]  /*21c0*/  PRMT R83, RZ, 0x7610, R83 ;  /* 0x00007610ff537816 */ /* 0x000fe40000000053 */
[----:B------:R-:W-:Y:S01]  /*21d0*/  PRMT R80, RZ, 0x7610, R80 ;  /* 0x00007610ff507816 */ /* 0x000fe20000000050 */
[----:B----4-:R0:W-:Y:S02]  /*21e0*/  STL [R1+0x38c], R46 ;  /* 0x00038c2e01007387 */ /* 0x0101e40000100800 */
[----:B0-----:R-:W-:Y:S02]  /*21f0*/  LOP3.LUT R46, R12, 0x2, RZ, 0xfc, !PT ;  /* 0x000000020c2e7812 */ /* 0x001fe400078efcff */
[----:B---3--:R0:W-:Y:S02]  /*2200*/  STL [R1+0x348], R81 ;  /* 0x0003485101007387 */ /* 0x0081e40000100800 */
[----:B------:R-:W-:Y:S02]  /*2210*/  ISETP.LT.AND P0, PT, R46, UR12, P0 ;  /* 0x0000000c2e007c0c */ /* 0x000fe40008701270 */
[----:B------:R-:W-:-:S02]  /*2220*/  LEA R46, P5, R17, R13, 0x1 ;  /* 0x0000000d112e7211 */ /* 0x000fc400078a08ff */
[----:B0-----:R-:W-:Y:S02]  /*2230*/  LEA R81, P6, R45, R13, 0x1 ;  /* 0x0000000d2d517211 */ /* 0x001fe400078c08ff */
[-C--:B------:R-:W-:Y:S01]  /*2240*/  LEA.HI.X.SX32 R47, R17, R6.reuse, 0x1, P5 ;  /* 0x00000006112f7211 */ /* 0x080fe200028f0eff */
[----:B------:R0:W-:Y:S01]  /*2250*/  STL [R1+0x600], R46 ;  /* 0x0006002e01007387 */ /* 0x0001e20000100800 */
[----:B------:R-:W-:-:S03]  /*2260*/  LEA.HI.X.SX32 R82, R45, R6, 0x1, P6 ;  /* 0x000000062d527211 */ /* 0x000fc600030f0eff */
[----:B--2---:R-:W-:Y:S04]  /*2270*/  STL [R1+0x34c], R86 ;  /* 0x00034c5601007387 */ /* 0x004fe80000100800 */
[----:B------:R-:W-:Y:S04]  /*2280*/  STL [R1+0x20], R81 ;  /* 0x0000205101007387 */ /* 0x000fe80000100800 */
[----:B------:R2:W-:Y:S04]  /*2290*/  STL [R1+0x5fc], R47 ;  /* 0x0005fc2f01007387 */ /* 0x0005e80000100800 */
[----:B------:R0:W3:Y:S01]  /*22a0*/  @P3 LDG.E.U16 R85, desc[UR24][R46.64] ;  /* 0x000000182e553981 */ /* 0x0000e2000c1e1500 */
[----:B------:R-:W-:-:S02]  /*22b0*/  LEA R45, P3, R44, R13, 0x1 ;  /* 0x0000000d2c2d7211 */ /* 0x000fc400078608ff */
[----:B------:R-:W-:Y:S02]  /*22c0*/  PLOP3.LUT P5, PT, PT, PT, UP1, 0x80, 0x8 ;  /* 0x000000000008781c */ /* 0x000fe40003faf018 */
[----:B------:R-:W-:Y:S01]  /*22d0*/  LEA.HI.X.SX32 R44, R44, R6, 0x1, P3 ;  /* 0x000000062c2c7211 */ /* 0x000fe200018f0eff */
[----:B0-----:R-:W-:Y:S02]  /*22e0*/  @P0 IMAD.MOV.U32 R46, RZ, RZ, R81 ;  /* 0x000000ffff2e0224 */ /* 0x001fe400078e0051 */
[----:B--2---:R-:W-:Y:S01]  /*22f0*/  @P0 IMAD.MOV.U32 R47, RZ, RZ, R82 ;  /* 0x000000ffff2f0224 */ /* 0x004fe200078e0052 */
[----:B------:R-:W-:Y:S04]  /*2300*/  STL [R1+0x1c], R82 ;  /* 0x00001c5201007387 */ /* 0x000fe80000100800 */
[----:B------:R-:W2:Y:S01]  /*2310*/  @P0 LDG.E.U16 R76, desc[UR24][R46.64] ;  /* 0x000000182e4c0981 */ /* 0x000ea2000c1e1500 */
[----:B------:R-:W-:-:S03]  /*2320*/  LEA R81, P0, R43, R13, 0x1 ;  /* 0x0000000d2b517211 */ /* 0x000fc600078008ff */
[----:B------:R0:W-:Y:S01]  /*2330*/  STL [R1+0x40], R45 ;  /* 0x0000402d01007387 */ /* 0x0001e20000100800 */
[----:B------:R-:W-:-:S03]  /*2340*/  ISETP.LT.AND P5, PT, R84, UR12, P5 ;  /* 0x0000000c54007c0c */ /* 0x000fc6000afa1270 */
[----:B------:R-:W-:Y:S01]  /*2350*/  STL [R1+0x60], R81 ;  /* 0x0000605101007387 */ /* 0x000fe20000100800 */
[----:B0-----:R-:W-:-:S03]  /*2360*/  @P1 LOP3.LUT R45, R45, R44, RZ, 0x3c, !PT ;  /* 0x0000002c2d2d1212 */ /* 0x001fc600078e3cff */
[----:B------:R0:W-:Y:S01]  /*2370*/  STL [R1+0x3c], R44 ;  /* 0x00003c2c01007387 */ /* 0x0001e20000100800 */
[----:B------:R-:W-:Y:S02]  /*2380*/  LEA.HI.X.SX32 R82, R43, R6, 0x1, P0 ;  /* 0x000000062b527211 */ /* 0x000fe400000f0eff */
[----:B0-----:R-:W-:-:S04]  /*2390*/  @P1 LOP3.LUT R44, R45, R44, RZ, 0x3c, !PT ;  /* 0x0000002c2d2c1212 */ /* 0x001fc800078e3cff */
[----:B------:R-:W-:-:S05]  /*23a0*/  @P1 LOP3.LUT R45, R45, R44, RZ, 0x3c, !PT ;  /* 0x0000002c2d2d1212 */ /* 0x000fca00078e3cff */
[----:B------:R0:W4:Y:S02]  /*23b0*/  @P1 LDG.E.U16 R83, desc[UR24][R44.64] ;  /* 0x000000182c531981 */ /* 0x000124000c1e1500 */
[----:B0-----:R-:W-:Y:S02]  /*23c0*/  @P5 IMAD.MOV.U32 R44, RZ, RZ, R81 ;  /* 0x000000ffff2c5224 */ /* 0x001fe400078e0051 */
[----:B------:R-:W-:-:S05]  /*23d0*/  @P5 IMAD.MOV.U32 R45, RZ, RZ, R82 ;  /* 0x000000ffff2d5224 */ /* 0x000fca00078e0052 */
[----:B------:R-:W4:Y:S01]  /*23e0*/  @P5 LDG.E.U16 R80, desc[UR24][R44.64] ;  /* 0x000000182c505981 */ /* 0x000f22000c1e1500 */
[----:B------:R-:W-:Y:S02]  /*23f0*/  PLOP3.LUT P3, PT, PT, PT, UP1, 0x80, 0x8 ;  /* 0x000000000008781c */ /* 0x000fe40003f6f018 */
[----:B------:R-:W-:Y:S02]  /*2400*/  LEA R43, P5, R42, R13, 0x1 ;  /* 0x0000000d2a2b7211 */ /* 0x000fe400078a08ff */
[----:B------:R-:W-:Y:S01]  /*2410*/  PRMT R79, RZ, 0x7610, R79 ;  /* 0x00007610ff4f7816 */ /* 0x000fe2000000004f */
[----:B--2---:R0:W-:Y:S02]  /*2420*/  STL [R1+0x37c], R76 ;  /* 0x00037c4c01007387 */ /* 0x0041e40000100800 */
[----:B0-----:R-:W-:-:S04]  /*2430*/  LOP3.LUT R76, R12, 0x1a, RZ, 0xfc, !PT ;  /* 0x0000001a0c4c7812 */ /* 0x001fc800078efcff */
[----:B------:R-:W-:Y:S01]  /*2440*/  ISETP.LT.AND P3, PT, R76, UR12, P3 ;  /* 0x0000000c4c007c0c */ /* 0x000fe20009f61270 */
[----:B------:R-:W-:Y:S04]  /*2450*/  STL [R1+0x5c], R82 ;  /* 0x00005c5201007387 */ /* 0x000fe80000100800 */
[----:B---3--:R-:W-:Y:S04]  /*2460*/  STL [R1+0x378], R85 ;  /* 0x0003785501007387 */ /* 0x008fe80000100800 */
[----:B------:R-:W-:Y:S04]  /*2470*/  STL [R1+0x80], R43 ;  /* 0x0000802b01007387 */ /* 0x000fe80000100800 */
[----:B----4-:R0:W-:Y:S02]  /*2480*/  STL [R1+0x350], R80 ;  /* 0x0003505001007387 */ /* 0x0101e40000100800 */
[----:B0-----:R-:W-:Y:S01]  /*2490*/  LEA.HI.X.SX32 R80, R42, R6, 0x1, P5 ;  /* 0x000000062a507211 */ /* 0x001fe200028f0eff */
[----:B------:R-:W-:-:S04]  /*24a0*/  @P3 IMAD.MOV.U32 R42, RZ, RZ, R43 ;  /* 0x000000ffff2a3224 */ /* 0x000fc800078e002b */
[----:B------:R-:W-:-:S05]  /*24b0*/  @P3 IMAD.MOV.U32 R43, RZ, RZ, R80 ;  /* 0x000000ffff2b3224 */ /* 0x000fca00078e0050 */
[----:B------:R-:W2:Y:S01]  /*24c0*/  @P3 LDG.E.U16 R79, desc[UR24][R42.64] ;  /* 0x000000182a4f3981 */ /* 0x000ea2000c1e1500 */
[C---:B------:R-:W-:Y:S02]  /*24d0*/  LOP3.LUT R82, R12.reuse, 0x22, RZ, 0xfc, !PT ;  /* 0x000000220c527812 */ /* 0x040fe400078efcff */
[----:B------:R-:W-:Y:S02]  /*24e0*/  LOP3.LUT R81, R12, 0x2a, RZ, 0xfc, !PT ;  /* 0x0000002a0c517812 */ /* 0x000fe400078efcff */
[----:B------:R-:W-:Y:S02]  /*24f0*/  PLOP3.LUT P1, PT, PT, PT, UP1, 0x80, 0x8 ;  /* 0x000000000008781c */ /* 0x000fe40003f2f018 */
[----:B------:R-:W-:Y:S02]  /*2500*/  PLOP3.LUT P0, PT, PT, PT, UP1, 0x80, 0x8 ;  /* 0x000000000008781c */ /* 0x000fe40003f0f018 */
[----:B------:R-:W-:Y:S02]  /*2510*/  ISETP.LT.AND P1, PT, R82, UR12, P1 ;  /* 0x0000000c52007c0c */ /* 0x000fe40008f21270 */
[----:B------:R-:W-:-:S02]  /*2520*/  ISETP.LT.AND P0, PT, R81, UR12, P0 ;  /* 0x0000000c51007c0c */ /* 0x000fc40008701270 */
[CC--:B------:R-:W-:Y:S01]  /*2530*/  LEA R81, P6, R41.reuse, R13.reuse, 0x1 ;  /* 0x0000000d29517211 */ /* 0x0c0fe200078c08ff */
[----:B------:R-:W-:Y:S04]  /*2540*/  STL [R1+0x7c], R80 ;  /* 0x00007c5001007387 */ /* 0x000fe80000100800 */
[----:B------:R-:W-:Y:S01]  /*2550*/  STL [R1+0xa0], R81 ;  /* 0x0000a05101007387 */ /* 0x000fe20000100800 */
[----:B------:R-:W-:Y:S02]  /*2560*/  PRMT R78, RZ, 0x7610, R78 ;  /* 0x00007610ff4e7816 */ /* 0x000fe4000000004e */
[----:B------:R-:W-:Y:S01]  /*2570*/  LEA.HI.X.SX32 R41, R41, R6, 0x1, P6 ;  /* 0x0000000629297211 */ /* 0x000fe200030f0eff */
[----:B--2---:R0:W-:Y:S02]  /*2580*/  STL [R1+0x36c], R79 ;  /* 0x00036c4f01007387 */ /* 0x0041e40000100800 */
[----:B0-----:R-:W-:-:S04]  /*2590*/  LEA R79, P3, R40, R13, 0x1 ;  /* 0x0000000d284f7211 */ /* 0x001fc800078608ff */
[----:B------:R-:W-:Y:S01]  /*25a0*/  LEA.HI.X.SX32 R80, R40, R6, 0x1, P3 ;  /* 0x0000000628507211 */ /* 0x000fe200018f0eff */
[----:B------:R-:W-:-:S05]  /*25b0*/  @P1 IMAD.MOV.U32 R40, RZ, RZ, R81 ;  /* 0x000000ffff281224 */ /* 0x000fca00078e0051 */
[----:B------:R0:W2:Y:S01]  /*25c0*/  @P1 LDG.E.U16 R78, desc[UR24][R40.64] ;  /* 0x00000018284e1981 */ /* 0x0000a2000c1e1500 */
[----:B------:R-:W-:Y:S02]  /*25d0*/  LOP3.LUT R76, R12, 0x32, RZ, 0xfc, !PT ;  /* 0x000000320c4c7812 */ /* 0x000fe400078efcff */
[----:B------:R-:W-:Y:S01]  /*25e0*/  PLOP3.LUT P5, PT, PT, PT, UP1, 0x80, 0x8 ;  /* 0x000000000008781c */ /* 0x000fe20003faf018 */
[----:B------:R-:W-:Y:S03]  /*25f0*/  STL [R1+0x380], R83 ;  /* 0x0003805301007387 */ /* 0x000fe60000100800 */
[----:B------:R-:W-:Y:S02]  /*2600*/  ISETP.LT.AND P5, PT, R76, UR12, P5 ;  /* 0x0000000c4c007c0c */ /* 0x000fe4000afa1270 */
[----:B------:R-:W-:Y:S01]  /*2610*/  LEA R76, P6, R39, R13, 0x1 ;  /* 0x0000000d274c7211 */ /* 0x000fe200078c08ff */
[----:B------:R-:W-:Y:S01]  /*2620*/  STL [R1+0x4c0], R79 ;  /* 0x0004c04f01007387 */ /* 0x000fe20000100800 */
[----:B------:R-:W-:-:S03]  /*2630*/  PRMT R74, RZ, 0x7610, R74 ;  /* 0x00007610ff4a7816 */ /* 0x000fc6000000004a */
[----:B------:R3:W-:Y:S01]  /*2640*/  STL [R1+0x9c], R41 ;  /* 0x00009c2901007387 */ /* 0x0007e20000100800 */
[----:B0-----:R-:W-:-:S03]  /*2650*/  @P0 IMAD.MOV.U32 R40, RZ, RZ, R79 ;  /* 0x000000ffff280224 */ /* 0x001fc600078e004f */
[----:B------:R-:W-:Y:S04]  /*2660*/  STL [R1+0x4e0], R76 ;  /* 0x0004e04c01007387 */ /* 0x000fe80000100800 */
[----:B------:R-:W-:Y:S01]  /*2670*/  STL [R1+0x4bc], R80 ;  /* 0x0004bc5001007387 */ /* 0x000fe20000100800 */
[----:B---3--:R-:W-:Y:S01]  /*2680*/  @P0 IMAD.MOV.U32 R41, RZ, RZ, R80 ;  /* 0x000000ffff290224 */ /* 0x008fe200078e0050 */
[----:B------:R-:W-:-:S04]  /*2690*/  PRMT R73, RZ, 0x7610, R73 ;  /* 0x00007610ff497816 */ /* 0x000fc80000000049 */
[----:B------:R0:W3:Y:S02]  /*26a0*/  @P0 LDG.E.U16 R74, desc[UR24][R40.64] ;  /* 0x00000018284a0981 */ /* 0x0000e4000c1e1500 */
[----:B0-----:R-:W-:Y:S02]  /*26b0*/  @P5 IMAD.MOV.U32 R40, RZ, RZ, R76 ;  /* 0x000000ffff285224 */ /* 0x001fe400078e004c */
[----:B--2---:R0:W-:Y:S02]  /*26c0*/  STL [R1+0x258], R78 ;  /* 0x0002584e01007387 */ /* 0x0041e40000100800 */
[----:B0-----:R-:W-:-:S05]  /*26d0*/  LEA.HI.X.SX32 R78, R39, R6, 0x1, P6 ;  /* 0x00000006274e7211 */ /* 0x001fca00030f0eff */
[----:B------:R-:W-:-:S05]  /*26e0*/  @P5 IMAD.MOV.U32 R41, RZ, RZ, R78 ;  /* 0x000000ffff295224 */ /* 0x000fca00078e004e */
[----:B------:R0:W2:Y:S01]  /*26f0*/  @P5 LDG.E.U16 R73, desc[UR24][R40.64] ;  /* 0x0000001828495981 */ /* 0x0000a2000c1e1500 */
[----:B------:R-:W-:Y:S02]  /*2700*/  PLOP3.LUT P1, PT, PT, PT, UP1, 0x80, 0x8 ;  /* 0x000000000008781c */ /* 0x000fe40003f2f018 */
[----:B------:R-:W-:Y:S01]  /*2710*/  PLOP3.LUT P0, PT, PT, PT, UP1, 0x80, 0x8 ;  /* 0x000000000008781c */ /* 0x000fe20003f0f018 */
[----:B---3--:R3:W-:Y:S04]  /*2720*/  STL [R1+0x388], R74 ;  /* 0x0003884a01007387 */ /* 0x0087e80000100800 */
[----:B------:R-:W-:Y:S01]  /*2730*/  STL [R1+0x4dc], R78 ;  /* 0x0004dc4e01007387 */ /* 0x000fe20000100800 */
[----:B---3--:R-:W-:-:S04]  /*2740*/  LOP3.LUT R74, R12, 0x3a, RZ, 0xfc, !PT ;  /* 0x0000003a0c4a7812 */ /* 0x008fc800078efcff */
[----:B------:R-:W-:Y:S02]  /*2750*/  ISETP.LT.AND P1, PT, R74, UR12, P1 ;  /* 0x0000000c4a007c0c */ /* 0x000fe40008f21270 */
[----:B0-----:R-:W-:Y:S02]  /*2760*/  LEA R40, P3, R36, R13, 0x1 ;  /* 0x0000000d24287211 */ /* 0x001fe400078608ff */
[----:B------:R-:W-:Y:S02]  /*2770*/  LOP3.LUT R74, R12, 0x4a, RZ, 0xfc, !PT ;  /* 0x0000004a0c4a7812 */ /* 0x000fe400078efcff */
[----:B------:R-:W-:Y:S02]  /*2780*/  PLOP3.LUT P5, PT, PT, PT, UP1, 0x80, 0x8 ;  /* 0x000000000008781c */ /* 0x000fe40003faf018 */
[----:B------:R-:W-:Y:S02]  /*2790*/  PRMT R77, RZ, 0x7610, R77 ;  /* 0x00007610ff4d7816 */ /* 0x000fe4000000004d */
[----:B------:R-:W-:-:S02]  /*27a0*/  LEA.HI.X.SX32 R41, R36, R6, 0x1, P3 ;  /* 0x0000000624297211 */ /* 0x000fc400018f0eff */
[----:B------:R-:W-:Y:S02]  /*27b0*/  ISETP.LT.AND P5, PT, R74, UR12, P5 ;  /* 0x0000000c4a007c0c */ /* 0x000fe4000afa1270 */
[----:B------:R-:W-:Y:S01]  /*27c0*/  PRMT R45, RZ, 0x7610, R45 ;  /* 0x00007610ff2d7816 */ /* 0x000fe2000000002d */
[----:B------:R0:W3:Y:S01]  /*27d0*/  @P1 LDG.E.U16 R77, desc[UR24][R40.64] ;  /* 0x00000018284d1981 */ /* 0x0000e2000c1e1500 */
[----:B------:R-:W-:Y:S02]  /*27e0*/  LOP3.LUT R76, R12, 0x52, RZ, 0xfc, !PT ;  /* 0x000000520c4c7812 */ /* 0x000fe400078efcff */
[----:B------:R-:W-:-:S04]  /*27f0*/  PLOP3.LUT P3, PT, PT, PT, UP1, 0x80, 0x8 ;  /* 0x000000000008781c */ /* 0x000fc80003f6f018 */
[----:B------:R-:W-:Y:S02]  /*2800*/  ISETP.LT.AND P3, PT, R76, UR12, P3 ;  /* 0x0000000c4c007c0c */ /* 0x000fe40009f61270 */
[----:B------:R-:W-:Y:S02]  /*2810*/  PRMT R75, RZ, 0x7610, R75 ;  /* 0x00007610ff4b7816 */ /* 0x000fe4000000004b */
[----:B------:R-:W-:Y:S01]  /*2820*/  PRMT R72, RZ, 0x7610, R72 ;  /* 0x00007610ff487816 */ /* 0x000fe20000000048 */
[----:B--2---:R2:W-:Y:S02]  /*2830*/  STL [R1+0x32c], R73 ;  /* 0x00032c4901007387 */ /* 0x0045e40000100800 */
[----:B--2---:R-:W-:-:S04]  /*2840*/  LOP3.LUT R73, R12, 0x42, RZ, 0xfc, !PT ;  /* 0x000000420c497812 */ /* 0x004fc800078efcff */
[----:B------:R-:W-:Y:S02]  /*2850*/  ISETP.LT.AND P0, PT, R73, UR12, P0 ;  /* 0x0000000c49007c0c */ /* 0x000fe40008701270 */
[CC--:B------:R-:W-:Y:S01]  /*2860*/  LEA R73, P6, R35.reuse, R13.reuse, 0x1 ;  /* 0x0000000d23497211 */ /* 0x0c0fe200078c08ff */
[----:B------:R0:W-:Y:S03]  /*2870*/  STL [R1+0x500], R40 ;  /* 0x0005002801007387 */ /* 0x0001e60000100800 */
[----:B------:R-:W-:Y:S01]  /*2880*/  LEA.HI.X.SX32 R74, R35, R6, 0x1, P6 ;  /* 0x00000006234a7211 */ /* 0x000fe200030f0eff */
[----:B------:R-:W-:Y:S01]  /*2890*/  STL [R1+0x520], R73 ;  /* 0x0005204901007387 */ /* 0x000fe20000100800 */
[----:B------:R-:W-:-:S03]  /*28a0*/  LEA R35, P1, R34, R13, 0x1 ;  /* 0x0000000d22237211 */ /* 0x000fc600078208ff */
[----:B------:R2:W-:Y:S02]  /*28b0*/  STL [R1+0x4fc], R41 ;  /* 0x0004fc2901007387 */ /* 0x0005e40000100800 */
[----:B0-----:R-:W-:Y:S01]  /*28c0*/  @P0 IMAD.MOV.U32 R40, RZ, RZ, R73 ;  /* 0x000000ffff280224 */ /* 0x001fe200078e0049 */
[----:B------:R-:W-:Y:S01]  /*28d0*/  LEA.HI.X.SX32 R34, R34, R6, 0x1, P1 ;  /* 0x0000000622227211 */ /* 0x000fe200008f0eff */
[----:B--2---:R-:W-:Y:S01]  /*28e0*/  @P0 IMAD.MOV.U32 R41, RZ, RZ, R74 ;  /* 0x000000ffff290224 */ /* 0x004fe200078e004a */
[----:B------:R-:W-:Y:S04]  /*28f0*/  STL [R1+0x51c], R74 ;  /* 0x00051c4a01007387 */ /* 0x000fe80000100800 */
[----:B------:R-:W2:Y:S01]  /*2900*/  @P0 LDG.E.U16 R45, desc[UR24][R40.64] ;  /* 0x00000018282d0981 */ /* 0x000ea2000c1e1500 */
[----:B------:R-:W-:-:S03]  /*2910*/  LEA R73, P0, R33, R13, 0x1 ;  /* 0x0000000d21497211 */ /* 0x000fc600078008ff */
[----:B------:R0:W-:Y:S04]  /*2920*/  STL [R1+0x540], R35 ;  /* 0x0005402301007387 */ /* 0x0001e80000100800 */
        /* <DEDUP_REMOVED lines=12> */
[----:B------:R-:W-:Y:S02]  /*29f0*/  PLOP3.LUT P1, PT, PT, PT, UP1, 0x80, 0x8 ;  /* 0x000000000008781c */ /* 0x000fe40003f2f018 */
[C---:B------:R-:W-:Y:S02]  /*2a00*/  LOP3.LUT R73, R12.reuse, 0x6a, RZ, 0xfc, !PT ;  /* 0x0000006a0c497812 */ /* 0x040fe400078efcff */
[----:B------:R-:W-:Y:S02]  /*2a10*/  PRMT R71, RZ, 0x7610, R71 ;  /* 0x00007610ff477816 */ /* 0x000fe40000000047 */
[----:B------:R-:W-:Y:S01]  /*2a20*/  PRMT R68, RZ, 0x7610, R68 ;  /* 0x00007610ff447816 */ /* 0x000fe20000000044 */
[----:B--2---:R0:W-:Y:S02]  /*2a30*/  STL [R1+0x360], R45 ;  /* 0x0003602d01007387 */ /* 0x0041e40000100800 */
[----:B0-----:R-:W-:-:S04]  /*2a40*/  LOP3.LUT R45, R12, 0x5a, RZ, 0xfc, !PT ;  /* 0x0000005a0c2d7812 */ /* 0x001fc800078efcff */
[----:B------:R-:W-:Y:S01]  /*2a50*/  ISETP.LT.AND P3, PT, R45, UR12, P0 ;  /* 0x0000000c2d007c0c */ /* 0x000fe20008761270 */
[----:B------:R0:W-:Y:S04]  /*2a60*/  STL [R1+0x568], R74 ;  /* 0x0005684a01007387 */ /* 0x0001e80000100800 */
[----:B---3--:R-:W-:Y:S04]  /*2a70*/  STL [R1+0x364], R77 ;  /* 0x0003644d01007387 */ /* 0x008fe80000100800 */
[----:B------:R-:W-:Y:S01]  /*2a80*/  STL [R1+0x58c], R33 ;  /* 0x00058c2101007387 */ /* 0x000fe20000100800 */
[----:B0-----:R-:W-:-:S02]  /*2a90*/  LOP3.LUT R74, R12, 0x62, RZ, 0xfc, !PT ;  /* 0x000000620c4a7812 */ /* 0x001fc400078efcff */
[----:B------:R-:W-:Y:S02]  /*2aa0*/  PLOP3.LUT P0, PT, PT, PT, UP1, 0x80, 0x8 ;  /* 0x000000000008781c */ /* 0x000fe40003f0f018 */
[----:B------:R-:W-:Y:S02]  /*2ab0*/  ISETP.LT.AND P1, PT, R74, UR12, P1 ;  /* 0x0000000c4a007c0c */ /* 0x000fe40008f21270 */
[----:B------:R-:W-:Y:S02]  /*2ac0*/  ISETP.LT.AND P0, PT, R73, UR12, P0 ;  /* 0x0000000c49007c0c */ /* 0x000fe40008701270 */
[----:B------:R-:W-:-:S04]  /*2ad0*/  LEA R73, P6, R28, R13, 0x1 ;  /* 0x0000000d1c497211 */ /* 0x000fc800078c08ff */
[-C--:B------:R-:W-:Y:S01]  /*2ae0*/  LEA.HI.X.SX32 R28, R28, R6.reuse, 0x1, P6 ;  /* 0x000000061c1c7211 */ /* 0x080fe200030f0eff */
[----:B----4-:R0:W-:Y:S02]  /*2af0*/  STL [R1+0x324], R72 ;  /* 0x0003244801007387 */ /* 0x0101e40000100800 */
[----:B0-----:R-:W-:Y:S01]  /*2b00*/  LEA.HI.X.SX32 R72, R32, R6, 0x1, P5 ;  /* 0x0000000620487211 */ /* 0x001fe200028f0eff */
[----:B------:R-:W-:-:S04]  /*2b10*/  @P3 IMAD.MOV.U32 R32, RZ, RZ, R33 ;  /* 0x000000ffff203224 */ /* 0x000fc800078e0021 */
[----:B------:R-:W-:-:S05]  /*2b20*/  @P3 IMAD.MOV.U32 R33, RZ, RZ, R72 ;  /* 0x000000ffff213224 */ /* 0x000fca00078e0048 */
[----:B------:R0:W2:Y:S02]  /*2b30*/  @P3 LDG.E.U16 R71, desc[UR24][R32.64] ;  /* 0x0000001820473981 */ /* 0x0000a4000c1e1500 */
[----:B0-----:R-:W-:Y:S02]  /*2b40*/  @P1 IMAD.MOV.U32 R32, RZ, RZ, R73 ;  /* 0x000000ffff201224 */ /* 0x001fe400078e0049 */
[----:B------:R-:W-:-:S05]  /*2b50*/  @P1 IMAD.MOV.U32 R33, RZ, RZ, R28 ;  /* 0x000000ffff211224 */ /* 0x000fca00078e001c */
[----:B------:R-:W3:Y:S01]  /*2b60*/  @P1 LDG.E.U16 R68, desc[UR24][R32.64] ;  /* 0x0000001820441981 */ /* 0x000ee2000c1e1500 */
[----:B------:R-:W-:Y:S02]  /*2b70*/  LOP3.LUT R45, R12, 0x72, RZ, 0xfc, !PT ;  /* 0x000000720c2d7812 */ /* 0x000fe400078efcff */
[----:B------:R-:W-:Y:S01]  /*2b80*/  PLOP3.LUT P5, PT, PT, PT, UP1, 0x80, 0x8 ;  /* 0x000000000008781c */ /* 0x000fe20003faf018 */
[----:B------:R-:W-:Y:S04]  /*2b90*/  STL [R1+0x588], R72 ;  /* 0x0005884801007387 */ /* 0x000fe80000100800 */
[----:B------:R-:W-:Y:S01]  /*2ba0*/  STL [R1+0x5ac], R73 ;  /* 0x0005ac4901007387 */ /* 0x000fe20000100800 */
[----:B------:R-:W-:Y:S02]  /*2bb0*/  ISETP.LT.AND P5, PT, R45, UR12, P5 ;  /* 0x0000000c2d007c0c */ /* 0x000fe4000afa1270 */
[----:B------:R-:W-:Y:S01]  /*2bc0*/  LEA R45, P6, R30, R13, 0x1 ;  /* 0x0000000d1e2d7211 */ /* 0x000fe200078c08ff */
[----:B------:R-:W-:Y:S01]  /*2bd0*/  IMAD.U32 R29, RZ, RZ, UR14 ;  /* 0x0000000eff1d7e24 */ /* 0x000fe2000f8e00ff */
[----:B------:R-:W-:-:S03]  /*2be0*/  PRMT R70, RZ, 0x7610, R70 ;  /* 0x00007610ff467816 */ /* 0x000fc60000000046 */
[--C-:B------:R-:W-:Y:S01]  /*2bf0*/  IMAD R29, R29, 0x2, R17.reuse ;  /* 0x000000021d1d7824 */ /* 0x100fe200078e0211 */
[----:B------:R-:W-:Y:S01]  /*2c00*/  PRMT R17, RZ, 0x7610, R17 ;  /* 0x00007610ff117816 */ /* 0x000fe20000000011 */
[----:B--2---:R0:W-:Y:S04]  /*2c10*/  STL [R1+0x358], R71 ;  /* 0x0003584701007387 */ /* 0x0041e80000100800 */
[----:B------:R-:W-:Y:S01]  /*2c20*/  STL [R1+0x35c], R75 ;  /* 0x00035c4b01007387 */ /* 0x000fe20000100800 */
[----:B0-----:R-:W-:-:S04]  /*2c30*/  LEA R71, P3, R31, R13, 0x1 ;  /* 0x0000000d1f477211 */ /* 0x001fc800078608ff */
[----:B------:R-:W-:Y:S01]  /*2c40*/  LEA.HI.X.SX32 R72, R31, R6, 0x1, P3 ;  /* 0x000000061f487211 */ /* 0x000fe200018f0eff */
[----:B------:R-:W-:Y:S04]  /*2c50*/  STL [R1+0x5cc], R71 ;  /* 0x0005cc4701007387 */ /* 0x000fe80000100800 */
[----:B------:R-:W-:Y:S04]  /*2c60*/  STL [R1+0x5a8], R28 ;  /* 0x0005a81c01007387 */ /* 0x000fe80000100800 */
[----:B------:R-:W-:Y:S01]  /*2c70*/  STL [R1+0x5ec], R45 ;  /* 0x0005ec2d01007387 */ /* 0x000fe20000100800 */
[----:B------:R-:W-:-:S03]  /*2c80*/  @P0 IMAD.MOV.U32 R31, RZ, RZ, R72 ;  /* 0x000000ffff1f0224 */ /* 0x000fc600078e0048 */
[----:B------:R-:W-:Y:S04]  /*2c90*/  STL [R1+0x5c8], R72 ;  /* 0x0005c84801007387 */ /* 0x000fe80000100800 */
[----:B---3--:R0:W-:Y:S02]  /*2ca0*/  STL [R1+0x218], R68 ;  /* 0x0002184401007387 */ /* 0x0081e40000100800 */
[----:B0-----:R-:W-:Y:S01]  /*2cb0*/  LEA.HI.X.SX32 R68, R30, R6, 0x1, P6 ;  /* 0x000000061e447211 */ /* 0x001fe200030f0eff */
[----:B------:R-:W-:-:S05]  /*2cc0*/  @P0 IMAD.MOV.U32 R30, RZ, RZ, R71 ;  /* 0x000000ffff1e0224 */ /* 0x000fca00078e0047 */
[----:B------:R0:W2:Y:S02]  /*2cd0*/  @P0 LDG.E.U16 R70, desc[UR24][R30.64] ;  /* 0x000000181e460981 */ /* 0x0000a4000c1e1500 */
[----:B0-----:R-:W-:Y:S02]  /*2ce0*/  @P5 IMAD.MOV.U32 R30, RZ, RZ, R45 ;  /* 0x000000ffff1e5224 */ /* 0x001fe400078e002d */
[----:B------:R-:W-:-:S05]  /*2cf0*/  @P5 IMAD.MOV.U32 R31, RZ, RZ, R68 ;  /* 0x000000ffff1f5224 */ /* 0x000fca00078e0044 */
[----:B------:R-:W3:Y:S01]  /*2d00*/  @P5 LDG.E.U16 R17, desc[UR24][R30.64] ;  /* 0x000000181e115981 */ /* 0x000ee2000c1e1500 */
[----:B------:R-:W-:Y:S02]  /*2d10*/  LOP3.LUT R28, R12, 0x7a, RZ, 0xfc, !PT ;  /* 0x0000007a0c1c7812 */ /* 0x000fe400078efcff */
[----:B------:R-:W-:-:S04]  /*2d20*/  PLOP3.LUT P3, PT, PT, PT, UP1, 0x80, 0x8 ;  /* 0x000000000008781c */ /* 0x000fc80003f6f018 */
[----:B------:R-:W-:Y:S02]  /*2d30*/  ISETP.LT.AND P3, PT, R28, UR12, P3 ;  /* 0x0000000c1c007c0c */ /* 0x000fe40009f61270 */
[C---:B------:R-:W-:Y:S01]  /*2d40*/  LEA R28, P5, R29.reuse, R13, 0x1 ;  /* 0x0000000d1d1c7211 */ /* 0x040fe200078a08ff */
[----:B------:R0:W-:Y:S01]  /*2d50*/  STL [R1+0x5e8], R68 ;  /* 0x0005e84401007387 */ /* 0x0001e20000100800 */
[----:B------:R-:W-:Y:S02]  /*2d60*/  PRMT R47, RZ, 0x7610, R47 ;  /* 0x00007610ff2f7816 */ /* 0x000fe4000000002f */
[----:B0-----:R-:W-:Y:S01]  /*2d70*/  LEA.HI.X.SX32 R68, R29, R6, 0x1, P5 ;  /* 0x000000061d447211 */ /* 0x001fe200028f0eff */
[----:B---3--:R0:W-:Y:S02]  /*2d80*/  STL [R1+0x318], R17 ;  /* 0x0003181101007387 */ /* 0x0081e40000100800 */
[----:B0-----:R-:W-:-:S04]  /*2d90*/  IMAD.U32 R17, RZ, RZ, UR14 ;  /* 0x0000000eff117e24 */ /* 0x001fc8000f8e00ff */
[----:B------:R-:W-:Y:S02]  /*2da0*/  IMAD R17, R17, 0x2, R29 ;  /* 0x0000000211117824 */ /* 0x000fe400078e021d */
[----:B------:R-:W-:-:S05]  /*2db0*/  @P3 IMAD.MOV.U32 R29, RZ, RZ, R68 ;  /* 0x000000ffff1d3224 */ /* 0x000fca00078e0044 */
[----:B------:R-:W3:Y:S01]  /*2dc0*/  @P3 LDG.E.U16 R47, desc[UR24][R28.64] ;  /* 0x000000181c2f3981 */ /* 0x000ee2000c1e1500 */
[C---:B------:R-:W-:Y:S02]  /*2dd0*/  LOP3.LUT R71, R12.reuse, 0x4, RZ, 0xfc, !PT ;  /* 0x000000040c477812 */ /* 0x040fe400078efcff */
[----:B------:R-:W-:Y:S01]  /*2de0*/  PLOP3.LUT P1, PT, PT, PT, UP1, 0x80, 0x8 ;  /* 0x000000000008781c */ /* 0x000fe20003f2f018 */
[----:B--2---:R0:W-:Y:S01]  /*2df0*/  STL [R1+0x384], R70 ;  /* 0x0003844601007387 */ /* 0x0041e20000100800 */
[----:B------:R-:W-:Y:S02]  /*2e00*/  PLOP3.LUT P0, PT, PT, PT, UP1, 0x80, 0x8 ;  /* 0x000000000008781c */ /* 0x000fe40003f0f018 */
[----:B------:R-:W-:Y:S02]  /*2e10*/  ISETP.LT.AND P1, PT, R71, UR12, P1 ;  /* 0x0000000c47007c0c */ /* 0x000fe40008f21270 */
[----:B0-----:R-:W-:-:S04]  /*2e20*/  LOP3.LUT R70, R12, 0xc, RZ, 0xfc, !PT ;  /* 0x0000000c0c467812 */ /* 0x001fc800078efcff */
[----:B------:R-:W-:Y:S02]  /*2e30*/  ISETP.LT.AND P0, PT, R70, UR12, P0 ;  /* 0x0000000c46007c0c */ /* 0x000fe40008701270 */
[----:B------:R-:W-:Y:S01]  /*2e40*/  LEA R70, P6, R23, R13, 0x1 ;  /* 0x0000000d17467211 */ /* 0x000fe200078c08ff */
[----:B------:R-:W-:Y:S04]  /*2e50*/  STL [R1+0x608], R28 ;  /* 0x0006081c01007387 */ /* 0x000fe80000100800 */
[----:B------:R-:W-:Y:S04]  /*2e60*/  STL [R1+0x604], R68 ;  /* 0x0006044401007387 */ /* 0x000fe80000100800 */
[----:B------:R-:W-:Y:S01]  /*2e70*/  STL [R1+0x28], R70 ;  /* 0x0000284601007387 */ /* 0x000fe20000100800 */
[----:B------:R-:W-:-:S02]  /*2e80*/  PRMT R69, RZ, 0x7610, R69 ;  /* 0x00007610ff457816 */ /* 0x000fc40000000045 */
[----:B------:R-:W-:Y:S02]  /*2e90*/  LEA.HI.X.SX32 R23, R23, R6, 0x1, P6 ;  /* 0x0000000617177211 */ /* 0x000fe400030f0eff */
[----:B------:R-:W-:Y:S02]  /*2ea0*/  LOP3.LUT R45, R12, 0x14, RZ, 0xfc, !PT ;  /* 0x000000140c2d7812 */ /* 0x000fe400078efcff */
[----:B------:R-:W-:Y:S02]  /*2eb0*/  PLOP3.LUT P5, PT, PT, PT, UP1, 0x80, 0x8 ;  /* 0x000000000008781c */ /* 0x000fe40003faf018 */
[----:B------:R-:W-:Y:S02]  /*2ec0*/  PRMT R42, RZ, 0x7610, R42 ;  /* 0x00007610ff2a7816 */ /* 0x000fe4000000002a */
[----:B------:R-:W-:Y:S02]  /*2ed0*/  ISETP.LT.AND P5, PT, R45, UR12, P5 ;  /* 0x0000000c2d007c0c */ /* 0x000fe4000afa1270 */
[----:B------:R-:W-:-:S04]  /*2ee0*/  LEA R45, P6, R21, R13, 0x1 ;  /* 0x0000000d152d7211 */ /* 0x000fc800078c08ff */
[----:B------:R-:W-:Y:S02]  /*2ef0*/  LEA.HI.X.SX32 R21, R21, R6, 0x1, P6 ;  /* 0x0000000615157211 */ /* 0x000fe400030f0eff */
[----:B------:R-:W-:Y:S01]  /*2f00*/  PRMT R43, RZ, 0x7610, R43 ;  /* 0x00007610ff2b7816 */ /* 0x000fe2000000002b */
[----:B---3--:R0:W-:Y:S02]  /*2f10*/  STL [R1+0x314], R47 ;  /* 0x0003142f01007387 */ /* 0x0081e40000100800 */
[----:B0-----:R-:W-:-:S04]  /*2f20*/  LEA R47, P3, R22, R13, 0x1 ;  /* 0x0000000d162f7211 */ /* 0x001fc800078608ff */
[----:B------:R-:W-:Y:S01]  /*2f30*/  LEA.HI.X.SX32 R68, R22, R6, 0x1, P3 ;  /* 0x0000000616447211 */ /* 0x000fe200018f0eff */
[----:B------:R-:W-:Y:S01]  /*2f40*/  @P1 IMAD.MOV.U32 R22, RZ, RZ, R70 ;  /* 0x000000ffff161224 */ /* 0x000fe200078e0046 */
[----:B------:R-:W-:Y:S04]  /*2f50*/  STL [R1+0x48], R47 ;  /* 0x0000482f01007387 */ /* 0x000fe80000100800 */
[----:B------:R0:W-:Y:S04]  /*2f60*/  STL [R1+0x24], R23 ;  /* 0x0000241701007387 */ /* 0x0001e80000100800 */
[----:B------:R2:W3:Y:S02]  /*2f70*/  @P1 LDG.E.U16 R69, desc[UR24][R22.64] ;  /* 0x0000001816451981 */ /* 0x0004e4000c1e1500 */
[----:B--2---:R-:W-:-:S02]  /*2f80*/  @P0 IMAD.MOV.U32 R22, RZ, RZ, R47 ;  /* 0x000000ffff160224 */ /* 0x004fc400078e002f */
[----:B0-----:R-:W-:-:S05]  /*2f90*/  @P0 IMAD.MOV.U32 R23, RZ, RZ, R68 ;  /* 0x000000ffff170224 */ /* 0x001fca00078e0044 */
[----:B------:R0:W2:Y:S02]  /*2fa0*/  @P0 LDG.E.U16 R42, desc[UR24][R22.64] ;  /* 0x00000018162a0981 */ /* 0x0000a4000c1e1500 */
[----:B0-----:R-:W-:Y:S02]  /*2fb0*/  @P5 IMAD.MOV.U32 R22, RZ, RZ, R45 ;  /* 0x000000ffff165224 */ /* 0x001fe400078e002d */
[----:B------:R-:W-:-:S05]  /*2fc0*/  @P5 IMAD.MOV.U32 R23, RZ, RZ, R21 ;  /* 0x000000ffff175224 */ /* 0x000fca00078e0015 */
[----:B------:R-:W4:Y:S01]  /*2fd0*/  @P5 LDG.E.U16 R43, desc[UR24][R22.64] ;  /* 0x00000018162b5981 */ /* 0x000f22000c1e1500 */
[----:B------:R-:W-:-:S03]  /*2fe0*/  PLOP3.LUT P1, PT, PT, PT, UP1, 0x80, 0x8 ;  /* 0x000000000008781c */ /* 0x000fc60003f2f018 */
[----:B------:R-:W-:Y:S04]  /*2ff0*/  STL [R1+0x68], R45 ;  /* 0x0000682d01007387 */ /* 0x000fe80000100800 */
[----:B------:R-:W-:Y:S01]  /*3000*/  STL [R1+0x44], R68 ;  /* 0x0000444401007387 */ /* 0x000fe20000100800 */
[----:B------:R-:W-:Y:S02]  /*3010*/  PLOP3.LUT P0, PT, PT, PT, UP1, 0x80, 0x8 ;  /* 0x000000000008781c */ /* 0x000fe40003f0f018 */
[----:B------:R-:W-:Y:S02]  /*3020*/  PLOP3.LUT P5, PT, PT, PT, UP1, 0x80, 0x8 ;  /* 0x000000000008781c */ /* 0x000fe40003faf018 */
[----:B------:R-:W-:Y:S02]  /*3030*/  PRMT R46, RZ, 0x7610, R46 ;  /* 0x00007610ff2e7816 */ /* 0x000fe4000000002e */
[----:B------:R-:W-:Y:S01]  /*3040*/  PRMT R36, RZ, 0x7610, R36 ;  /* 0x00007610ff247816 */ /* 0x000fe20000000024 */
[----:B--2---:R0:W-:Y:S04]  /*3050*/  STL [R1+0x2d8], R42 ;  /* 0x0002d82a01007387 */ /* 0x0041e80000100800 */
[----:B------:R2:W-:Y:S01]  /*3060*/  STL [R1+0x64], R21 ;  /* 0x0000641501007387 */ /* 0x0005e20000100800 */
[----:B0-----:R-:W-:-:S02]  /*3070*/  LOP3.LUT R42, R12, 0x1c, RZ, 0xfc, !PT ;  /* 0x0000001c0c2a7812 */ /* 0x001fc400078efcff */
[----:B--2---:R-:W-:Y:S02]  /*3080*/  LOP3.LUT R21, R12, 0x24, RZ, 0xfc, !PT ;  /* 0x000000240c157812 */ /* 0x004fe400078efcff */
[----:B------:R-:W-:Y:S02]  /*3090*/  ISETP.LT.AND P1, PT, R42, UR12, P1 ;  /* 0x0000000c2a007c0c */ /* 0x000fe40008f21270 */
[----:B------:R-:W-:Y:S02]  /*30a0*/  ISETP.LT.AND P0, PT, R21, UR12, P0 ;  /* 0x0000000c15007c0c */ /* 0x000fe40008701270 */
[CC--:B------:R-:W-:Y:S01]  /*30b0*/  LEA R21, P3, R20.reuse, R13.reuse, 0x1 ;  /* 0x0000000d14157211 */ /* 0x0c0fe200078608ff */
[----:B----4-:R0:W-:Y:S01]  /*30c0*/  STL [R1+0x330], R43 ;  /* 0x0003302b01007387 */ /* 0x0101e20000100800 */
[----:B------:R-:W-:Y:S02]  /*30d0*/  LEA R42, P6, R19, R13, 0x1 ;  /* 0x0000000d132a7211 */ /* 0x000fe400078c08ff */
[----:B------:R-:W-:Y:S01]  /*30e0*/  LEA.HI.X.SX32 R47, R20, R6, 0x1, P3 ;  /* 0x00000006142f7211 */ /* 0x000fe200018f0eff */
[----:B------:R2:W-:Y:S01]  /*30f0*/  STL [R1+0x88], R21 ;  /* 0x0000881501007387 */ /* 0x0005e20000100800 */
[----:B0-----:R-:W-:-:S03]  /*3100*/  LOP3.LUT R43, R12, 0x2c, RZ, 0xfc, !PT ;  /* 0x0000002c0c2b7812 */ /* 0x001fc600078efcff */
[----:B------:R-:W-:Y:S01]  /*3110*/  @P1 IMAD.MOV.U32 R20, RZ, RZ, R21 ;  /* 0x000000ffff141224 */ /* 0x000fe200078e0015 */
[----:B------:R-:W-:Y:S01]  /*3120*/  ISETP.LT.AND P5, PT, R43, UR12, P5 ;  /* 0x0000000c2b007c0c */ /* 0x000fe2000afa1270 */
[----:B--2---:R-:W-:Y:S01]  /*3130*/  @P1 IMAD.MOV.U32 R21, RZ, RZ, R47 ;  /* 0x000000ffff151224 */ /* 0x004fe200078e002f */
[----:B------:R-:W-:-:S04]  /*3140*/  LEA.HI.X.SX32 R43, R19, R6, 0x1, P6 ;  /* 0x00000006132b7211 */ /* 0x000fc800030f0eff */
[----:B------:R0:W2:Y:S02]  /*3150*/  @P1 LDG.E.U16 R46, desc[UR24][R20.64] ;  /* 0x00000018142e1981 */ /* 0x0000a4000c1e1500 */
[----:B0-----:R-:W-:Y:S02]  /*3160*/  @P0 IMAD.MOV.U32 R20, RZ, RZ, R42 ;  /* 0x000000ffff140224 */ /* 0x001fe400078e002a */
[----:B------:R-:W-:-:S05]  /*3170*/  @P0 IMAD.MOV.U32 R21, RZ, RZ, R43 ;  /* 0x000000ffff150224 */ /* 0x000fca00078e002b */
[----:B------:R-:W4:Y:S01]  /*3180*/  @P0 LDG.E.U16 R36, desc[UR24][R20.64] ;  /* 0x0000001814240981 */ /* 0x000f22000c1e1500 */
[----:B------:R-:W-:Y:S02]  /*3190*/  LOP3.LUT R45, R12, 0x34, RZ, 0xfc, !PT ;  /* 0x000000340c2d7812 */ /* 0x000fe400078efcff */
[----:B------:R-:W-:Y:S01]  /*31a0*/  PLOP3.LUT P3, PT, PT, PT, UP1, 0x80, 0x8 ;  /* 0x000000000008781c */ /* 0x000fe20003f6f018 */
[----:B------:R0:W-:Y:S03]  /*31b0*/  STL [R1+0xa8], R42 ;  /* 0x0000a82a01007387 */ /* 0x0001e60000100800 */
[----:B------:R-:W-:Y:S01]  /*31c0*/  ISETP.LT.AND P3, PT, R45, UR12, P3 ;  /* 0x0000000c2d007c0c */ /* 0x000fe20009f61270 */
[----:B---3--:R-:W-:Y:S01]  /*31d0*/  STL [R1+0x2f0], R69 ;  /* 0x0002f04501007387 */ /* 0x008fe20000100800 */
[----:B------:R-:W-:-:S03]  /*31e0*/  LEA R45, P1, R15, R13, 0x1 ;  /* 0x0000000d0f2d7211 */ /* 0x000fc600078208ff */
[----:B------:R-:W-:Y:S01]  /*31f0*/  STL [R1+0x84], R47 ;  /* 0x0000842f01007387 */ /* 0x000fe20000100800 */
[----:B0-----:R-:W-:-:S03]  /*3200*/  LEA R42, P0, R14, R13, 0x1 ;  /* 0x0000000d0e2a7211 */ /* 0x001fc600078008ff */
[----:B------:R0:W-:Y:S01]  /*3210*/  STL [R1+0xa4], R43 ;  /* 0x0000a42b01007387 */ /* 0x0001e20000100800 */
[----:B------:R-:W-:Y:S02]  /*3220*/  PRMT R44, RZ, 0x7610, R44 ;  /* 0x00007610ff2c7816 */ /* 0x000fe4000000002c */
[-C--:B------:R-:W-:Y:S01]  /*3230*/  LEA.HI.X.SX32 R15, R15, R6.reuse, 0x1, P1 ;  /* 0x000000060f0f7211 */ /* 0x080fe200008f0eff */
[----:B------:R-:W-:Y:S01]  /*3240*/  STL [R1+0x4c8], R45 ;  /* 0x0004c82d01007387 */ /* 0x000fe20000100800 */
[----:B0-----:R-:W-:Y:S01]  /*3250*/  LEA.HI.X.SX32 R43, R14, R6, 0x1, P0 ;  /* 0x000000060e2b7211 */ /* 0x001fe200000f0eff */
[----:B------:R-:W-:Y:S02]  /*3260*/  @P5 IMAD.MOV.U32 R14, RZ, RZ, R45 ;  /* 0x000000ffff0e5224 */ /* 0x000fe400078e002d */
[----:B------:R-:W-:Y:S01]  /*3270*/  STL [R1+0x4e8], R42 ;  /* 0x0004e82a01007387 */ /* 0x000fe20000100800 */
[----:B------:R-:W-:-:S03]  /*3280*/  PRMT R40, RZ, 0x7610, R40 ;  /* 0x00007610ff287816 */ /* 0x000fc60000000028 */
[----:B------:R0:W-:Y:S01]  /*3290*/  STL [R1+0x4c4], R15 ;  /* 0x0004c40f01007387 */ /* 0x0001e20000100800 */
[----:B------:R-:W-:-:S03]  /*32a0*/  PLOP3.LUT P0, PT, PT, PT, UP1, 0x80, 0x8 ;  /* 0x000000000008781c */ /* 0x000fc60003f0f018 */
[----:B------:R3:W2:Y:S02]  /*32b0*/  @P5 LDG.E.U16 R44, desc[UR24][R14.64] ;  /* 0x000000180e2c5981 */ /* 0x0006a4000c1e1500 */
[----:B---3--:R-:W-:Y:S02]  /*32c0*/  @P3 IMAD.MOV.U32 R14, RZ, RZ, R42 ;  /* 0x000000ffff0e3224 */ /* 0x008fe400078e002a */
[----:B0-----:R-:W-:-:S05]  /*32d0*/  @P3 IMAD.MOV.U32 R15, RZ, RZ, R43 ;  /* 0x000000ffff0f3224 */ /* 0x001fca00078e002b */
[----:B------:R0:W3:Y:S01]  /*32e0*/  @P3 LDG.E.U16 R40, desc[UR24][R14.64] ;  /* 0x000000180e283981 */ /* 0x0000e2000c1e1500 */
[----:B------:R-:W-:Y:S02]  /*32f0*/  PRMT R39, RZ, 0x7610, R39 ;  /* 0x00007610ff277816 */ /* 0x000fe40000000027 */
[----:B0-----:R-:W-:-:S04]  /*3300*/  LEA R14, P5, R18, R13, 0x1 ;  /* 0x0000000d120e7211 */ /* 0x001fc800078a08ff */
[----:B------:R-:W-:Y:S01]  /*3310*/  LEA.HI.X.SX32 R15, R18, R6, 0x1, P5 ;  /* 0x00000006120f7211 */ /* 0x000fe200028f0eff */
[----:B----4-:R0:W-:Y:S02]  /*3320*/  STL [R1+0x368], R36 ;  /* 0x0003682401007387 */ /* 0x0101e40000100800 */
[----:B0-----:R-:W-:-:S04]  /*3330*/  LOP3.LUT R36, R12, 0x3c, RZ, 0xfc, !PT ;  /* 0x0000003c0c247812 */ /* 0x001fc800078efcff */
[----:B------:R-:W-:-:S13]  /*3340*/  ISETP.LT.AND P3, PT, R36, UR12, P0 ;  /* 0x0000000c24007c0c */ /* 0x000fda0008761270 */
[----:B------:R0:W4:Y:S01]  /*3350*/  @P3 LDG.E.U16 R39, desc[UR24][R14.64] ;  /* 0x000000180e273981 */ /* 0x000122000c1e1500 */
[----:B------:R-:W-:Y:S02]  /*3360*/  LOP3.LUT R42, R12, 0x44, RZ, 0xfc, !PT ;  /* 0x000000440c2a7812 */ /* 0x000fe400078efcff */
[----:B------:R-:W-:Y:S01]  /*3370*/  PLOP3.LUT P1, PT, PT, PT, UP1, 0x80, 0x8 ;  /* 0x000000000008781c */ /* 0x000fe20003f2f018 */
[----:B------:R-:W-:Y:S03]  /*3380*/  STL [R1+0x4e4], R43 ;  /* 0x0004e42b01007387 */ /* 0x000fe60000100800 */
[----:B------:R-:W-:Y:S02]  /*3390*/  ISETP.LT.AND P1, PT, R42, UR12, P1 ;  /* 0x0000000c2a007c0c */ /* 0x000fe40008f21270 */
[----:B------:R-:W-:Y:S02]  /*33a0*/  LEA R42, P6, R24, R13, 0x1 ;  /* 0x0000000d182a7211 */ /* 0x000fe400078c08ff */
[----:B------:R-:W-:-:S02]  /*33b0*/  PLOP3.LUT P0, PT, PT, PT, UP1, 0x80, 0x8 ;  /* 0x000000000008781c */ /* 0x000fc40003f0f018 */
[C---:B------:R-:W-:Y:S02]  /*33c0*/  LOP3.LUT R36, R12.reuse, 0x54, RZ, 0xfc, !PT ;  /* 0x000000540c247812 */ /* 0x040fe400078efcff */
[----:B------:R-:W-:Y:S01]  /*33d0*/  PLOP3.LUT P5, PT, PT, PT, UP1, 0x80, 0x8 ;  /* 0x000000000008781c */ /* 0x000fe20003faf018 */
[----:B---3--:R3:W-:Y:S04]  /*33e0*/  STL [R1+0x328], R40 ;  /* 0x0003282801007387 */ /* 0x0087e80000100800 */
[----:B--2---:R-:W-:Y:S04]  /*33f0*/  STL [R1+0x1d8], R46 ;  /* 0x0001d82e01007387 */ /* 0x004fe80000100800 */
[----:B------:R0:W-:Y:S01]  /*3400*/  STL [R1+0x508], R14 ;  /* 0x0005080e01007387 */ /* 0x0001e20000100800 */
[----:B---3--:R-:W-:-:S03]  /*3410*/  LOP3.LUT R40, R12, 0x4c, RZ, 0xfc, !PT ;  /* 0x0000004c0c287812 */ /* 0x008fc600078efcff */
[----:B------:R2:W-:Y:S01]  /*3420*/  STL [R1+0x504], R15 ;  /* 0x0005040f01007387 */ /* 0x0005e20000100800 */
[----:B------:R-:W-:-:S03]  /*3430*/  ISETP.LT.AND P0, PT, R40, UR12, P0 ;  /* 0x0000000c28007c0c */ /* 0x000fc60008701270 */
[----:B------:R-:W-:Y:S01]  /*3440*/  STL [R1+0x528], R42 ;  /* 0x0005282a01007387 */ /* 0x000fe20000100800 */
[-C--:B0-----:R-:W-:Y:S02]  /*3450*/  LEA.HI.X.SX32 R14, R24, R6.reuse, 0x1, P6 ;  /* 0x00000006180e7211 */ /* 0x081fe400030f0eff */
[----:B------:R-:W-:Y:S02]  /*3460*/  ISETP.LT.AND P5, PT, R36, UR12, P5 ;  /* 0x0000000c24007c0c */ /* 0x000fe4000afa1270 */
[----:B------:R-:W-:Y:S01]  /*3470*/  PRMT R41, RZ, 0x7610, R41 ;  /* 0x00007610ff297816 */ /* 0x000fe20000000029 */
[----:B--2---:R-:W-:Y:S01]  /*3480*/  @P1 IMAD.MOV.U32 R15, RZ, RZ, R14 ;  /* 0x000000ffff0f1224 */ /* 0x004fe200078e000e */
[C---:B------:R-:W-:Y:S02]  /*3490*/  LEA R36, P6, R38.reuse, R13, 0x1 ;  /* 0x0000000d26247211 */ /* 0x040fe400078c08ff */
[----:B------:R-:W-:Y:S02]  /*34a0*/  PRMT R34, RZ, 0x7610, R34 ;  /* 0x00007610ff227816 */ /* 0x000fe40000000022 */
[----:B------:R-:W-:-:S02]  /*34b0*/  LEA.HI.X.SX32 R38, R38, R6, 0x1, P6 ;  /* 0x0000000626267211 */ /* 0x000fc400030f0eff */
[----:B------:R-:W-:Y:S01]  /*34c0*/  PRMT R33, RZ, 0x7610, R33 ;  /* 0x00007610ff217816 */ /* 0x000fe20000000021 */
[----:B----4-:R0:W-:Y:S04]  /*34d0*/  STL [R1+0x254], R39 ;  /* 0x0002542701007387 */ /* 0x0101e80000100800 */
[----:B------:R-:W-:Y:S01]  /*34e0*/  STL [R1+0x214], R44 ;  /* 0x0002142c01007387 */ /* 0x000fe20000100800 */
[----:B0-----:R-:W-:-:S05]  /*34f0*/  LEA R39, P3, R37, R13, 0x1 ;  /* 0x0000000d25277211 */ /* 0x001fca00078608ff */
[----:B------:R-:W-:Y:S01]  /*3500*/  STL [R1+0x548], R39 ;  /* 0x0005482701007387 */ /* 0x000fe20000100800 */
[----:B------:R-:W-:-:S03]  /*3510*/  LEA.HI.X.SX32 R40, R37, R6, 0x1, P3 ;  /* 0x0000000625287211 */ /* 0x000fc600018f0eff */
[----:B------:R0:W-:Y:S02]  /*3520*/  STL [R1+0x524], R14 ;  /* 0x0005240e01007387 */ /* 0x0001e40000100800 */
[----:B0-----:R-:W-:-:S05]  /*3530*/  @P1 IMAD.MOV.U32 R14, RZ, RZ, R42 ;  /* 0x000000ffff0e1224 */ /* 0x001fca00078e002a */
[----:B------:R0:W2:Y:S02]  /*3540*/  @P1 LDG.E.U16 R41, desc[UR24][R14.64] ;  /* 0x000000180e291981 */ /* 0x0000a4000c1e1500 */
[----:B0-----:R-:W-:Y:S02]  /*3550*/  @P0 IMAD.MOV.U32 R14, RZ, RZ, R39 ;  /* 0x000000ffff0e0224 */ /* 0x001fe400078e0027 */
[----:B------:R-:W-:-:S05]  /*3560*/  @P0 IMAD.MOV.U32 R15, RZ, RZ, R40 ;  /* 0x000000ffff0f0224 */ /* 0x000fca00078e0028 */
[----:B------:R0:W3:Y:S02]  /*3570*/  @P0 LDG.E.U16 R34, desc[UR24][R14.64] ;  /* 0x000000180e220981 */ /* 0x0000e4000c1e1500 */
[----:B0-----:R-:W-:Y:S02]  /*3580*/  @P5 IMAD.MOV.U32 R14, RZ, RZ, R36 ;  /* 0x000000ffff0e5224 */ /* 0x001fe400078e0024 */
[----:B------:R-:W-:-:S05]  /*3590*/  @P5 IMAD.MOV.U32 R15, RZ, RZ, R38 ;  /* 0x000000ffff0f5224 */ /* 0x000fca00078e0026 */
[----:B------:R0:W4:Y:S04]  /*35a0*/  @P5 LDG.E.U16 R33, desc[UR24][R14.64] ;  /* 0x000000180e215981 */ /* 0x000128000c1e1500 */
[----:B------:R-:W-:Y:S01]  /*35b0*/  STL [R1+0x574], R36 ;  /* 0x0005742401007387 */ /* 0x000fe20000100800 */
[----:B------:R-:W-:-:S03]  /*35c0*/  PLOP3.LUT P1, PT, PT, PT, UP1, 0x80, 0x8 ;  /* 0x000000000008781c */ /* 0x000fc60003f2f018 */
[----:B------:R-:W-:Y:S01]  /*35d0*/  STL [R1+0x544], R40 ;  /* 0x0005442801007387 */ /* 0x000fe20000100800 */
[----:B------:R-:W-:Y:S02]  /*35e0*/  PLOP3.LUT P0, PT, PT, PT, UP1, 0x80, 0x8 ;  /* 0x000000000008781c */ /* 0x000fe40003f0f018 */
[C---:B0-----:R-:W-:Y:S02]  /*35f0*/  LEA R14, P3, R27.reuse, R13, 0x1 ;  /* 0x0000000d1b0e7211 */ /* 0x041fe400078608ff */
[----:B------:R-:W-:Y:S02]  /*3600*/  PLOP3.LUT P5, PT, PT, PT, UP1, 0x80, 0x8 ;  /* 0x000000000008781c */ /* 0x000fe40003faf018 */
[----:B------:R-:W-:Y:S02]  /*3610*/  PRMT R37, RZ, 0x7610, R37 ;  /* 0x00007610ff257816 */ /* 0x000fe40000000025 */
[----:B------:R-:W-:Y:S02]  /*3620*/  LEA.HI.X.SX32 R15, R27, R6, 0x1, P3 ;  /* 0x000000061b0f7211 */ /* 0x000fe400018f0eff */
[----:B------:R-:W-:Y:S01]  /*3630*/  PRMT R32, RZ, 0x7610, R32 ;  /* 0x00007610ff207816 */ /* 0x000fe20000000020 */
[----:B---3--:R0:W-:Y:S04]  /*3640*/  STL [R1+0x294], R34 ;  /* 0x0002942201007387 */ /* 0x0081e80000100800 */
[----:B------:R-:W-:Y:S01]  /*3650*/  STL [R1+0x570], R38 ;  /* 0x0005702601007387 */ /* 0x000fe20000100800 */
[----:B0-----:R-:W-:-:S03]  /*3660*/  LOP3.LUT R34, R12, 0x5c, RZ, 0xfc, !PT ;  /* 0x0000005c0c227812 */ /* 0x001fc600078efcff */
[----:B----4-:R0:W-:Y:S01]  /*3670*/  STL [R1+0x320], R33 ;  /* 0x0003202101007387 */ /* 0x0101e20000100800 */
[----:B------:R-:W-:Y:S02]  /*3680*/  ISETP.LT.AND P1, PT, R34, UR12, P1 ;  /* 0x0000000c22007c0c */ /* 0x000fe40008f21270 */
[C---:B------:R-:W-:Y:S02]  /*3690*/  LOP3.LUT R34, R12.reuse, 0x6c, RZ, 0xfc, !PT ;  /* 0x0000006c0c227812 */ /* 0x040fe400078efcff */
[----:B0-----:R-:W-:-:S04]  /*36a0*/  LOP3.LUT R33, R12, 0x64, RZ, 0xfc, !PT ;  /* 0x000000640c217812 */ /* 0x001fc800078efcff */
[----:B------:R-:W-:Y:S01]  /*36b0*/  ISETP.LT.AND P0, PT, R33, UR12, P0 ;  /* 0x0000000c21007c0c */ /* 0x000fe20008701270 */
[----:B------:R0:W-:Y:S01]  /*36c0*/  STL [R1+0x594], R14 ;  /* 0x0005940e01007387 */ /* 0x0001e20000100800 */
[C---:B------:R-:W-:Y:S02]  /*36d0*/  LEA R33, P6, R25.reuse, R13, 0x1 ;  /* 0x0000000d19217211 */ /* 0x040fe400078c08ff */
[----:B------:R-:W-:Y:S01]  /*36e0*/  ISETP.LT.AND P5, PT, R34, UR12, P5 ;  /* 0x0000000c22007c0c */ /* 0x000fe2000afa1270 */
[----:B------:R0:W3:Y:S01]  /*36f0*/  @P1 LDG.E.U16 R37, desc[UR24][R14.64] ;  /* 0x000000180e251981 */ /* 0x0000e2000c1e1500 */
[----:B------:R-:W-:-:S03]  /*3700*/  LEA.HI.X.SX32 R34, R25, R6, 0x1, P6 ;  /* 0x0000000619227211 */ /* 0x000fc600030f0eff */
[----:B------:R-:W-:Y:S04]  /*3710*/  STL [R1+0x5b4], R33 ;  /* 0x0005b42101007387 */ /* 0x000fe80000100800 */
[----:B--2---:R-:W-:Y:S01]  /*3720*/  STL [R1+0x298], R41 ;  /* 0x0002982901007387 */ /* 0x004fe20000100800 */
[----:B0-----:R-:W-:-:S03]  /*3730*/  @P0 IMAD.MOV.U32 R14, RZ, RZ, R33 ;  /* 0x000000ffff0e0224 */ /* 0x001fc600078e0021 */
[----:B------:R0:W-:Y:S02]  /*3740*/  STL [R1+0x590], R15 ;  /* 0x0005900f01007387 */ /* 0x0001e40000100800 */
[----:B0-----:R-:W-:-:S05]  /*3750*/  @P0 IMAD.MOV.U32 R15, RZ, RZ, R34 ;  /* 0x000000ffff0f0224 */ /* 0x001fca00078e0022 */
[----:B------:R0:W2:Y:S01]  /*3760*/  @P0 LDG.E.U16 R32, desc[UR24][R14.64] ;  /* 0x000000180e200981 */ /* 0x0000a2000c1e1500 */
[----:B------:R-:W-:Y:S02]  /*3770*/  LOP3.LUT R36, R12, 0x74, RZ, 0xfc, !PT ;  /* 0x000000740c247812 */ /* 0x000fe400078efcff */
[----:B------:R-:W-:-:S04]  /*3780*/  PLOP3.LUT P3, PT, PT, PT, UP1, 0x80, 0x8 ;  /* 0x000000000008781c */ /* 0x000fc80003f6f018 */
[----:B------:R-:W-:Y:S02]  /*3790*/  ISETP.LT.AND P3, PT, R36, UR12, P3 ;  /* 0x0000000c24007c0c */ /* 0x000fe40009f61270 */
[----:B------:R-:W-:Y:S01]  /*37a0*/  LEA R36, P1, R26, R13, 0x1 ;  /* 0x0000000d1a247211 */ /* 0x000fe200078208ff */
[----:B------:R4:W-:Y:S04]  /*37b0*/  STL [R1+0x5b0], R34 ;  /* 0x0005b02201007387 */ /* 0x0009e80000100800 */
[----:B------:R-:W-:Y:S01]  /*37c0*/  STL [R1+0x5d4], R36 ;  /* 0x0005d42401007387 */ /* 0x000fe20000100800 */
[----:B------:R-:W-:Y:S01]  /*37d0*/  PRMT R35, RZ, 0x7610, R35 ;  /* 0x00007610ff237816 */ /* 0x000fe20000000023 */
[----:B0-----:R-:W-:Y:S01]  /*37e0*/  @P5 IMAD.MOV.U32 R14, RZ, RZ, R36 ;  /* 0x000000ffff0e5224 */ /* 0x001fe200078e0024 */
[----:B------:R-:W-:-:S02]  /*37f0*/  PRMT R30, RZ, 0x7610, R30 ;  /* 0x00007610ff1e7816 */ /* 0x000fc4000000001e */
[----:B----4-:R-:W-:Y:S02]  /*3800*/  LOP3.LUT R34, R12, 0x7c, RZ, 0xfc, !PT ;  /* 0x0000007c0c227812 */ /* 0x010fe400078efcff */
[----:B------:R-:W-:Y:S02]  /*3810*/  PRMT R31, RZ, 0x7610, R31 ;  /* 0x00007610ff1f7816 */ /* 0x000fe4000000001f */
[----:B------:R-:W-:Y:S01]  /*3820*/  PRMT R29, RZ, 0x7610, R29 ;  /* 0x00007610ff1d7816 */ /* 0x000fe2000000001d */
[----:B--2---:R0:W-:Y:S04]  /*3830*/  STL [R1+0x354], R32 ;  /* 0x0003542001007387 */ /* 0x0041e80000100800 */
[----:B---3--:R2:W-:Y:S01]  /*3840*/  STL [R1+0x2d4], R37 ;  /* 0x0002d42501007387 */ /* 0x0085e20000100800 */
[----:B0-----:R-:W-:-:S02]  /*3850*/  LEA R32, P0, R16, R13, 0x1 ;  /* 0x0000000d10207211 */ /* 0x001fc400078008ff */
[-C--:B--2---:R-:W-:Y:S02]  /*3860*/  LEA.HI.X.SX32 R37, R26, R6.reuse, 0x1, P1 ;  /* 0x000000061a257211 */ /* 0x084fe400008f0eff */
[----:B------:R-:W-:-:S03]  /*3870*/  LEA.HI.X.SX32 R33, R16, R6, 0x1, P0 ;  /* 0x0000000610217211 */ /* 0x000fc600000f0eff */
[----:B------:R-:W-:Y:S01]  /*3880*/  @P5 IMAD.MOV.U32 R15, RZ, RZ, R37 ;  /* 0x000000ffff0f5224 */ /* 0x000fe200078e0025 */
[----:B------:R-:W-:-:S04]  /*3890*/  PLOP3.LUT P1, PT, PT, PT, UP1, 0x80, 0x8 ;  /* 0x000000000008781c */ /* 0x000fc80003f2f018 */
[----:B------:R0:W2:Y:S01]  /*38a0*/  @P5 LDG.E.U16 R35, desc[UR24][R14.64] ;  /* 0x000000180e235981 */ /* 0x0000a2000c1e1500 */
[----:B------:R-:W-:Y:S01]  /*38b0*/  ISETP.LT.AND P1, PT, R34, UR12, P1 ;  /* 0x0000000c22007c0c */ /* 0x000fe20008f21270 */
[----:B0-----:R-:W-:Y:S02]  /*38c0*/  @P3 IMAD.MOV.U32 R14, RZ, RZ, R32 ;  /* 0x000000ffff0e3224 */ /* 0x001fe400078e0020 */
[----:B------:R-:W-:Y:S01]  /*38d0*/  @P3 IMAD.MOV.U32 R15, RZ, RZ, R33 ;  /* 0x000000ffff0f3224 */ /* 0x000fe200078e0021 */
[----:B------:R0:W-:Y:S04]  /*38e0*/  STL [R1+0x5f4], R32 ;  /* 0x0005f42001007387 */ /* 0x0001e80000100800 */
[----:B------:R3:W4:Y:S01]  /*38f0*/  @P3 LDG.E.U16 R30, desc[UR24][R14.64] ;  /* 0x000000180e1e3981 */ /* 0x000722000c1e1500 */
[----:B------:R-:W-:-:S03]  /*3900*/  LEA R16, P3, R17, R13, 0x1 ;  /* 0x0000000d11107211 */ /* 0x000fc600078608ff */
[----:B------:R-:W-:Y:S01]  /*3910*/  STL [R1+0x5d0], R37 ;  /* 0x0005d02501007387 */ /* 0x000fe20000100800 */
[----:B0-----:R-:W-:-:S03]  /*3920*/  LEA.HI.X.SX32 R32, R17, R6, 0x1, P3 ;  /* 0x0000000611207211 */ /* 0x001fc600018f0eff */
[----:B------:R0:W-:Y:S01]  /*3930*/  STL [R1+0x5f0], R33 ;  /* 0x0005f02101007387 */ /* 0x0001e20000100800 */
[----:B---3--:R-:W-:Y:S01]  /*3940*/  IMAD.U32 R15, RZ, RZ, UR14 ;  /* 0x0000000eff0f7e24 */ /* 0x008fe2000f8e00ff */
[----:B------:R-:W-:-:S03]  /*3950*/  PLOP3.LUT P0, PT, PT, PT, UP1, 0x80, 0x8 ;  /* 0x000000000008781c */ /* 0x000fc60003f0f018 */
[----:B------:R-:W-:Y:S02]  /*3960*/  IMAD R15, R15, 0x2, R17 ;  /* 0x000000020f0f7824 */ /* 0x000fe400078e0211 */
[----:B------:R-:W-:Y:S01]  /*3970*/  @P1 IMAD.MOV.U32 R17, RZ, RZ, R32 ;  /* 0x000000ffff111224 */ /* 0x000fe200078e0020 */
[----:B0-----:R-:W-:Y:S01]  /*3980*/  LOP3.LUT R33, R12, 0x6, RZ, 0xfc, !PT ;  /* 0x000000060c217812 */ /* 0x001fe200078efcff */
[----:B------:R0:W-:Y:S03]  /*3990*/  STL [R1+0x610], R16 ;  /* 0x0006101001007387 */ /* 0x0001e60000100800 */
[----:B------:R-:W-:Y:S01]  /*39a0*/  ISETP.LT.AND P0, PT, R33, UR12, P0 ;  /* 0x0000000c21007c0c */ /* 0x000fe20008701270 */
[----:B------:R0:W3:Y:S02]  /*39b0*/  @P1 LDG.E.U16 R31, desc[UR24][R16.64] ;  /* 0x00000018101f1981 */ /* 0x0000e4000c1e1500 */
[----:B0-----:R-:W-:-:S04]  /*39c0*/  LEA R16, P5, R48, R13, 0x1 ;  /* 0x0000000d30107211 */ /* 0x001fc800078a08ff */
[----:B------:R-:W-:-:S06]  /*39d0*/  LEA.HI.X.SX32 R17, R48, R6, 0x1, P5 ;  /* 0x0000000630117211 */ /* 0x000fcc00028f0eff */
[----:B------:R0:W3:Y:S01]  /*39e0*/  @P0 LDG.E.U16 R29, desc[UR24][R16.64] ;  /* 0x00000018101d0981 */ /* 0x0000e2000c1e1500 */
[----:B------:R-:W-:Y:S02]  /*39f0*/  PLOP3.LUT P3, PT, PT, PT, UP1, 0x80, 0x8 ;  /* 0x000000000008781c */ /* 0x000fe40003f6f018 */
[----:B------:R-:W-:Y:S02]  /*3a00*/  PLOP3.LUT P1, PT, PT, PT, UP1, 0x80, 0x8 ;  /* 0x000000000008781c */ /* 0x000fe40003f2f018 */
[----:B------:R-:W-:Y:S02]  /*3a10*/  PRMT R27, RZ, 0x7610, R27 ;  /* 0x00007610ff1b7816 */ /* 0x000fe4000000001b */
[----:B------:R-:W-:Y:S02]  /*3a20*/  PLOP3.LUT P0, PT, PT, PT, UP1, 0x80, 0x8 ;  /* 0x000000000008781c */ /* 0x000fe40003f0f018 */
[----:B------:R-:W-:Y:S02]  /*3a30*/  PRMT R28, RZ, 0x7610, R28 ;  /* 0x00007610ff1c7816 */ /* 0x000fe4000000001c */
[----:B------:R-:W-:Y:S01]  /*3a40*/  PRMT R26, RZ, 0x7610, R26 ;  /* 0x00007610ff1a7816 */ /* 0x000fe2000000001a */
[----:B----4-:R4:W-:Y:S02]  /*3a50*/  STL [R1+0x31c], R30 ;  /* 0x00031c1e01007387 */ /* 0x0109e40000100800 */
[----:B----4-:R-:W-:-:S02]  /*3a60*/  LOP3.LUT R30, R12, 0xe, RZ, 0xfc, !PT ;  /* 0x0000000e0c1e7812 */ /* 0x010fc400078efcff */
[----:B------:R4:W-:Y:S02]  /*3a70*/  STL [R1+0x60c], R32 ;  /* 0x00060c2001007387 */ /* 0x0009e40000100800 */
[----:B------:R-:W-:Y:S02]  /*3a80*/  ISETP.LT.AND P3, PT, R30, UR12, P3 ;  /* 0x0000000c1e007c0c */ /* 0x000fe40009f61270 */
[----:B------:R-:W-:Y:S01]  /*3a90*/  LEA R30, P6, R49, R13, 0x1 ;  /* 0x0000000d311e7211 */ /* 0x000fe200078c08ff */
[----:B------:R0:W-:Y:S04]  /*3aa0*/  STL [R1+0x30], R16 ;  /* 0x0000301001007387 */ /* 0x0001e80000100800 */
[----:B--2---:R-:W-:Y:S01]  /*3ab0*/  STL [R1+0x2e4], R35 ;  /* 0x0002e42301007387 */ /* 0x004fe20000100800 */
[----:B----4-:R-:W-:-:S03]  /*3ac0*/  LOP3.LUT R32, R12, 0x16, RZ, 0xfc, !PT ;  /* 0x000000160c207812 */ /* 0x010fc600078efcff */
[----:B------:R-:W-:Y:S04]  /*3ad0*/  STL [R1+0x50], R30 ;  /* 0x0000501e01007387 */ /* 0x000fe80000100800 */
[----:B------:R-:W-:Y:S04]  /*3ae0*/  STL [R1+0x2c], R17 ;  /* 0x00002c1101007387 */ /* 0x000fe80000100800 */
[----:B---3--:R2:W-:Y:S01]  /*3af0*/  STL [R1+0x270], R31 ;  /* 0x0002701f01007387 */ /* 0x0085e20000100800 */
[----:B------:R-:W-:Y:S01]  /*3b00*/  ISETP.LT.AND P1, PT, R32, UR12, P1 ;  /* 0x0000000c20007c0c */ /* 0x000fe20008f21270 */
[----:B0-----:R-:W-:Y:S01]  /*3b10*/  @P3 IMAD.MOV.U32 R16, RZ, RZ, R30 ;  /* 0x000000ffff103224 */ /* 0x001fe200078e001e */
[----:B--2---:R-:W-:-:S05]  /*3b20*/  LEA.HI.X.SX32 R31, R49, R6, 0x1, P6 ;  /* 0x00000006311f7211 */ /* 0x004fca00030f0eff */
[----:B------:R-:W-:Y:S01]  /*3b30*/  STL [R1+0x4c], R31 ;  /* 0x00004c1f01007387 */ /* 0x000fe20000100800 */
[----:B------:R-:W-:-:S03]  /*3b40*/  @P3 IMAD.MOV.U32 R17, RZ, RZ, R31 ;  /* 0x000000ffff113224 */ /* 0x000fc600078e001f */
[----:B------:R0:W-:Y:S04]  /*3b50*/  STL [R1+0x26c], R29 ;  /* 0x00026c1d01007387 */ /* 0x0001e80000100800 */
[----:B------:R2:W3:Y:S01]  /*3b60*/  @P3 LDG.E.U16 R27, desc[UR24][R16.64] ;  /* 0x00000018101b3981 */ /* 0x0004e2000c1e1500 */
[----:B0-----:R-:W-:-:S04]  /*3b70*/  LEA R29, P5, R50, R13, 0x1 ;  /* 0x0000000d321d7211 */ /* 0x001fc800078a08ff */
[----:B------:R-:W-:Y:S02]  /*3b80*/  LEA.HI.X.SX32 R30, R50, R6, 0x1, P5 ;  /* 0x00000006321e7211 */ /* 0x000fe400028f0eff */
[----:B------:R-:W-:Y:S01]  /*3b90*/  LOP3.LUT R31, R12, 0x1e, RZ, 0xfc, !PT ;  /* 0x0000001e0c1f7812 */ /* 0x000fe200078efcff */
[----:B--2---:R-:W-:Y:S02]  /*3ba0*/  @P1 IMAD.MOV.U32 R16, RZ, RZ, R29 ;  /* 0x000000ffff101224 */ /* 0x004fe400078e001d */
[----:B------:R-:W-:Y:S01]  /*3bb0*/  @P1 IMAD.MOV.U32 R17, RZ, RZ, R30 ;  /* 0x000000ffff111224 */ /* 0x000fe200078e001e */
[----:B------:R-:W-:-:S04]  /*3bc0*/  ISETP.LT.AND P0, PT, R31, UR12, P0 ;  /* 0x0000000c1f007c0c */ /* 0x000fc80008701270 */
[----:B------:R0:W2:Y:S02]  /*3bd0*/  @P1 LDG.E.U16 R28, desc[UR24][R16.64] ;  /* 0x00000018101c1981 */ /* 0x0000a4000c1e1500 */
[----:B0-----:R-:W-:-:S04]  /*3be0*/  LEA R16, P5, R51, R13, 0x1 ;  /* 0x0000000d33107211 */ /* 0x001fc800078a08ff */
[----:B------:R-:W-:-:S05]  /*3bf0*/  LEA.HI.X.SX32 R17, R51, R6, 0x1, P5 ;  /* 0x0000000633117211 */ /* 0x000fca00028f0eff */
[----:B------:R0:W4:Y:S01]  /*3c00*/  @P0 LDG.E.U16 R26, desc[UR24][R16.64] ;  /* 0x00000018101a0981 */ /* 0x000122000c1e1500 */
[----:B------:R-:W-:-:S03]  /*3c10*/  PLOP3.LUT P3, PT, PT, PT, UP1, 0x80, 0x8 ;  /* 0x000000000008781c */ /* 0x000fc60003f6f018 */
[----:B------:R0:W-:Y:S01]  /*3c20*/  STL [R1+0x70], R29 ;  /* 0x0000701d01007387 */ /* 0x0001e20000100800 */
[----:B------:R-:W-:Y:S02]  /*3c30*/  PLOP3.LUT P1, PT, PT, PT, UP1, 0x80, 0x8 ;  /* 0x000000000008781c */ /* 0x000fe40003f2f018 */
[----:B------:R-:W-:Y:S02]  /*3c40*/  PRMT R24, RZ, 0x7610, R24 ;  /* 0x00007610ff187816 */ /* 0x000fe40000000018 */
[----:B0-----:R-:W-:-:S04]  /*3c50*/  LOP3.LUT R29, R12, 0x2e, RZ, 0xfc, !PT ;  /* 0x0000002e0c1d7812 */ /* 0x001fc800078efcff */
[----:B------:R-:W-:Y:S02]  /*3c60*/  ISETP.LT.AND P1, PT, R29, UR12, P1 ;  /* 0x0000000c1d007c0c */ /* 0x000fe40008f21270 */
[----:B------:R-:W-:Y:S02]  /*3c70*/  PLOP3.LUT P0, PT, PT, PT, UP1, 0x80, 0x8 ;  /* 0x000000000008781c */ /* 0x000fe40003f0f018 */
[----:B------:R-:W-:Y:S02]  /*3c80*/  PRMT R25, RZ, 0x7610, R25 ;  /* 0x00007610ff197816 */ /* 0x000fe40000000019 */
[----:B------:R-:W-:Y:S01]  /*3c90*/  PRMT R23, RZ, 0x7610, R23 ;  /* 0x00007610ff177816 */ /* 0x000fe20000000017 */
[----:B---3--:R0:W-:Y:S02]  /*3ca0*/  STL [R1+0x2ec], R27 ;  /* 0x0002ec1b01007387 */ /* 0x0081e40000100800 */
[----:B0-----:R-:W-:-:S04]  /*3cb0*/  LOP3.LUT R27, R12, 0x26, RZ, 0xfc, !PT ;  /* 0x000000260c1b7812 */ /* 0x001fc800078efcff */
[----:B------:R-:W-:Y:S02]  /*3cc0*/  ISETP.LT.AND P3, PT, R27, UR12, P3 ;  /* 0x0000000c1b007c0c */ /* 0x000fe40009f61270 */
[C---:B------:R-:W-:Y:S01]  /*3cd0*/  LEA R27, P6, R52.reuse, R13, 0x1 ;  /* 0x0000000d341b7211 */ /* 0x040fe200078c08ff */
[----:B------:R-:W-:Y:S04]  /*3ce0*/  STL [R1+0x6c], R30 ;  /* 0x00006c1e01007387 */ /* 0x000fe80000100800 */
[----:B------:R0:W-:Y:S04]  /*3cf0*/  STL [R1+0x90], R16 ;  /* 0x0000901001007387 */ /* 0x0001e80000100800 */
[----:B------:R-:W-:Y:S04]  /*3d00*/  STL [R1+0xb0], R27 ;  /* 0x0000b01b01007387 */ /* 0x000fe80000100800 */
[----:B------:R-:W-:Y:S04]  /*3d10*/  STL [R1+0x8c], R17 ;  /* 0x00008c1101007387 */ /* 0x000fe80000100800 */
[----:B--2---:R2:W-:Y:S01]  /*3d20*/  STL [R1+0x268], R28 ;  /* 0x0002681c01007387 */ /* 0x0045e20000100800 */
[----:B0-----:R-:W-:Y:S01]  /*3d30*/  @P3 IMAD.MOV.U32 R16, RZ, RZ, R27 ;  /* 0x000000ffff103224 */ /* 0x001fe200078e001b */
[----:B--2---:R-:W-:-:S05]  /*3d40*/  LEA.HI.X.SX32 R28, R52, R6, 0x1, P6 ;  /* 0x00000006341c7211 */ /* 0x004fca00030f0eff */
[----:B------:R-:W-:Y:S01]  /*3d50*/  STL [R1+0xac], R28 ;  /* 0x0000ac1c01007387 */ /* 0x000fe20000100800 */
[----:B------:R-:W-:-:S03]  /*3d60*/  @P3 IMAD.MOV.U32 R17, RZ, RZ, R28 ;  /* 0x000000ffff113224 */ /* 0x000fc600078e001c */
[----:B----4-:R0:W-:Y:S04]  /*3d70*/  STL [R1+0x2dc], R26 ;  /* 0x0002dc1a01007387 */ /* 0x0101e80000100800 */
        /* <DEDUP_REMOVED lines=48> */
[----:B0-----:R-:W-:-:S04]  /*4080*/  LOP3.LUT R23, R12, 0x5e, RZ, 0xfc, !PT ;  /* 0x0000005e0c177812 */ /* 0x001fc800078efcff */
[----:B------:R-:W-:Y:S02]  /*4090*/  ISETP.LT.AND P1, PT, R23, UR12, P1 ;  /* 0x0000000c17007c0c */ /* 0x000fe40008f21270 */
        /* <DEDUP_REMOVED lines=18> */
[----:B------:R-:W-:Y:S01]  /*41c0*/  LEA.HI.X.SX32 R20, R59, R6, 0x1, P5 ;  /* 0x000000063b147211 */ /* 0x000fe200028f0eff */
[----:B--2---:R-:W-:-:S04]  /*41d0*/  @P1 IMAD.MOV.U32 R16, RZ, RZ, R19 ;  /* 0x000000ffff101224 */ /* 0x004fc800078e0013 */
[----:B------:R-:W-:-:S05]  /*41e0*/  @P1 IMAD.MOV.U32 R17, RZ, RZ, R20 ;  /* 0x000000ffff111224 */ /* 0x000fca00078e0014 */
[----:B------:R0:W2:Y:S01]  /*41f0*/  @P1 LDG.E.U16 R18, desc[UR24][R16.64] ;  /* 0x0000001810121981 */ /* 0x0000a2000c1e1500 */
[C---:B------:R-:W-:Y:S02]  /*4200*/  LOP3.LUT R21, R12.reuse, 0x66, RZ, 0xfc, !PT ;  /* 0x000000660c157812 */ /* 0x040fe400078efcff */
[----:B------:R-:W-:Y:S01]  /*4210*/  PLOP3.LUT P0, PT, PT, PT, UP1, 0x80, 0x8 ;  /* 0x000000000008781c */ /* 0x000fe20003f0f018 */
[----:B------:R-:W-:Y:S01]  /*4220*/  STL [R1+0x59c], R19 ;  /* 0x00059c1301007387 */ /* 0x000fe20000100800 */
[----:B------:R-:W-:Y:S02]  /*4230*/  PLOP3.LUT P3, PT, PT, PT, UP1, 0x80, 0x8 ;  /* 0x000000000008781c */ /* 0x000fe40003f6f018 */
[----:B------:R-:W-:Y:S02]  /*4240*/  ISETP.LT.AND P0, PT, R21, UR12, P0 ;  /* 0x0000000c15007c0c */ /* 0x000fe40008701270 */
[----:B------:R-:W-:Y:S02]  /*4250*/  PRMT R22, RZ, 0x7610, R22 ;  /* 0x00007610ff167816 */ /* 0x000fe40000000016 */
[----:B0-----:R-:W-:Y:S01]  /*4260*/  PRMT R17, RZ, 0x7610, R17 ;  /* 0x00007610ff117816 */ /* 0x001fe20000000011 */
[----:B---3--:R0:W-:Y:S04]  /*4270*/  STL [R1+0x2a4], R14 ;  /* 0x0002a40e01007387 */ /* 0x0081e80000100800 */
[----:B------:R3:W-:Y:S01]  /*4280*/  STL [R1+0x598], R20 ;  /* 0x0005981401007387 */ /* 0x0007e20000100800 */
[----:B0-----:R-:W-:-:S04]  /*4290*/  LOP3.LUT R14, R12, 0x6e, RZ, 0xfc, !PT ;  /* 0x0000006e0c0e7812 */ /* 0x001fc800078efcff */
[----:B------:R-:W-:Y:S02]  /*42a0*/  ISETP.LT.AND P3, PT, R14, UR12, P3 ;  /* 0x0000000c0e007c0c */ /* 0x000fe40009f61270 */
[CC--:B---3--:R-:W-:Y:S01]  /*42b0*/  LEA R20, P5, R62.reuse, R13.reuse, 0x1 ;  /* 0x0000000d3e147211 */ /* 0x0c8fe200078a08ff */
[----:B--2---:R0:W-:Y:S03]  /*42c0*/  STL [R1+0x2a0], R18 ;  /* 0x0002a01201007387 */ /* 0x0041e60000100800 */
[----:B------:R-:W-:Y:S02]  /*42d0*/  LEA.HI.X.SX32 R21, R62, R6, 0x1, P5 ;  /* 0x000000063e157211 */ /* 0x000fe400028f0eff */
[----:B0-----:R-:W-:-:S04]  /*42e0*/  LEA R18, P1, R61, R13, 0x1 ;  /* 0x0000000d3d127211 */ /* 0x001fc800078208ff */
[----:B------:R-:W-:Y:S01]  /*42f0*/  LEA.HI.X.SX32 R19, R61, R6, 0x1, P1 ;  /* 0x000000063d137211 */ /* 0x000fe200008f0eff */
[----:B------:R0:W-:Y:S04]  /*4300*/  STL [R1+0x5bc], R18 ;  /* 0x0005bc1201007387 */ /* 0x0001e80000100800 */
[----:B------:R-:W-:Y:S04]  /*4310*/  STL [R1+0x5dc], R20 ;  /* 0x0005dc1401007387 */ /* 0x000fe80000100800 */
[----:B------:R2:W-:Y:S04]  /*4320*/  STL [R1+0x5b8], R19 ;  /* 0x0005b81301007387 */ /* 0x0005e80000100800 */
[----:B------:R0:W3:Y:S02]  /*4330*/  @P0 LDG.E.U16 R22, desc[UR24][R18.64] ;  /* 0x0000001812160981 */ /* 0x0000e4000c1e1500 */
[----:B0-----:R-:W-:-:S02]  /*4340*/  @P3 IMAD.MOV.U32 R18, RZ, RZ, R20 ;  /* 0x000000ffff123224 */ /* 0x001fc400078e0014 */
[----:B--2---:R-:W-:-:S05]  /*4350*/  @P3 IMAD.MOV.U32 R19, RZ, RZ, R21 ;  /* 0x000000ffff133224 */ /* 0x004fca00078e0015 */
[----:B------:R-:W2:Y:S01]  /*4360*/  @P3 LDG.E.U16 R17, desc[UR24][R18.64] ;  /* 0x0000001812113981 */ /* 0x000ea2000c1e1500 */
[----:B------:R-:W-:Y:S01]  /*4370*/  ISETP.GT.U32.AND P1, PT, R2, R11, PT ;  /* 0x0000000b0200720c */ /* 0x000fe20003f24070 */
[----:B------:R-:W-:Y:S01]  /*4380*/  VIADD R16, R0, 0x6 ;  /* 0x0000000600107836 */ /* 0x000fe20000000000 */
[----:B------:R-:W-:Y:S02]  /*4390*/  LOP3.LUT R25, R12, 0x76, RZ, 0xfc, !PT ;  /* 0x000000760c197812 */ /* 0x000fe400078efcff */
[----:B------:R-:W-:Y:S01]  /*43a0*/  PLOP3.LUT P0, PT, PT, PT, UP1, 0x80, 0x8 ;  /* 0x000000000008781c */ /* 0x000fe20003f0f018 */
[----:B------:R0:W-:Y:S01]  /*43b0*/  STL [R1+0x5d8], R21 ;  /* 0x0005d81501007387 */ /* 0x0001e20000100800 */
[----:B------:R-:W-:Y:S02]  /*43c0*/  IABS R14, R16 ;  /* 0x00000010000e7213 */ /* 0x000fe40000000000 */
[----:B------:R-:W-:-:S05]  /*43d0*/  ISETP.LT.AND P0, PT, R25, UR12, P0 ;  /* 0x0000000c19007c0c */ /* 0x000fca0008701270 */
[----:B------:R-:W-:Y:S01]  /*43e0*/  @!P1 IMAD.IADD R11, R11, 0x1, -R2 ;  /* 0x000000010b0b9824 */ /* 0x000fe200078e0a02 */
[C---:B------:R-:W-:Y:S02]  /*43f0*/  LEA R20, P1, R15.reuse, R13, 0x1 ;  /* 0x0000000d0f147211 */ /* 0x040fe400078208ff */
[----:B------:R-:W-:Y:S02]  /*4400*/  LOP3.LUT R24, R12, 0x7e, RZ, 0xfc, !PT ;  /* 0x0000007e0c187812 */ /* 0x000fe400078efcff */
[----:B0-----:R-:W-:Y:S02]  /*4410*/  LEA.HI.X.SX32 R21, R15, R6, 0x1, P1 ;  /* 0x000000060f157211 */ /* 0x001fe400008f0eff */
[----:B------:R-:W-:-:S04]  /*4420*/  PLOP3.LUT P1, PT, PT, PT, UP1, 0x80, 0x8 ;  /* 0x000000000008781c */ /* 0x000fc80003f2f018 */
[----:B------:R-:W-:Y:S01]  /*4430*/  ISETP.LT.AND P1, PT, R24, UR12, P1 ;  /* 0x0000000c18007c0c */ /* 0x000fe20008f21270 */
[----:B--2---:R0:W-:Y:S04]  /*4440*/  STL [R1+0x2e0], R17 ;  /* 0x0002e01101007387 */ /* 0x0041e80000100800 */
[----:B---3--:R2:W-:Y:S01]  /*4450*/  STL [R1+0x29c], R22 ;  /* 0x00029c1601007387 */ /* 0x0085e20000100800 */
[----:B0-----:R-:W-:Y:S01]  /*4460*/  IMAD.HI.U32 R17, R3, R14, RZ ;  /* 0x0000000e03117227 */ /* 0x001fe200078e00ff */
[----:B--2---:R-:W-:-:S03]  /*4470*/  LEA R22, P5, R60, R13, 0x1 ;  /* 0x0000000d3c167211 */ /* 0x004fc600078a08ff */
[--C-:B------:R-:W-:Y:S01]  /*4480*/  IMAD.MOV R13, RZ, RZ, -R17.reuse ;  /* 0x000000ffff0d7224 */ /* 0x100fe200078e0a11 */
[----:B------:R-:W-:Y:S01]  /*4490*/  LEA.HI.X.SX32 R23, R60, R6, 0x1, P5 ;  /* 0x000000063c177211 */ /* 0x000fe200028f0eff */
[----:B------:R-:W-:Y:S01]  /*44a0*/  @P0 IMAD.MOV.U32 R18, RZ, RZ, R22 ;  /* 0x000000ffff120224 */ /* 0x000fe200078e0016 */
[----:B------:R-:W-:-:S03]  /*44b0*/  PRMT R17, RZ, 0x7610, R17 ;  /* 0x00007610ff117816 */ /* 0x000fc60000000011 */
[----:B------:R-:W-:Y:S02]  /*44c0*/  @P0 IMAD.MOV.U32 R19, RZ, RZ, R23 ;  /* 0x000000ffff130224 */ /* 0x000fe400078e0017 */
[----:B------:R-:W-:Y:S01]  /*44d0*/  IMAD R12, R2, R13, R14 ;  /* 0x0000000d020c7224 */ /* 0x000fe200078e020e */
[----:B------:R-:W-:Y:S02]  /*44e0*/  PRMT R13, RZ, 0x7610, R13 ;  /* 0x00007610ff0d7816 */ /* 0x000fe4000000000d */
[----:B------:R0:W2:Y:S02]  /*44f0*/  @P0 LDG.E.U16 R17, desc[UR24][R18.64] ;  /* 0x0000001812110981 */ /* 0x0000a4000c1e1500 */
[----:B0-----:R-:W-:Y:S02]  /*4500*/  @P1 IMAD.MOV.U32 R18, RZ, RZ, R20 ;  /* 0x000000ffff121224 */ /* 0x001fe400078e0014 */
[----:B------:R-:W-:-:S05]  /*4510*/  @P1 IMAD.MOV.U32 R19, RZ, RZ, R21 ;  /* 0x000000ffff131224 */ /* 0x000fca00078e0015 */
[----:B------:R0:W3:Y:S01]  /*4520*/  @P1 LDG.E.U16 R13, desc[UR24][R18.64] ;  /* 0x00000018120d1981 */ /* 0x0000e2000c1e1500 */
[C---:B------:R-:W-:Y:S02]  /*4530*/  ISETP.GT.U32.AND P6, PT, R2.reuse, R10, PT ;  /* 0x0000000a0200720c */ /* 0x040fe40003fc4070 */
[C---:B------:R-:W-:Y:S02]  /*4540*/  ISETP.GT.U32.AND P5, PT, R2.reuse, R11, PT ;  /* 0x0000000b0200720c */ /* 0x040fe40003fa4070 */
[----:B------:R-:W-:-:S09]  /*4550*/  ISETP.GT.U32.AND P3, PT, R2, R9, PT ;  /* 0x000000090200720c */ /* 0x000fd20003f64070 */
[--C-:B------:R-:W-:Y:S02]  /*4560*/  @!P6 IMAD.IADD R10, R10, 0x1, -R2.reuse ;  /* 0x000000010a0ae824 */ /* 0x100fe400078e0a02 */
[----:B------:R-:W-:-:S03]  /*4570*/  @!P5 IMAD.IADD R11, R11, 0x1, -R2 ;  /* 0x000000010b0bd824 */ /* 0x000fc600078e0a02 */
[C---:B------:R-:W-:Y:S01]  /*4580*/  ISETP.GT.U32.AND P5, PT, R2.reuse, R10, PT ;  /* 0x0000000a0200720c */ /* 0x040fe20003fa4070 */
[----:B------:R-:W-:Y:S01]  /*4590*/  @!P3 IMAD.IADD R9, R9, 0x1, -R2 ;  /* 0x000000010909b824 */ /* 0x000fe200078e0a02 */
[C---:B------:R-:W-:Y:S02]  /*45a0*/  ISETP.GT.U32.AND P6, PT, R2.reuse, R8, PT ;  /* 0x000000080200720c */ /* 0x040fe40003fc4070 */
[C---:B------:R-:W-:Y:S02]  /*45b0*/  ISETP.GT.U32.AND P0, PT, R2.reuse, R5, PT ;  /* 0x000000050200720c */ /* 0x040fe40003f04070 */
[----:B------:R-:W-:Y:S01]  /*45c0*/  ISETP.GT.U32.AND P3, PT, R2, R9, PT ;  /* 0x000000090200720c */ /* 0x000fe20003f64070 */
[----:B------:R-:W-:-:S06]  /*45d0*/  VIADD R15, R0, 0x7 ;  /* 0x00000007000f7836 */ /* 0x000fcc0000000000 */
[--C-:B------:R-:W-:Y:S01]  /*45e0*/  @!P5 IMAD.IADD R10, R10, 0x1, -R2.reuse ;  /* 0x000000010a0ad824 */ /* 0x100fe200078e0a02 */
[----:B------:R-:W-:Y:S01]  /*45f0*/  ISETP.GT.U32.AND P5, PT, R2, R12, PT ;  /* 0x0000000c0200720c */ /* 0x000fe20003fa4070 */
[--C-:B------:R-:W-:Y:S01]  /*4600*/  @!P6 IMAD.IADD R8, R8, 0x1, -R2.reuse ;  /* 0x000000010808e824 */ /* 0x100fe200078e0a02 */
[C---:B------:R-:W-:Y:S01]  /*4610*/  ISETP.GT.U32.AND P1, PT, R2.reuse, R4, PT ;  /* 0x000000040200720c */ /* 0x040fe20003f24070 */
[--C-:B------:R-:W-:Y:S01]  /*4620*/  @!P0 IMAD.IADD R5, R5, 0x1, -R2.reuse ;  /* 0x0000000105058824 */ /* 0x100fe200078e0a02 */
[----:B------:R-:W-:Y:S01]  /*4630*/  STL [R1+0x5f8], R22 ;  /* 0x0005f81601007387 */ /* 0x000fe20000100800 */
[----:B------:R-:W-:Y:S01]  /*4640*/  @!P3 IMAD.IADD R9, R9, 0x1, -R2 ;  /* 0x000000010909b824 */ /* 0x000fe200078e0a02 */
[----:B------:R-:W-:Y:S02]  /*4650*/  ISETP.GT.U32.AND P6, PT, R2, R8, PT ;  /* 0x000000080200720c */ /* 0x000fe40003fc4070 */
[----:B------:R-:W-:Y:S01]  /*4660*/  IABS R6, R15 ;  /* 0x0000000f00067213 */ /* 0x000fe20000000000 */
[----:B------:R4:W-:Y:S01]  /*4670*/  STL [R1+0x55c], R20 ;  /* 0x00055c1401007387 */ /* 0x0009e20000100800 */
[----:B------:R-:W-:-:S03]  /*4680*/  ISETP.GE.AND P3, PT, R63, RZ, PT ;  /* 0x000000ff3f00720c */ /* 0x000fc60003f66270 */
[----:B------:R-:W-:Y:S01]  /*4690*/  STL [R1+0x554], R23 ;  /* 0x0005541701007387 */ /* 0x000fe20000100800 */
[----:B------:R-:W-:Y:S01]  /*46a0*/  @!P5 IMAD.IADD R12, R12, 0x1, -R2 ;  /* 0x000000010c0cd824 */ /* 0x000fe200078e0a02 */
[----:B------:R-:W-:Y:S02]  /*46b0*/  ISETP.GE.AND P0, PT, R64, RZ, PT ;  /* 0x000000ff4000720c */ /* 0x000fe40003f06270 */
[----:B------:R0:W-:Y:S01]  /*46c0*/  STL [R1+0x558], R21 ;  /* 0x0005581501007387 */ /* 0x0001e20000100800 */
[----:B------:R-:W-:Y:S01]  /*46d0*/  ISETP.GT.U32.AND P5, PT, R2, R5, PT ;  /* 0x000000050200720c */ /* 0x000fe20003fa4070 */
[----:B------:R-:W-:Y:S02]  /*46e0*/  VIADD R14, R0, 0x8 ;  /* 0x00000008000e7836 */ /* 0x000fe40000000000 */
[----:B------:R-:W-:Y:S02]  /*46f0*/  IMAD.MOV.U32 R85, RZ, RZ, R10 ;  /* 0x000000ffff557224 */ /* 0x000fe400078e000a */
[--C-:B------:R-:W-:Y:S01]  /*4700*/  @!P1 IMAD.IADD R4, R4, 0x1, -R2.reuse ;  /* 0x0000000104049824 */ /* 0x100fe200078e0a02 */
[----:B------:R-:W-:Y:S01]  /*4710*/  ISETP.GE.AND P1, PT, R65, RZ, PT ;  /* 0x000000ff4100720c */ /* 0x000fe20003f26270 */
[----:B------:R-:W-:Y:S01]  /*4720*/  @!P6 IMAD.IADD R8, R8, 0x1, -R2 ;  /* 0x000000010808e824 */ /* 0x000fe200078e0a02 */
[----:B------:R-:W-:Y:S01]  /*4730*/  ISETP.GE.AND P6, PT, R66, RZ, PT ;  /* 0x000000ff4200720c */ /* 0x000fe20003fc6270 */
[----:B------:R-:W-:Y:S01]  /*4740*/  @!P3 IMAD.MOV R85, RZ, RZ, -R85 ;  /* 0x000000ffff55b224 */ /* 0x000fe200078e0a55 */
[----:B------:R-:W-:Y:S01]  /*4750*/  ISETP.GT.U32.AND P3, PT, R2, R12, PT ;  /* 0x0000000c0200720c */ /* 0x000fe20003f64070 */
[----:B------:R-:W-:-:S02]  /*4760*/  IMAD.MOV.U32 R25, RZ, RZ, R9 ;  /* 0x000000ffff197224 */ /* 0x000fc400078e0009 */
[----:B------:R-:W-:Y:S02]  /*4770*/  IMAD.MOV.U32 R70, RZ, RZ, R11 ;  /* 0x000000ffff467224 */ /* 0x000fe400078e000b */
[----:B------:R-:W-:Y:S02]  /*4780*/  @!P0 IMAD.MOV R25, RZ, RZ, -R25 ;  /* 0x000000ffff198224 */ /* 0x000fe400078e0a19 */
[----:B------:R-:W-:Y:S02]  /*4790*/  @!P5 IMAD.IADD R5, R5, 0x1, -R2 ;  /* 0x000000010505d824 */ /* 0x000fe400078e0a02 */
[----:B------:R-:W-:Y:S01]  /*47a0*/  @!P4 IMAD.MOV R70, RZ, RZ, -R70 ;  /* 0x000000ffff46c224 */ /* 0x000fe200078e0a46 */
[----:B------:R-:W-:Y:S01]  /*47b0*/  ISETP.GT.U32.AND P4, PT, R2, R4, PT ;  /* 0x000000040200720c */ /* 0x000fe20003f84070 */
[----:B----4-:R-:W-:Y:S01]  /*47c0*/  IMAD.MOV.U32 R20, RZ, RZ, R8 ;  /* 0x000000ffff147224 */ /* 0x010fe200078e0008 */
[----:B------:R-:W-:Y:S01]  /*47d0*/  ISETP.GE.AND P5, PT, R16, RZ, PT ;  /* 0x000000ff1000720c */ /* 0x000fe20003fa6270 */
[----:B------:R-:W-:-:S02]  /*47e0*/  IMAD.MOV.U32 R11, RZ, RZ, R5 ;  /* 0x000000ffff0b7224 */ /* 0x000fc400078e0005 */
[----:B------:R-:W-:Y:S02]  /*47f0*/  @!P1 IMAD.MOV R20, RZ, RZ, -R20 ;  /* 0x000000ffff149224 */ /* 0x000fe400078e0a14 */
[----:B------:R-:W-:Y:S02]  /*4800*/  @!P6 IMAD.MOV R11, RZ, RZ, -R11 ;  /* 0x000000ffff0be224 */ /* 0x000fe400078e0a0b */
[--C-:B------:R-:W-:Y:S01]  /*4810*/  @!P3 IMAD.IADD R12, R12, 0x1, -R2.reuse ;  /* 0x000000010c0cb824 */ /* 0x100fe200078e0a02 */
[----:B------:R-:W-:Y:S01]  /*4820*/  ISETP.GE.AND P1, PT, R67, RZ, PT ;  /* 0x000000ff4300720c */ /* 0x000fe20003f26270 */
[----:B------:R-:W-:Y:S02]  /*4830*/  VIADD R9, R0, 0x9 ;  /* 0x0000000900097836 */ /* 0x000fe40000000000 */
[----:B------:R-:W-:-:S03]  /*4840*/  @!P4 IMAD.IADD R4, R4, 0x1, -R2 ;  /* 0x000000010404c824 */ /* 0x000fc600078e0a02 */
[----:B------:R-:W-:Y:S02]  /*4850*/  ISETP.GE.AND P6, PT, R9, RZ, PT ;  /* 0x000000ff0900720c */ /* 0x000fe40003fc6270 */
[----:B------:R-:W-:Y:S01]  /*4860*/  IABS R9, R9 ;  /* 0x0000000900097213 */ /* 0x000fe20000000000 */
[C---:B------:R-:W-:Y:S02]  /*4870*/  VIADD R8, R0.reuse, 0xa ;  /* 0x0000000a00087836 */ /* 0x040fe40000000000 */
[C---:B0-----:R-:W-:Y:S02]  /*4880*/  VIADD R21, R0.reuse, 0xd ;  /* 0x0000000d00157836 */ /* 0x041fe40000000000 */
[C---:B------:R-:W-:Y:S01]  /*4890*/  VIADD R5, R0.reuse, 0xb ;  /* 0x0000000b00057836 */ /* 0x040fe20000000000 */
[----:B------:R-:W-:Y:S01]  /*48a0*/  ISETP.GE.AND P4, PT, R15, RZ, PT ;  /* 0x000000ff0f00720c */ /* 0x000fe20003f86270 */
[----:B------:R-:W-:Y:S01]  /*48b0*/  VIADD R15, R0, 0xc ;  /* 0x0000000c000f7836 */ /* 0x000fe20000000000 */
[----:B------:R-:W-:Y:S01]  /*48c0*/  ISETP.GE.AND P3, PT, R14, RZ, PT ;  /* 0x000000ff0e00720c */ /* 0x000fe20003f66270 */
[----:B------:R-:W-:Y:S01]  /*48d0*/  VIADD R19, R0, 0x11 ;  /* 0x0000001100137836 */ /* 0x000fe20000000000 */
[----:B---3--:R0:W-:Y:S02]  /*48e0*/  STL [R1+0x25c], R13 ;  /* 0x00025c0d01007387 */ /* 0x0081e40000100800 */
[----:B0-----:R-:W-:-:S04]  /*48f0*/  IMAD.HI.U32 R13, R3, R6, RZ ;  /* 0x00000006030d7227 */ /* 0x001fc800078e00ff */
[----:B------:R-:W-:Y:S01]  /*4900*/  IMAD.MOV R13, RZ, RZ, -R13 ;  /* 0x000000ffff0d7224 */ /* 0x000fe200078e0a0d */
[----:B--2---:R0:W-:Y:S03]  /*4910*/  STL [R1+0x228], R17 ;  /* 0x0002281101007387 */ /* 0x0041e60000100800 */
[----:B------:R-:W-:Y:S01]  /*4920*/  IMAD R6, R2, R13, R6 ;  /* 0x0000000d02067224 */ /* 0x000fe200078e0206 */
[----:B0-----:R-:W-:-:S04]  /*4930*/  IABS R17, R14 ;  /* 0x0000000e00117213 */ /* 0x001fc80000000000 */
[----:B------:R-:W-:Y:S01]  /*4940*/  ISETP.GT.U32.AND P0, PT, R2, R6, PT ;  /* 0x000000060200720c */ /* 0x000fe20003f04070 */
[----:B------:R-:W-:-:S04]  /*4950*/  IMAD.MOV.U32 R13, RZ, RZ, R17 ;  /* 0x000000ffff0d7224 */ /* 0x000fc800078e0011 */
[----:B------:R-:W-:Y:S01]  /*4960*/  IMAD.HI.U32 R10, R3, R13, RZ ;  /* 0x0000000d030a7227 */ /* 0x000fe200078e00ff */
[----:B------:R-:W-:Y:S03]  /*4970*/  STL [R1+0x1d4], R20 ;  /* 0x0001d41401007387 */ /* 0x000fe60000100800 */
[----:B------:R-:W-:Y:S01]  /*4980*/  IMAD.MOV R10, RZ, RZ, -R10 ;  /* 0x000000ffff0a7224 */ /* 0x000fe200078e0a0a */
[----:B------:R0:W-:Y:S03]  /*4990*/  STL [R1+0x1d0], R11 ;  /* 0x0001d00b01007387 */ /* 0x0001e60000100800 */
[----:B------:R-:W-:Y:S02]  /*49a0*/  @!P0 IMAD.IADD R6, R6, 0x1, -R2 ;  /* 0x0000000106068824 */ /* 0x000fe400078e0a02 */
[----:B------:R-:W-:-:S02]  /*49b0*/  IMAD R10, R2, R10, R13 ;  /* 0x0000000a020a7224 */ /* 0x000fc400078e020d */
[----:B0-----:R-:W-:Y:S01]  /*49c0*/  IMAD.MOV.U32 R11, RZ, RZ, R12 ;  /* 0x000000ffff0b7224 */ /* 0x001fe200078e000c */
[----:B------:R-:W-:-:S03]  /*49d0*/  ISETP.GT.U32.AND P0, PT, R2, R6, PT ;  /* 0x000000060200720c */ /* 0x000fc60003f04070 */
[----:B------:R-:W-:Y:S01]  /*49e0*/  @!P5 IMAD.MOV R11, RZ, RZ, -R11 ;  /* 0x000000ffff0bd224 */ /* 0x000fe200078e0a0b */
[----:B------:R-:W-:Y:S01]  /*49f0*/  ISETP.GT.U32.AND P5, PT, R2, R10, PT ;  /* 0x0000000a0200720c */ /* 0x000fe20003fa4070 */
[----:B------:R-:W-:Y:S02]  /*4a00*/  IMAD.MOV.U32 R13, RZ, RZ, R4 ;  /* 0x000000ffff0d7224 */ /* 0x000fe400078e0004 */
[----:B------:R-:W-:Y:S02]  /*4a10*/  IMAD.MOV.U32 R4, RZ, RZ, R9 ;  /* 0x000000ffff047224 */ /* 0x000fe400078e0009 */
[----:B------:R-:W-:Y:S01]  /*4a20*/  @!P1 IMAD.MOV R13, RZ, RZ, -R13 ;  /* 0x000000ffff0d9224 */ /* 0x000fe200078e0a0d */
[----:B------:R-:W-:Y:S02]  /*4a30*/  ISETP.GE.AND P1, PT, R8, RZ, PT ;  /* 0x000000ff0800720c */ /* 0x000fe40003f26270 */
[----:B------:R-:W-:Y:S01]  /*4a40*/  IABS R9, R8 ;  /* 0x0000000800097213 */ /* 0x000fe20000000000 */
[----:B------:R-:W-:Y:S01]  /*4a50*/  IMAD.HI.U32 R8, R3, R4, RZ ;  /* 0x0000000403087227 */ /* 0x000fe200078e00ff */
[----:B------:R0:W-:Y:S03]  /*4a60*/  STL [R1+0x1cc], R13 ;  /* 0x0001cc0d01007387 */ /* 0x0001e60000100800 */
[--C-:B------:R-:W-:Y:S01]  /*4a70*/  @!P0 IMAD.IADD R6, R6, 0x1, -R2.reuse ;  /* 0x0000000106068824 */ /* 0x100fe200078e0a02 */
[----:B------:R2:W-:Y:S01]  /*4a80*/  STL [R1+0x1a0], R11 ;  /* 0x0001a00b01007387 */ /* 0x0005e20000100800 */
[----:B------:R-:W-:Y:S01]  /*4a90*/  @!P5 IMAD.IADD R10, R10, 0x1, -R2 ;  /* 0x000000010a0ad824 */ /* 0x000fe200078e0a02 */
[----:B------:R-:W-:-:S02]  /*4aa0*/  ISETP.GE.AND P0, PT, R5, RZ, PT ;  /* 0x000000ff0500720c */ /* 0x000fc40003f06270 */
[----:B0-----:R-:W-:Y:S01]  /*4ab0*/  IABS R13, R21 ;  /* 0x00000015000d7213 */ /* 0x001fe20000000000 */
[----:B--2---:R-:W-:Y:S01]  /*4ac0*/  IMAD.MOV R11, RZ, RZ, -R8 ;  /* 0x000000ffff0b7224 */ /* 0x004fe200078e0a08 */
[----:B------:R-:W-:Y:S01]  /*4ad0*/  IABS R8, R5 ;  /* 0x0000000500087213 */ /* 0x000fe20000000000 */
[----:B------:R-:W-:Y:S01]  /*4ae0*/  IMAD.MOV.U32 R5, RZ, RZ, R9 ;  /* 0x000000ffff057224 */ /* 0x000fe200078e0009 */
[C---:B------:R-:W-:Y:S01]  /*4af0*/  ISETP.GT.U32.AND P5, PT, R2.reuse, R10, PT ;  /* 0x0000000a0200720c */ /* 0x040fe20003fa4070 */
[----:B------:R-:W-:Y:S02]  /*4b00*/  IMAD R4, R2, R11, R4 ;  /* 0x0000000b02047224 */ /* 0x000fe400078e0204 */
[----:B------:R-:W-:Y:S02]  /*4b10*/  IMAD.MOV.U32 R11, RZ, RZ, R13 ;  /* 0x000000ffff0b7224 */ /* 0x000fe400078e000d */
[----:B------:R-:W-:Y:S01]  /*4b20*/  IMAD.HI.U32 R13, R3, R5, RZ ;  /* 0x00000005030d7227 */ /* 0x000fe200078e00ff */
[----:B------:R-:W-:-:S03]  /*4b30*/  IABS R12, R15 ;  /* 0x0000000f000c7213 */ /* 0x000fc60000000000 */
[----:B------:R-:W-:Y:S02]  /*4b40*/  IMAD.MOV R16, RZ, RZ, -R13 ;  /* 0x000000ffff107224 */ /* 0x000fe400078e0a0d */
[----:B------:R-:W-:Y:S02]  /*4b50*/  IMAD.MOV.U32 R18, RZ, RZ, R6 ;  /* 0x000000ffff127224 */ /* 0x000fe400078e0006 */
[C---:B------:R-:W-:Y:S02]  /*4b60*/  IMAD R5, R2.reuse, R16, R5 ;  /* 0x0000001002057224 */ /* 0x040fe400078e0205 */
[----:B------:R-:W-:Y:S01]  /*4b70*/  @!P4 IMAD.MOV R18, RZ, RZ, -R18 ;  /* 0x000000ffff12c224 */ /* 0x000fe200078e0a12 */
[----:B------:R-:W-:Y:S01]  /*4b80*/  ISETP.GT.U32.AND P4, PT, R2, R4, PT ;  /* 0x000000040200720c */ /* 0x000fe20003f84070 */
[----:B------:R-:W-:Y:S02]  /*4b90*/  IMAD.MOV.U32 R9, RZ, RZ, R12 ;  /* 0x000000ffff097224 */ /* 0x000fe400078e000c */
[----:B------:R-:W-:-:S04]  /*4ba0*/  IMAD.HI.U32 R12, R3, R8, RZ ;  /* 0x00000008030c7227 */ /* 0x000fc800078e00ff */
[----:B------:R-:W-:Y:S01]  /*4bb0*/  @!P5 IMAD.IADD R10, R10, 0x1, -R2 ;  /* 0x000000010a0ad824 */ /* 0x000fe200078e0a02 */
[----:B------:R-:W-:Y:S01]  /*4bc0*/  ISETP.GT.U32.AND P5, PT, R2, R5, PT ;  /* 0x000000050200720c */ /* 0x000fe20003fa4070 */
[----:B------:R-:W-:-:S04]  /*4bd0*/  IMAD.MOV R6, RZ, RZ, -R12 ;  /* 0x000000ffff067224 */ /* 0x000fc800078e0a0c */
[----:B------:R-:W-:Y:S02]  /*4be0*/  IMAD R6, R2, R6, R8 ;  /* 0x0000000602067224 */ /* 0x000fe400078e0208 */
[----:B------:R-:W-:-:S03]  /*4bf0*/  @!P4 IMAD.IADD R4, R4, 0x1, -R2 ;  /* 0x000000010404c824 */ /* 0x000fc600078e0a02 */
[----:B------:R-:W-:Y:S01]  /*4c00*/  ISETP.GT.U32.AND P4, PT, R2, R6, PT ;  /* 0x000000060200720c */ /* 0x000fe20003f84070 */
[----:B------:R-:W-:-:S04]  /*4c10*/  IMAD.HI.U32 R17, R3, R11, RZ ;  /* 0x0000000b03117227 */ /* 0x000fc800078e00ff */
[----:B------:R-:W-:Y:S01]  /*4c20*/  @!P5 IMAD.IADD R5, R5, 0x1, -R2 ;  /* 0x000000010505d824 */ /* 0x000fe200078e0a02 */
[----:B------:R-:W-:Y:S01]  /*4c30*/  ISETP.GT.U32.AND P5, PT, R2, R4, PT ;  /* 0x000000040200720c */ /* 0x000fe20003fa4070 */
[----:B------:R-:W-:Y:S01]  /*4c40*/  IMAD.HI.U32 R14, R3, R9, RZ ;  /* 0x00000009030e7227 */ /* 0x000fe200078e00ff */
[----:B------:R0:W-:Y:S03]  /*4c50*/  STL [R1+0x198], R18 ;  /* 0x0001981201007387 */ /* 0x0001e60000100800 */
[----:B------:R-:W-:Y:S02]  /*4c60*/  IMAD.MOV R13, RZ, RZ, -R17 ;  /* 0x000000ffff0d7224 */ /* 0x000fe400078e0a11 */
[----:B------:R-:W-:Y:S02]  /*4c70*/  IMAD.MOV R12, RZ, RZ, -R14 ;  /* 0x000000ffff0c7224 */ /* 0x000fe400078e0a0e */
[----:B------:R-:W-:-:S02]  /*4c80*/  VIADD R17, R0, 0xf ;  /* 0x0000000f00117836 */ /* 0x000fc40000000000 */
[----:B------:R-:W-:Y:S02]  /*4c90*/  IMAD.MOV.U32 R66, RZ, RZ, R10 ;  /* 0x000000ffff427224 */ /* 0x000fe400078e000a */
[----:B0-----:R-:W-:Y:S02]  /*4ca0*/  VIADD R18, R0, 0xe ;  /* 0x0000000e00127836 */ /* 0x001fe40000000000 */
[C---:B------:R-:W-:Y:S01]  /*4cb0*/  IMAD R8, R2.reuse, R12, R9 ;  /* 0x0000000c02087224 */ /* 0x040fe200078e0209 */
[----:B------:R-:W-:Y:S01]  /*4cc0*/  IABS R12, R17 ;  /* 0x00000011000c7213 */ /* 0x000fe20000000000 */
[----:B------:R-:W-:Y:S01]  /*4cd0*/  @!P3 IMAD.MOV R66, RZ, RZ, -R66 ;  /* 0x000000ffff42b224 */ /* 0x000fe200078e0a42 */
[C---:B------:R-:W-:Y:S01]  /*4ce0*/  ISETP.GT.U32.AND P3, PT, R2.reuse, R5, PT ;  /* 0x000000050200720c */ /* 0x040fe20003f64070 */
[----:B------:R-:W-:Y:S01]  /*4cf0*/  IMAD R9, R2, R13, R11 ;  /* 0x0000000d02097224 */ /* 0x000fe200078e020b */
[----:B------:R-:W-:Y:S01]  /*4d00*/  IABS R13, R18 ;  /* 0x00000012000d7213 */ /* 0x000fe20000000000 */
[----:B------:R-:W-:-:S02]  /*4d10*/  @!P4 IMAD.IADD R6, R6, 0x1, -R2 ;  /* 0x000000010606c824 */ /* 0x000fc400078e0a02 */
[----:B------:R-:W-:Y:S01]  /*4d20*/  @!P5 IMAD.IADD R4, R4, 0x1, -R2 ;  /* 0x000000010404d824 */ /* 0x000fe200078e0a02 */
[C---:B------:R-:W-:Y:S01]  /*4d30*/  ISETP.GT.U32.AND P5, PT, R2.reuse, R8, PT ;  /* 0x000000080200720c */ /* 0x040fe20003fa4070 */
[----:B------:R-:W-:Y:S01]  /*4d40*/  IMAD.HI.U32 R23, R3, R12, RZ ;  /* 0x0000000c03177227 */ /* 0x000fe200078e00ff */
[----:B------:R-:W-:-:S03]  /*4d50*/  ISETP.GT.U32.AND P4, PT, R2, R6, PT ;  /* 0x000000060200720c */ /* 0x000fc60003f84070 */
[----:B------:R-:W-:-:S04]  /*4d60*/  IMAD.HI.U32 R22, R3, R13, RZ ;  /* 0x0000000d03167227 */ /* 0x000fc800078e00ff */
[----:B------:R-:W-:Y:S02]  /*4d70*/  VIADD R16, R0, 0x10 ;  /* 0x0000001000107836 */ /* 0x000fe40000000000 */
[----:B------:R-:W-:Y:S02]  /*4d80*/  IMAD.MOV R23, RZ, RZ, -R23 ;  /* 0x000000ffff177224 */ /* 0x000fe400078e0a17 */
[----:B------:R-:W-:Y:S01]  /*4d90*/  IMAD.MOV R22, RZ, RZ, -R22 ;  /* 0x000000ffff167224 */ /* 0x000fe200078e0a16 */
[----:B------:R-:W-:Y:S01]  /*4da0*/  IABS R11, R16 ;  /* 0x00000010000b7213 */ /* 0x000fe20000000000 */
[----:B------:R-:W-:Y:S01]  /*4db0*/  @!P3 IMAD.IADD R5, R5, 0x1, -R2 ;  /* 0x000000010505b824 */ /* 0x000fe200078e0a02 */
[C---:B------:R-:W-:Y:S01]  /*4dc0*/  ISETP.GT.U32.AND P3, PT, R2.reuse, R9, PT ;  /* 0x000000090200720c */ /* 0x040fe20003f64070 */
[C---:B------:R-:W-:Y:S02]  /*4dd0*/  IMAD R12, R2.reuse, R23, R12 ;  /* 0x00000017020c7224 */ /* 0x040fe400078e020c */
[----:B------:R-:W-:-:S02]  /*4de0*/  IMAD R13, R2, R22, R13 ;  /* 0x00000016020d7224 */ /* 0x000fc400078e020d */
[--C-:B------:R-:W-:Y:S01]  /*4df0*/  @!P5 IMAD.IADD R8, R8, 0x1, -R2.reuse ;  /* 0x000000010808d824 */ /* 0x100fe200078e0a02 */
[----:B------:R-:W-:Y:S01]  /*4e00*/  ISETP.GT.U32.AND P5, PT, R2, R12, PT ;  /* 0x0000000c0200720c */ /* 0x000fe20003fa4070 */
[----:B------:R-:W-:Y:S01]  /*4e10*/  @!P4 IMAD.IADD R6, R6, 0x1, -R2 ;  /* 0x000000010606c824 */ /* 0x000fe200078e0a02 */
[----:B------:R-:W-:Y:S01]  /*4e20*/  ISETP.GT.U32.AND P4, PT, R2, R13, PT ;  /* 0x0000000d0200720c */ /* 0x000fe20003f84070 */
[----:B------:R-:W-:-:S04]  /*4e30*/  IMAD.HI.U32 R22, R3, R11, RZ ;  /* 0x0000000b03167227 */ /* 0x000fc800078e00ff */
[----:B------:R-:W-:Y:S02]  /*4e40*/  IMAD.MOV R22, RZ, RZ, -R22 ;  /* 0x000000ffff167224 */ /* 0x000fe400078e0a16 */
[----:B------:R-:W-:Y:S02]  /*4e50*/  @!P3 IMAD.IADD R9, R9, 0x1, -R2 ;  /* 0x000000010909b824 */ /* 0x000fe400078e0a02 */
[C---:B------:R-:W-:Y:S02]  /*4e60*/  IMAD R11, R2.reuse, R22, R11 ;  /* 0x00000016020b7224 */ /* 0x040fe400078e020b */
[----:B------:R-:W-:Y:S02]  /*4e70*/  IMAD.MOV.U32 R76, RZ, RZ, R4 ;  /* 0x000000ffff4c7224 */ /* 0x000fe400078e0004 */
[----:B------:R-:W-:Y:S01]  /*4e80*/  IMAD.MOV.U32 R27, RZ, RZ, R6 ;  /* 0x000000ffff1b7224 */ /* 0x000fe200078e0006 */
[----:B------:R-:W-:Y:S01]  /*4e90*/  IABS R10, R19 ;  /* 0x00000013000a7213 */ /* 0x000fe20000000000 */
[----:B------:R-:W-:Y:S01]  /*4ea0*/  @!P6 IMAD.MOV R76, RZ, RZ, -R76 ;  /* 0x000000ffff4ce224 */ /* 0x000fe200078e0a4c */
[----:B------:R-:W-:Y:S01]  /*4eb0*/  ISETP.GT.U32.AND P6, PT, R2, R9, PT ;  /* 0x000000090200720c */ /* 0x000fe20003fc4070 */
[----:B------:R-:W-:-:S02]  /*4ec0*/  @!P5 IMAD.IADD R12, R12, 0x1, -R2 ;  /* 0x000000010c0cd824 */ /* 0x000fc400078e0a02 */
[----:B------:R-:W-:Y:S01]  /*4ed0*/  @!P0 IMAD.MOV R27, RZ, RZ, -R27 ;  /* 0x000000ffff1b8224 */ /* 0x000fe200078e0a1b */
[C---:B------:R-:W-:Y:S01]  /*4ee0*/  ISETP.GT.U32.AND P0, PT, R2.reuse, R11, PT ;  /* 0x0000000b0200720c */ /* 0x040fe20003f04070 */
[----:B------:R-:W-:Y:S01]  /*4ef0*/  @!P4 IMAD.IADD R13, R13, 0x1, -R2 ;  /* 0x000000010d0dc824 */ /* 0x000fe200078e0a02 */
[C---:B------:R-:W-:Y:S01]  /*4f00*/  ISETP.GT.U32.AND P4, PT, R2.reuse, R8, PT ;  /* 0x000000080200720c */ /* 0x040fe20003f84070 */
[----:B------:R-:W-:Y:S01]  /*4f10*/  IMAD.HI.U32 R23, R3, R10, RZ ;  /* 0x0000000a03177227 */ /* 0x000fe200078e00ff */
[----:B------:R-:W-:Y:S02]  /*4f20*/  ISETP.GE.AND P3, PT, R15, RZ, PT ;  /* 0x000000ff0f00720c */ /* 0x000fe40003f66270 */
[----:B------:R-:W-:Y:S01]  /*4f30*/  ISETP.GT.U32.AND P5, PT, R2, R12, PT ;  /* 0x0000000c0200720c */ /* 0x000fe20003fa4070 */
[C---:B------:R-:W-:Y:S02]  /*4f40*/  VIADD R20, R0.reuse, 0x12 ;  /* 0x0000001200147836 */ /* 0x040fe40000000000 */
[----:B------:R-:W-:-:S02]  /*4f50*/  VIADD R15, R0, 0x13 ;  /* 0x00000013000f7836 */ /* 0x000fc40000000000 */
[----:B------:R-:W-:Y:S02]  /*4f60*/  IMAD.MOV.U32 R26, RZ, RZ, R5 ;  /* 0x000000ffff1a7224 */ /* 0x000fe400078e0005 */
[----:B------:R-:W-:Y:S01]  /*4f70*/  IMAD.MOV R23, RZ, RZ, -R23 ;  /* 0x000000ffff177224 */ /* 0x000fe200078e0a17 */
[----:B------:R-:W-:Y:S01]  /*4f80*/  IABS R14, R20 ;  /* 0x00000014000e7213 */ /* 0x000fe20000000000 */
[----:B------:R-:W-:Y:S01]  /*4f90*/  @!P1 IMAD.MOV R26, RZ, RZ, -R26 ;  /* 0x000000ffff1a9224 */ /* 0x000fe200078e0a1a */
[----:B------:R-:W-:Y:S01]  /*4fa0*/  IABS R5, R15 ;  /* 0x0000000f00057213 */ /* 0x000fe20000000000 */
[C---:B------:R-:W-:Y:S01]  /*4fb0*/  IMAD R10, R2.reuse, R23, R10 ;  /* 0x00000017020a7224 */ /* 0x040fe200078e020a */
[----:B------:R-:W-:Y:S01]  /*4fc0*/  ISETP.GT.U32.AND P1, PT, R2, R13, PT ;  /* 0x0000000d0200720c */ /* 0x000fe20003f24070 */
[--C-:B------:R-:W-:Y:S01]  /*4fd0*/  @!P6 IMAD.IADD R9, R9, 0x1, -R2.reuse ;  /* 0x000000010909e824 */ /* 0x100fe200078e0a02 */
[----:B------:R-:W-:Y:S01]  /*4fe0*/  ISETP.GE.AND P6, PT, R21, RZ, PT ;  /* 0x000000ff1500720c */ /* 0x000fe20003fc6270 */
[--C-:B------:R-:W-:Y:S01]  /*4ff0*/  @!P0 IMAD.IADD R11, R11, 0x1, -R2.reuse ;  /* 0x000000010b0b8824 */ /* 0x100fe200078e0a02 */
[----:B------:R-:W-:Y:S01]  /*5000*/  ISETP.GE.AND P0, PT, R17, RZ, PT ;  /* 0x000000ff1100720c */ /* 0x000fe20003f06270 */
[----:B------:R-:W-:Y:S01]  /*5010*/  @!P4 IMAD.IADD R8, R8, 0x1, -R2 ;  /* 0x000000010808c824 */ /* 0x000fe200078e0a02 */
[----:B------:R-:W-:Y:S01]  /*5020*/  ISETP.GT.U32.AND P4, PT, R2, R10, PT ;  /* 0x0000000a0200720c */ /* 0x000fe20003f84070 */
[----:B------:R-:W-:-:S04]  /*5030*/  IMAD.HI.U32 R24, R3, R14, RZ ;  /* 0x0000000e03187227 */ /* 0x000fc800078e00ff */
[----:B------:R-:W-:-:S04]  /*5040*/  IMAD.HI.U32 R21, R3, R5, RZ ;  /* 0x0000000503157227 */ /* 0x000fc800078e00ff */
[----:B------:R-:W-:Y:S01]  /*5050*/  @!P5 IMAD.IADD R12, R12, 0x1, -R2 ;  /* 0x000000010c0cd824 */ /* 0x000fe200078e0a02 */
[----:B------:R-:W-:Y:S01]  /*5060*/  ISETP.GE.AND P5, PT, R18, RZ, PT ;  /* 0x000000ff1200720c */ /* 0x000fe20003fa6270 */
[----:B------:R-:W-:Y:S02]  /*5070*/  IMAD.MOV R24, RZ, RZ, -R24 ;  /* 0x000000ffff187224 */ /* 0x000fe400078e0a18 */
[----:B------:R-:W-:Y:S02]  /*5080*/  IMAD.MOV R18, RZ, RZ, -R21 ;  /* 0x000000ffff127224 */ /* 0x000fe400078e0a15 */
[----:B------:R-:W-:Y:S02]  /*5090*/  IMAD.MOV.U32 R22, RZ, RZ, R9 ;  /* 0x000000ffff167224 */ /* 0x000fe400078e0009 */
[----:B------:R-:W-:Y:S02]  /*50a0*/  IMAD R4, R2, R24, R14 ;  /* 0x0000001802047224 */ /* 0x000fe400078e020e */
[----:B------:R-:W-:-:S02]  /*50b0*/  @!P1 IMAD.IADD R13, R13, 0x1, -R2 ;  /* 0x000000010d0d9824 */ /* 0x000fc400078e0a02 */
[----:B------:R-:W-:Y:S02]  /*50c0*/  IMAD R5, R2, R18, R5 ;  /* 0x0000001202057224 */ /* 0x000fe400078e0205 */
[----:B------:R-:W-:Y:S02]  /*50d0*/  IMAD.MOV.U32 R9, RZ, RZ, R12 ;  /* 0x000000ffff097224 */ /* 0x000fe400078e000c */
[----:B------:R-:W-:Y:S02]  /*50e0*/  VIADD R14, R0, 0x14 ;  /* 0x00000014000e7836 */ /* 0x000fe40000000000 */
[----:B------:R-:W-:Y:S02]  /*50f0*/  IMAD.MOV.U32 R23, RZ, RZ, R8 ;  /* 0x000000ffff177224 */ /* 0x000fe400078e0008 */
[----:B------:R-:W-:Y:S02]  /*5100*/  IMAD.MOV.U32 R8, RZ, RZ, R13 ;  /* 0x000000ffff087224 */ /* 0x000fe400078e000d */
[----:B------:R-:W-:Y:S01]  /*5110*/  @!P0 IMAD.MOV R9, RZ, RZ, -R9 ;  /* 0x000000ffff098224 */ /* 0x000fe200078e0a09 */
[----:B------:R-:W-:Y:S01]  /*5120*/  ISETP.GT.U32.AND P0, PT, R2, R5, PT ;  /* 0x000000050200720c */ /* 0x000fe20003f04070 */
[----:B------:R-:W-:Y:S01]  /*5130*/  @!P4 IMAD.IADD R10, R10, 0x1, -R2 ;  /* 0x000000010a0ac824 */ /* 0x000fe200078e0a02 */
[----:B------:R-:W-:Y:S01]  /*5140*/  IABS R6, R14 ;  /* 0x0000000e00067213 */ /* 0x000fe20000000000 */
[----:B------:R-:W-:Y:S01]  /*5150*/  @!P3 IMAD.MOV R23, RZ, RZ, -R23 ;  /* 0x000000ffff17b224 */ /* 0x000fe200078e0a17 */
[----:B------:R-:W-:Y:S01]  /*5160*/  ISETP.GT.U32.AND P1, PT, R2, R4, PT ;  /* 0x000000040200720c */ /* 0x000fe20003f24070 */
[----:B------:R-:W-:-:S02]  /*5170*/  @!P6 IMAD.MOV R22, RZ, RZ, -R22 ;  /* 0x000000ffff16e224 */ /* 0x000fc400078e0a16 */
[----:B------:R-:W-:Y:S01]  /*5180*/  @!P5 IMAD.MOV R8, RZ, RZ, -R8 ;  /* 0x000000ffff08d224 */ /* 0x000fe200078e0a08 */
[----:B------:R-:W-:Y:S01]  /*5190*/  STL [R1+0x194], R27 ;  /* 0x0001941b01007387 */ /* 0x000fe20000100800 */
[----:B------:R-:W-:Y:S01]  /*51a0*/  ISETP.GT.U32.AND P6, PT, R2, R10, PT ;  /* 0x0000000a0200720c */ /* 0x000fe20003fc4070 */
[----:B------:R-:W-:Y:S02]  /*51b0*/  IMAD.HI.U32 R17, R3, R6, RZ ;  /* 0x0000000603117227 */ /* 0x000fe400078e00ff */
[----:B------:R-:W-:Y:S01]  /*51c0*/  STL [R1+0x158], R23 ;  /* 0x0001581701007387 */ /* 0x000fe20000100800 */
[----:B------:R-:W-:-:S03]  /*51d0*/  ISETP.GE.AND P4, PT, R16, RZ, PT ;  /* 0x000000ff1000720c */ /* 0x000fc60003f86270 */
[----:B------:R-:W-:Y:S01]  /*51e0*/  STL [R1+0x154], R22 ;  /* 0x0001541601007387 */ /* 0x000fe20000100800 */
[----:B------:R-:W-:-:S03]  /*51f0*/  IMAD.MOV R16, RZ, RZ, -R17 ;  /* 0x000000ffff107224 */ /* 0x000fc600078e0a11 */
[----:B------:R0:W-:Y:S01]  /*5200*/  STL [R1+0x150], R8 ;  /* 0x0001500801007387 */ /* 0x0001e20000100800 */
[--C-:B------:R-:W-:Y:S02]  /*5210*/  @!P0 IMAD.IADD R5, R5, 0x1, -R2.reuse ;  /* 0x0000000105058824 */ /* 0x100fe400078e0a02 */
[----:B------:R-:W-:Y:S01]  /*5220*/  @!P1 IMAD.IADD R4, R4, 0x1, -R2 ;  /* 0x0000000104049824 */ /* 0x000fe200078e0a02 */
[----:B------:R2:W-:Y:S01]  /*5230*/  STL [R1+0x14c], R9 ;  /* 0x00014c0901007387 */ /* 0x0005e20000100800 */
[----:B------:R-:W-:Y:S02]  /*5240*/  IMAD R6, R2, R16, R6 ;  /* 0x0000001002067224 */ /* 0x000fe400078e0206 */
[----:B0-----:R-:W-:Y:S01]  /*5250*/  VIADD R8, R0, 0x15 ;  /* 0x0000001500087836 */ /* 0x001fe20000000000 */
[----:B------:R-:W-:-:S04]  /*5260*/  ISETP.GT.U32.AND P1, PT, R2, R11, PT ;  /* 0x0000000b0200720c */ /* 0x000fc80003f24070 */
[----:B--2---:R-:W-:Y:S01]  /*5270*/  IABS R9, R8 ;  /* 0x0000000800097213 */ /* 0x004fe20000000000 */
[----:B------:R-:W-:Y:S01]  /*5280*/  @!P6 IMAD.IADD R10, R10, 0x1, -R2 ;  /* 0x000000010a0ae824 */ /* 0x000fe200078e0a02 */
[C---:B------:R-:W-:Y:S02]  /*5290*/  ISETP.GT.U32.AND P0, PT, R2.reuse, R5, PT ;  /* 0x000000050200720c */ /* 0x040fe40003f04070 */
[C---:B------:R-:W-:Y:S01]  /*52a0*/  ISETP.GT.U32.AND P6, PT, R2.reuse, R6, PT ;  /* 0x000000060200720c */ /* 0x040fe20003fc4070 */
[----:B------:R-:W-:Y:S01]  /*52b0*/  IMAD.HI.U32 R13, R3, R9, RZ ;  /* 0x00000009030d7227 */ /* 0x000fe200078e00ff */
[----:B------:R-:W-:-:S03]  /*52c0*/  ISETP.GT.U32.AND P3, PT, R2, R4, PT ;  /* 0x000000040200720c */ /* 0x000fc60003f64070 */
[----:B------:R-:W-:Y:S01]  /*52d0*/  IMAD.MOV R13, RZ, RZ, -R13 ;  /* 0x000000ffff0d7224 */ /* 0x000fe200078e0a0d */
[----:B------:R-:W-:Y:S01]  /*52e0*/  ISETP.GE.AND P5, PT, R19, RZ, PT ;  /* 0x000000ff1300720c */ /* 0x000fe20003fa6270 */
[--C-:B------:R-:W-:Y:S02]  /*52f0*/  @!P1 IMAD.IADD R11, R11, 0x1, -R2.reuse ;  /* 0x000000010b0b9824 */ /* 0x100fe400078e0a02 */
[----:B------:R-:W-:Y:S02]  /*5300*/  IMAD R9, R2, R13, R9 ;  /* 0x0000000d02097224 */ /* 0x000fe400078e0209 */
[----:B------:R-:W-:Y:S01]  /*5310*/  VIADD R12, R0, 0x16 ;  /* 0x00000016000c7836 */ /* 0x000fe20000000000 */
[----:B------:R-:W-:Y:S01]  /*5320*/  ISETP.GE.AND P1, PT, R20, RZ, PT ;  /* 0x000000ff1400720c */ /* 0x000fe20003f26270 */
[--C-:B------:R-:W-:Y:S01]  /*5330*/  @!P0 IMAD.IADD R5, R5, 0x1, -R2.reuse ;  /* 0x0000000105058824 */ /* 0x100fe200078e0a02 */
[----:B------:R-:W-:Y:S01]  /*5340*/  ISETP.GT.U32.AND P0, PT, R2, R9, PT ;  /* 0x000000090200720c */ /* 0x000fe20003f04070 */
[----:B------:R-:W-:Y:S01]  /*5350*/  IMAD.MOV.U32 R63, RZ, RZ, R11 ;  /* 0x000000ffff3f7224 */ /* 0x000fe200078e000b */
[----:B------:R-:W-:Y:S01]  /*5360*/  IABS R11, R12 ;  /* 0x0000000c000b7213 */ /* 0x000fe20000000000 */
[----:B------:R-:W-:-:S02]  /*5370*/  @!P6 IMAD.IADD R6, R6, 0x1, -R2 ;  /* 0x000000010606e824 */ /* 0x000fc400078e0a02 */
[----:B------:R-:W-:Y:S01]  /*5380*/  @!P3 IMAD.IADD R4, R4, 0x1, -R2 ;  /* 0x000000010404b824 */ /* 0x000fe200078e0a02 */
[----:B------:R-:W-:Y:S01]  /*5390*/  ISETP.GE.AND P3, PT, R15, RZ, PT ;  /* 0x000000ff0f00720c */ /* 0x000fe20003f66270 */
[----:B------:R-:W-:Y:S01]  /*53a0*/  IMAD.MOV.U32 R73, RZ, RZ, R10 ;  /* 0x000000ffff497224 */ /* 0x000fe200078e000a */
[----:B------:R-:W-:Y:S01]  /*53b0*/  ISETP.GT.U32.AND P6, PT, R2, R6, PT ;  /* 0x000000060200720c */ /* 0x000fe20003fc4070 */
[----:B------:R-:W-:-:S04]  /*53c0*/  IMAD.HI.U32 R10, R3, R11, RZ ;  /* 0x0000000b030a7227 */ /* 0x000fc800078e00ff */
[----:B------:R-:W-:Y:S01]  /*53d0*/  @!P5 IMAD.MOV R73, RZ, RZ, -R73 ;  /* 0x000000ffff49d224 */ /* 0x000fe200078e0a49 */
[----:B------:R-:W-:Y:S01]  /*53e0*/  ISETP.GE.AND P5, PT, R8, RZ, PT ;  /* 0x000000ff0800720c */ /* 0x000fe20003fa6270 */
[----:B------:R-:W-:Y:S02]  /*53f0*/  IMAD.MOV.U32 R22, RZ, RZ, R4 ;  /* 0x000000ffff167224 */ /* 0x000fe400078e0004 */
[----:B------:R-:W-:Y:S02]  /*5400*/  VIADD R8, R0, 0x17 ;  /* 0x0000001700087836 */ /* 0x000fe40000000000 */
[----:B------:R-:W-:Y:S02]  /*5410*/  IMAD.MOV R10, RZ, RZ, -R10 ;  /* 0x000000ffff0a7224 */ /* 0x000fe400078e0a0a */
[----:B------:R-:W-:Y:S01]  /*5420*/  @!P1 IMAD.MOV R22, RZ, RZ, -R22 ;  /* 0x000000ffff169224 */ /* 0x000fe200078e0a16 */
[----:B------:R-:W-:Y:S01]  /*5430*/  ISETP.GE.AND P1, PT, R12, RZ, PT ;  /* 0x000000ff0c00720c */ /* 0x000fe20003f26270 */
[----:B------:R-:W-:Y:S01]  /*5440*/  IMAD.MOV.U32 R16, RZ, RZ, R5 ;  /* 0x000000ffff107224 */ /* 0x000fe200078e0005 */
[----:B------:R-:W-:Y:S01]  /*5450*/  IABS R12, R8 ;  /* 0x00000008000c7213 */ /* 0x000fe20000000000 */
[----:B------:R-:W-:-:S02]  /*5460*/  @!P0 IMAD.IADD R9, R9, 0x1, -R2 ;  /* 0x0000000109098824 */ /* 0x000fc400078e0a02 */
[C---:B------:R-:W-:Y:S02]  /*5470*/  IMAD R10, R2.reuse, R10, R11 ;  /* 0x0000000a020a7224 */ /* 0x040fe400078e020b */
[----:B------:R-:W-:Y:S01]  /*5480*/  @!P3 IMAD.MOV R16, RZ, RZ, -R16 ;  /* 0x000000ffff10b224 */ /* 0x000fe200078e0a10 */
[----:B------:R-:W-:Y:S01]  /*5490*/  ISETP.GT.U32.AND P3, PT, R2, R9, PT ;  /* 0x000000090200720c */ /* 0x000fe20003f64070 */
[----:B------:R-:W-:Y:S01]  /*54a0*/  @!P6 IMAD.IADD R6, R6, 0x1, -R2 ;  /* 0x000000010606e824 */ /* 0x000fe200078e0a02 */
[----:B------:R-:W-:Y:S01]  /*54b0*/  ISETP.GT.U32.AND P6, PT, R2, R10, PT ;  /* 0x0000000a0200720c */ /* 0x000fe20003fc4070 */
[----:B------:R-:W-:-:S04]  /*54c0*/  IMAD.HI.U32 R5, R3, R12, RZ ;  /* 0x0000000c03057227 */ /* 0x000fc800078e00ff */
[C---:B------:R-:W-:Y:S02]  /*54d0*/  VIADD R4, R0.reuse, 0x18 ;  /* 0x0000001800047836 */ /* 0x040fe40000000000 */
[----:B------:R-:W-:Y:S02]  /*54e0*/  VIADD R15, R0, 0x19 ;  /* 0x00000019000f7836 */ /* 0x000fe40000000000 */
[----:B------:R-:W-:Y:S01]  /*54f0*/  IMAD.MOV R5, RZ, RZ, -R5 ;  /* 0x000000ffff057224 */ /* 0x000fe200078e0a05 */
[----:B------:R-:W-:Y:S02]  /*5500*/  IABS R11, R4 ;  /* 0x00000004000b7213 */ /* 0x000fe40000000000 */
[----:B------:R-:W-:Y:S01]  /*5510*/  IABS R13, R15 ;  /* 0x0000000f000d7213 */ /* 0x000fe20000000000 */
[----:B------:R-:W-:Y:S01]  /*5520*/  IMAD R5, R2, R5, R12 ;  /* 0x0000000502057224 */ /* 0x000fe200078e020c */
[----:B------:R-:W-:Y:S01]  /*5530*/  ISETP.GE.AND P0, PT, R8, RZ, PT ;  /* 0x000000ff0800720c */ /* 0x000fe20003f06270 */
[----:B------:R-:W-:Y:S01]  /*5540*/  @!P4 IMAD.MOV R63, RZ, RZ, -R63 ;  /* 0x000000ffff3fc224 */ /* 0x000fe200078e0a3f */
[----:B------:R-:W-:Y:S01]  /*5550*/  ISETP.GE.AND P4, PT, R14, RZ, PT ;  /* 0x000000ff0e00720c */ /* 0x000fe20003f86270 */
[C---:B------:R-:W-:Y:S01]  /*5560*/  IMAD.HI.U32 R8, R3.reuse, R11, RZ ;  /* 0x0000000b03087227 */ /* 0x040fe200078e00ff */
[----:B------:R0:W-:Y:S03]  /*5570*/  STL [R1+0x130], R16 ;  /* 0x0001301001007387 */ /* 0x0001e60000100800 */
[----:B------:R-:W-:-:S04]  /*5580*/  IMAD.HI.U32 R14, R3, R13, RZ ;  /* 0x0000000d030e7227 */ /* 0x000fc800078e00ff */
[--C-:B------:R-:W-:Y:S01]  /*5590*/  @!P3 IMAD.IADD R9, R9, 0x1, -R2.reuse ;  /* 0x000000010909b824 */ /* 0x100fe200078e0a02 */
[----:B------:R-:W-:Y:S01]  /*55a0*/  ISETP.GT.U32.AND P3, PT, R2, R5, PT ;  /* 0x000000050200720c */ /* 0x000fe20003f64070 */
[----:B------:R-:W-:Y:S02]  /*55b0*/  @!P6 IMAD.IADD R10, R10, 0x1, -R2 ;  /* 0x000000010a0ae824 */ /* 0x000fe400078e0a02 */
[----:B0-----:R-:W-:Y:S02]  /*55c0*/  IMAD.MOV.U32 R16, RZ, RZ, R6 ;  /* 0x000000ffff107224 */ /* 0x001fe400078e0006 */
[----:B------:R-:W-:Y:S02]  /*55d0*/  IMAD.MOV R6, RZ, RZ, -R8 ;  /* 0x000000ffff067224 */ /* 0x000fe400078e0a08 */
[----:B------:R-:W-:Y:S01]  /*55e0*/  IMAD.MOV R8, RZ, RZ, -R14 ;  /* 0x000000ffff087224 */ /* 0x000fe200078e0a0e */
[----:B------:R-:W-:Y:S01]  /*55f0*/  ISETP.GT.U32.AND P6, PT, R2, R10, PT ;  /* 0x0000000a0200720c */ /* 0x000fe20003fc4070 */
[----:B------:R-:W-:-:S02]  /*5600*/  VIADD R14, R0, 0x1a ;  /* 0x0000001a000e7836 */ /* 0x000fc40000000000 */
[----:B------:R-:W-:Y:S02]  /*5610*/  IMAD R8, R2, R8, R13 ;  /* 0x0000000802087224 */ /* 0x000fe400078e020d */
[----:B------:R-:W-:Y:S02]  /*5620*/  VIADD R13, R0, 0x1b ;  /* 0x0000001b000d7836 */ /* 0x000fe40000000000 */
[----:B------:R-:W-:Y:S01]  /*5630*/  @!P4 IMAD.MOV R16, RZ, RZ, -R16 ;  /* 0x000000ffff10c224 */ /* 0x000fe200078e0a10 */
[----:B------:R-:W-:Y:S01]  /*5640*/  ISETP.GE.AND P4, PT, R4, RZ, PT ;  /* 0x000000ff0400720c */ /* 0x000fe20003f86270 */
[----:B------:R-:W-:Y:S01]  /*5650*/  IMAD R4, R2, R6, R11 ;  /* 0x0000000602047224 */ /* 0x000fe200078e020b */
[----:B------:R-:W-:Y:S01]  /*5660*/  IABS R11, R13 ;  /* 0x0000000d000b7213 */ /* 0x000fe20000000000 */
[----:B------:R-:W-:Y:S01]  /*5670*/  IMAD.MOV.U32 R19, RZ, RZ, R9 ;  /* 0x000000ffff137224 */ /* 0x000fe200078e0009 */
[----:B------:R-:W-:Y:S01]  /*5680*/  IABS R6, R14 ;  /* 0x0000000e00067213 */ /* 0x000fe20000000000 */
[----:B------:R-:W-:-:S02]  /*5690*/  @!P3 IMAD.IADD R5, R5, 0x1, -R2 ;  /* 0x000000010505b824 */ /* 0x000fc400078e0a02 */
[----:B------:R-:W-:Y:S02]  /*56a0*/  @!P5 IMAD.MOV R19, RZ, RZ, -R19 ;  /* 0x000000ffff13d224 */ /* 0x000fe400078e0a13 */
[----:B------:R-:W-:Y:S01]  /*56b0*/  @!P6 IMAD.IADD R10, R10, 0x1, -R2 ;  /* 0x000000010a0ae824 */ /* 0x000fe200078e0a02 */
[C---:B------:R-:W-:Y:S01]  /*56c0*/  ISETP.GT.U32.AND P3, PT, R2.reuse, R5, PT ;  /* 0x000000050200720c */ /* 0x040fe20003f64070 */
[----:B------:R-:W-:Y:S01]  /*56d0*/  IMAD.MOV.U32 R9, RZ, RZ, R11 ;  /* 0x000000ffff097224 */ /* 0x000fe200078e000b */
[----:B------:R-:W-:Y:S01]  /*56e0*/  STL [R1+0x128], R16 ;  /* 0x0001281001007387 */ /* 0x000fe20000100800 */
[----:B------:R-:W-:Y:S01]  /*56f0*/  IMAD.HI.U32 R11, R3, R6, RZ ;  /* 0x00000006030b7227 */ /* 0x000fe200078e00ff */
[C---:B------:R-:W-:Y:S02]  /*5700*/  ISETP.GT.U32.AND P6, PT, R2.reuse, R4, PT ;  /* 0x000000040200720c */ /* 0x040fe40003fc4070 */
[----:B------:R0:W-:Y:S01]  /*5710*/  STL [R1+0x11c], R19 ;  /* 0x00011c1301007387 */ /* 0x0001e20000100800 */
[----:B------:R-:W-:Y:S01]  /*5720*/  ISETP.GT.U32.AND P5, PT, R2, R8, PT ;  /* 0x000000080200720c */ /* 0x000fe20003fa4070 */
[----:B0-----:R-:W-:-:S02]  /*5730*/  IMAD.MOV.U32 R19, RZ, RZ, R10 ;  /* 0x000000ffff137224 */ /* 0x001fc400078e000a */
[----:B------:R-:W-:-:S04]  /*5740*/  IMAD.MOV R10, RZ, RZ, -R11 ;  /* 0x000000ffff0a7224 */ /* 0x000fc800078e0a0b */
[----:B------:R-:W-:Y:S02]  /*5750*/  IMAD R10, R2, R10, R6 ;  /* 0x0000000a020a7224 */ /* 0x000fe400078e0206 */
[----:B------:R-:W-:Y:S02]  /*5760*/  VIADD R17, R0, 0x1c ;  /* 0x0000001c00117836 */ /* 0x000fe40000000000 */
[--C-:B------:R-:W-:Y:S01]  /*5770*/  @!P3 IMAD.IADD R5, R5, 0x1, -R2.reuse ;  /* 0x000000010505b824 */ /* 0x100fe200078e0a02 */
[----:B------:R-:W-:Y:S01]  /*5780*/  ISETP.GT.U32.AND P3, PT, R2, R10, PT ;  /* 0x0000000a0200720c */ /* 0x000fe20003f64070 */
[--C-:B------:R-:W-:Y:S01]  /*5790*/  @!P6 IMAD.IADD R4, R4, 0x1, -R2.reuse ;  /* 0x000000010404e824 */ /* 0x100fe200078e0a02 */
[----:B------:R-:W-:Y:S01]  /*57a0*/  IABS R12, R17 ;  /* 0x00000011000c7213 */ /* 0x000fe20000000000 */
[----:B------:R-:W-:Y:S02]  /*57b0*/  @!P5 IMAD.IADD R8, R8, 0x1, -R2 ;  /* 0x000000010808d824 */ /* 0x000fe400078e0a02 */
[----:B------:R-:W-:Y:S01]  /*57c0*/  VIADD R16, R0, 0x1d ;  /* 0x0000001d00107836 */ /* 0x000fe20000000000 */
[C---:B------:R-:W-:Y:S01]  /*57d0*/  ISETP.GT.U32.AND P6, PT, R2.reuse, R4, PT ;  /* 0x000000040200720c */ /* 0x040fe20003fc4070 */
[----:B------:R-:W-:Y:S01]  /*57e0*/  @!P1 IMAD.MOV R19, RZ, RZ, -R19 ;  /* 0x000000ffff139224 */ /* 0x000fe200078e0a13 */
[----:B------:R-:W-:Y:S01]  /*57f0*/  ISETP.GE.AND P1, PT, R15, RZ, PT ;  /* 0x000000ff0f00720c */ /* 0x000fe20003f26270 */
[----:B------:R-:W-:Y:S01]  /*5800*/  IMAD.HI.U32 R6, R3, R9, RZ ;  /* 0x0000000903067227 */ /* 0x000fe200078e00ff */
[----:B------:R-:W-:-:S03]  /*5810*/  ISETP.GT.U32.AND P5, PT, R2, R8, PT ;  /* 0x000000080200720c */ /* 0x000fc60003fa4070 */
[----:B------:R-:W-:Y:S01]  /*5820*/  IMAD.HI.U32 R15, R3, R12, RZ ;  /* 0x0000000c030f7227 */ /* 0x000fe200078e00ff */
[----:B------:R-:W-:-:S03]  /*5830*/  IABS R18, R16 ;  /* 0x0000001000127213 */ /* 0x000fc60000000000 */
[----:B------:R-:W-:Y:S02]  /*5840*/  IMAD.MOV R6, RZ, RZ, -R6 ;  /* 0x000000ffff067224 */ /* 0x000fe400078e0a06 */
[----:B------:R-:W-:Y:S02]  /*5850*/  IMAD.MOV R15, RZ, RZ, -R15 ;  /* 0x000000ffff0f7224 */ /* 0x000fe400078e0a0f */
[----:B------:R-:W-:Y:S02]  /*5860*/  @!P3 IMAD.IADD R10, R10, 0x1, -R2 ;  /* 0x000000010a0ab824 */ /* 0x000fe400078e0a02 */
[C---:B------:R-:W-:Y:S02]  /*5870*/  IMAD R9, R2.reuse, R6, R9 ;  /* 0x0000000602097224 */ /* 0x040fe400078e0209 */
[----:B------:R-:W-:Y:S01]  /*5880*/  IMAD.MOV.U32 R11, RZ, RZ, R18 ;  /* 0x000000ffff0b7224 */ /* 0x000fe200078e0012 */
[C---:B------:R-:W-:Y:S01]  /*5890*/  ISETP.GT.U32.AND P3, PT, R2.reuse, R10, PT ;  /* 0x0000000a0200720c */ /* 0x040fe20003f64070 */
[----:B------:R-:W-:Y:S01]  /*58a0*/  IMAD R6, R2, R15, R12 ;  /* 0x0000000f02067224 */ /* 0x000fe200078e020c */
[----:B------:R0:W-:Y:S01]  /*58b0*/  STL [R1+0x118], R19 ;  /* 0x0001181301007387 */ /* 0x0001e20000100800 */
[----:B------:R-:W-:-:S04]  /*58c0*/  IMAD.HI.U32 R18, R3, R11, RZ ;  /* 0x0000000b03127227 */ /* 0x000fc800078e00ff */
[--C-:B------:R-:W-:Y:S02]  /*58d0*/  @!P6 IMAD.IADD R4, R4, 0x1, -R2.reuse ;  /* 0x000000010404e824 */ /* 0x100fe400078e0a02 */
[----:B------:R-:W-:Y:S01]  /*58e0*/  @!P5 IMAD.IADD R8, R8, 0x1, -R2 ;  /* 0x000000010808d824 */ /* 0x000fe200078e0a02 */
[----:B------:R-:W-:Y:S01]  /*58f0*/  ISETP.GT.U32.AND P5, PT, R2, R6, PT ;  /* 0x000000060200720c */ /* 0x000fe20003fa4070 */
[----:B0-----:R-:W-:Y:S01]  /*5900*/  IMAD.MOV.U32 R19, RZ, RZ, R5 ;  /* 0x000000ffff137224 */ /* 0x001fe200078e0005 */
[----:B------:R-:W-:Y:S01]  /*5910*/  ISETP.GE.AND P6, PT, R14, RZ, PT ;  /* 0x000000ff0e00720c */ /* 0x000fe20003fc6270 */
[----:B------:R-:W-:Y:S02]  /*5920*/  IMAD.MOV R14, RZ, RZ, -R18 ;  /* 0x000000ffff0e7224 */ /* 0x000fe400078e0a12 */
[----:B------:R-:W-:Y:S01]  /*5930*/  @!P0 IMAD.MOV R19, RZ, RZ, -R19 ;  /* 0x000000ffff138224 */ /* 0x000fe200078e0a13 */
[----:B------:R-:W-:Y:S01]  /*5940*/  ISETP.GT.U32.AND P0, PT, R2, R9, PT ;  /* 0x000000090200720c */ /* 0x000fe20003f04070 */
[----:B------:R-:W-:-:S02]  /*5950*/  IMAD.MOV.U32 R56, RZ, RZ, R4 ;  /* 0x000000ffff387224 */ /* 0x000fc400078e0004 */
[----:B------:R-:W-:Y:S02]  /*5960*/  IMAD R5, R2, R14, R11 ;  /* 0x0000000e02057224 */ /* 0x000fe400078e020b */
[----:B------:R-:W-:Y:S02]  /*5970*/  IMAD.MOV.U32 R67, RZ, RZ, R8 ;  /* 0x000000ffff437224 */ /* 0x000fe400078e0008 */
[----:B------:R-:W-:Y:S01]  /*5980*/  @!P4 IMAD.MOV R56, RZ, RZ, -R56 ;  /* 0x000000ffff38c224 */ /* 0x000fe200078e0a38 */
[----:B------:R-:W-:Y:S01]  /*5990*/  ISETP.GE.AND P4, PT, R13, RZ, PT ;  /* 0x000000ff0d00720c */ /* 0x000fe20003f86270 */
[C---:B------:R-:W-:Y:S02]  /*59a0*/  VIADD R12, R0.reuse, 0x1e ;  /* 0x0000001e000c7836 */ /* 0x040fe40000000000 */
[----:B------:R-:W-:Y:S02]  /*59b0*/  VIADD R13, R0, 0x1f ;  /* 0x0000001f000d7836 */ /* 0x000fe40000000000 */
[----:B------:R-:W-:-:S02]  /*59c0*/  @!P3 IMAD.IADD R10, R10, 0x1, -R2 ;  /* 0x000000010a0ab824 */ /* 0x000fc400078e0a02 */
[----:B------:R-:W-:Y:S01]  /*59d0*/  @!P1 IMAD.MOV R67, RZ, RZ, -R67 ;  /* 0x000000ffff439224 */ /* 0x000fe200078e0a43 */
[----:B------:R-:W-:Y:S01]  /*59e0*/  ISETP.GT.U32.AND P1, PT, R2, R5, PT ;  /* 0x000000050200720c */ /* 0x000fe20003f24070 */
[----:B------:R-:W-:Y:S01]  /*59f0*/  @!P5 IMAD.IADD R6, R6, 0x1, -R2 ;  /* 0x000000010606d824 */ /* 0x000fe200078e0a02 */
[----:B------:R-:W-:Y:S01]  /*5a00*/  IABS R11, R12 ;  /* 0x0000000c000b7213 */ /* 0x000fe20000000000 */
[----:B------:R-:W-:Y:S01]  /*5a10*/  IMAD.MOV.U32 R23, RZ, RZ, R10 ;  /* 0x000000ffff177224 */ /* 0x000fe200078e000a */
[----:B------:R-:W-:Y:S01]  /*5a20*/  IABS R8, R13 ;  /* 0x0000000d00087213 */ /* 0x000fe20000000000 */
[----:B------:R-:W-:Y:S02]  /*5a30*/  @!P0 IMAD.IADD R9, R9, 0x1, -R2 ;  /* 0x0000000109098824 */ /* 0x000fe400078e0a02 */
[----:B------:R-:W-:Y:S01]  /*5a40*/  @!P6 IMAD.MOV R23, RZ, RZ, -R23 ;  /* 0x000000ffff17e224 */ /* 0x000fe200078e0a17 */
[----:B------:R-:W-:Y:S01]  /*5a50*/  ISETP.GT.U32.AND P6, PT, R2, R6, PT ;  /* 0x000000060200720c */ /* 0x000fe20003fc4070 */
[----:B------:R-:W-:-:S02]  /*5a60*/  IMAD.MOV.U32 R4, RZ, RZ, R11 ;  /* 0x000000ffff047224 */ /* 0x000fc400078e000b */
[----:B------:R-:W-:Y:S01]  /*5a70*/  IMAD.HI.U32 R10, R3, R8, RZ ;  /* 0x00000008030a7227 */ /* 0x000fe200078e00ff */
[----:B------:R-:W-:-:S03]  /*5a80*/  ISETP.GT.U32.AND P5, PT, R2, R9, PT ;  /* 0x000000090200720c */ /* 0x000fc60003fa4070 */
[----:B------:R-:W-:-:S04]  /*5a90*/  IMAD.HI.U32 R11, R3, R4, RZ ;  /* 0x00000004030b7227 */ /* 0x000fc800078e00ff */
[----:B------:R-:W-:Y:S02]  /*5aa0*/  IMAD.MOV R10, RZ, RZ, -R10 ;  /* 0x000000ffff0a7224 */ /* 0x000fe400078e0a0a */
[----:B------:R-:W-:Y:S02]  /*5ab0*/  @!P1 IMAD.IADD R5, R5, 0x1, -R2 ;  /* 0x0000000105059824 */ /* 0x000fe400078e0a02 */
[----:B------:R-:W-:Y:S02]  /*5ac0*/  IMAD.MOV R11, RZ, RZ, -R11 ;  /* 0x000000ffff0b7224 */ /* 0x000fe400078e0a0b */
[C---:B------:R-:W-:Y:S01]  /*5ad0*/  IMAD R8, R2.reuse, R10, R8 ;  /* 0x0000000a02087224 */ /* 0x040fe200078e0208 */
[C---:B------:R-:W-:Y:S01]  /*5ae0*/  ISETP.GT.U32.AND P1, PT, R2.reuse, R5, PT ;  /* 0x000000050200720c */ /* 0x040fe20003f24070 */
[----:B------:R-:W-:Y:S02]  /*5af0*/  IMAD R4, R2, R11, R4 ;  /* 0x0000000b02047224 */ /* 0x000fe400078e0204 */
[----:B------:R-:W-:Y:S01]  /*5b00*/  @!P6 IMAD.IADD R6, R6, 0x1, -R2 ;  /* 0x000000010606e824 */ /* 0x000fe200078e0a02 */
[----:B------:R-:W-:Y:S01]  /*5b10*/  ISETP.GT.U32.AND P6, PT, R2, R8, PT ;  /* 0x000000080200720c */ /* 0x000fe20003fc4070 */
[C---:B------:R-:W-:Y:S01]  /*5b20*/  VIADD R14, R0.reuse, 0x20 ;  /* 0x00000020000e7836 */ /* 0x040fe20000000000 */
[----:B------:R-:W-:Y:S01]  /*5b30*/  ISETP.GE.AND P3, PT, R17, RZ, PT ;  /* 0x000000ff1100720c */ /* 0x000fe20003f66270 */
[----:B------:R-:W-:-:S02]  /*5b40*/  VIADD R18, R0, 0x22 ;  /* 0x0000002200127836 */ /* 0x000fc40000000000 */
[--C-:B------:R-:W-:Y:S01]  /*5b50*/  @!P5 IMAD.IADD R9, R9, 0x1, -R2.reuse ;  /* 0x000000010909d824 */ /* 0x100fe200078e0a02 */
[----:B------:R-:W-:Y:S01]  /*5b60*/  ISETP.GT.U32.AND P5, PT, R2, R4, PT ;  /* 0x000000040200720c */ /* 0x000fe20003fa4070 */
[----:B------:R-:W-:Y:S01]  /*5b70*/  VIADD R15, R0, 0x21 ;  /* 0x00000021000f7836 */ /* 0x000fe20000000000 */
[----:B------:R-:W-:Y:S02]  /*5b80*/  IABS R17, R14 ;  /* 0x0000000e00117213 */ /* 0x000fe40000000000 */
[----:B------:R-:W-:Y:S02]  /*5b90*/  ISETP.GE.AND P0, PT, R16, RZ, PT ;  /* 0x000000ff1000720c */ /* 0x000fe40003f06270 */
[----:B------:R-:W-:Y:S01]  /*5ba0*/  IABS R16, R18 ;  /* 0x0000001200107213 */ /* 0x000fe20000000000 */
[----:B------:R-:W-:Y:S01]  /*5bb0*/  IMAD.MOV.U32 R10, RZ, RZ, R17 ;  /* 0x000000ffff0a7224 */ /* 0x000fe200078e0011 */
[----:B------:R-:W-:Y:S01]  /*5bc0*/  IABS R11, R15 ;  /* 0x0000000f000b7213 */ /* 0x000fe20000000000 */
[----:B------:R-:W-:Y:S01]  /*5bd0*/  @!P1 IMAD.IADD R5, R5, 0x1, -R2 ;  /* 0x0000000105059824 */ /* 0x000fe200078e0a02 */
[----:B------:R0:W-:Y:S01]  /*5be0*/  STL [R1+0x114], R19 ;  /* 0x0001141301007387 */ /* 0x0001e20000100800 */
[----:B------:R-:W-:Y:S01]  /*5bf0*/  ISETP.GE.AND P1, PT, R12, RZ, PT ;  /* 0x000000ff0c00720c */ /* 0x000fe20003f26270 */
[----:B------:R-:W-:-:S02]  /*5c00*/  IMAD.MOV.U32 R12, RZ, RZ, R16 ;  /* 0x000000ffff0c7224 */ /* 0x000fc400078e0010 */
[----:B------:R-:W-:Y:S02]  /*5c10*/  @!P6 IMAD.IADD R8, R8, 0x1, -R2 ;  /* 0x000000010808e824 */ /* 0x000fe400078e0a02 */
[----:B------:R-:W-:-:S04]  /*5c20*/  IMAD.HI.U32 R16, R3, R10, RZ ;  /* 0x0000000a03107227 */ /* 0x000fc800078e00ff */
[----:B0-----:R-:W-:Y:S02]  /*5c30*/  IMAD.MOV.U32 R19, RZ, RZ, R9 ;  /* 0x000000ffff137224 */ /* 0x001fe400078e0009 */
[----:B------:R-:W-:-:S04]  /*5c40*/  IMAD.HI.U32 R17, R3, R11, RZ ;  /* 0x0000000b03117227 */ /* 0x000fc800078e00ff */
[----:B------:R-:W-:Y:S01]  /*5c50*/  @!P5 IMAD.IADD R4, R4, 0x1, -R2 ;  /* 0x000000010404d824 */ /* 0x000fe200078e0a02 */
[----:B------:R-:W-:Y:S01]  /*5c60*/  ISETP.GE.AND P5, PT, R13, RZ, PT ;  /* 0x000000ff0d00720c */ /* 0x000fe20003fa6270 */
[----:B------:R-:W-:Y:S01]  /*5c70*/  @!P4 IMAD.MOV R19, RZ, RZ, -R19 ;  /* 0x000000ffff13c224 */ /* 0x000fe200078e0a13 */
[----:B------:R-:W-:Y:S01]  /*5c80*/  ISETP.GT.U32.AND P4, PT, R2, R8, PT ;  /* 0x000000080200720c */ /* 0x000fe20003f84070 */
[----:B------:R-:W-:Y:S02]  /*5c90*/  IMAD.MOV R9, RZ, RZ, -R16 ;  /* 0x000000ffff097224 */ /* 0x000fe400078e0a10 */
[----:B------:R-:W-:-:S04]  /*5ca0*/  IMAD.HI.U32 R13, R3, R12, RZ ;  /* 0x0000000c030d7227 */ /* 0x000fc800078e00ff */
[----:B------:R-:W-:Y:S02]  /*5cb0*/  IMAD.MOV R16, RZ, RZ, -R17 ;  /* 0x000000ffff107224 */ /* 0x000fe400078e0a11 */
[C---:B------:R-:W-:Y:S02]  /*5cc0*/  IMAD R9, R2.reuse, R9, R10 ;  /* 0x0000000902097224 */ /* 0x040fe400078e020a */
[----:B------:R-:W-:Y:S02]  /*5cd0*/  IMAD.MOV R13, RZ, RZ, -R13 ;  /* 0x000000ffff0d7224 */ /* 0x000fe400078e0a0d */
[C---:B------:R-:W-:Y:S01]  /*5ce0*/  IMAD R10, R2.reuse, R16, R11 ;  /* 0x00000010020a7224 */ /* 0x040fe200078e020b */
[C---:B------:R-:W-:Y:S01]  /*5cf0*/  ISETP.GT.U32.AND P6, PT, R2.reuse, R4, PT ;  /* 0x000000040200720c */ /* 0x040fe20003fc4070 */
[C---:B------:R-:W-:Y:S02]  /*5d00*/  IMAD R11, R2.reuse, R13, R12 ;  /* 0x0000000d020b7224 */ /* 0x040fe400078e020c */
[----:B------:R-:W-:Y:S01]  /*5d10*/  @!P0 IMAD.MOV R5, RZ, RZ, -R5 ;  /* 0x000000ffff058224 */ /* 0x000fe200078e0a05 */
[----:B------:R-:W-:Y:S01]  /*5d20*/  ISETP.GT.U32.AND P0, PT, R2, R10, PT ;  /* 0x0000000a0200720c */ /* 0x000fe20003f04070 */
[----:B------:R-:W-:-:S02]  /*5d30*/  @!P3 IMAD.MOV R6, RZ, RZ, -R6 ;  /* 0x000000ffff06b224 */ /* 0x000fc400078e0a06 */
[--C-:B------:R-:W-:Y:S01]  /*5d40*/  @!P4 IMAD.IADD R8, R8, 0x1, -R2.reuse ;  /* 0x000000010808c824 */ /* 0x100fe200078e0a02 */
[----:B------:R-:W-:Y:S01]  /*5d50*/  ISETP.GT.U32.AND P4, PT, R2, R11, PT ;  /* 0x0000000b0200720c */ /* 0x000fe20003f84070 */
[----:B------:R-:W-:Y:S01]  /*5d60*/  VIADD R13, R0, 0x23 ;  /* 0x00000023000d7836 */ /* 0x000fe20000000000 */
[----:B------:R-:W-:Y:S01]  /*5d70*/  STL [R1+0x110], R19 ;  /* 0x0001101301007387 */ /* 0x000fe20000100800 */
[----:B------:R-:W-:Y:S01]  /*5d80*/  ISETP.GT.U32.AND P3, PT, R2, R9, PT ;  /* 0x000000090200720c */ /* 0x000fe20003f64070 */
[----:B------:R-:W-:Y:S02]  /*5d90*/  VIADD R17, R0, 0x24 ;  /* 0x0000002400117836 */ /* 0x000fe40000000000 */
[----:B------:R0:W-:Y:S01]  /*5da0*/  STL [R1+0x10c], R6 ;  /* 0x00010c0601007387 */ /* 0x0001e20000100800 */
[--C-:B------:R-:W-:Y:S02]  /*5db0*/  @!P6 IMAD.IADD R4, R4, 0x1, -R2.reuse ;  /* 0x000000010404e824 */ /* 0x100fe400078e0a02 */
[----:B------:R-:W-:Y:S01]  /*5dc0*/  @!P0 IMAD.IADD R10, R10, 0x1, -R2 ;  /* 0x000000010a0a8824 */ /* 0x000fe200078e0a02 */
[----:B------:R2:W-:Y:S01]  /*5dd0*/  STL [R1+0xec], R5 ;  /* 0x0000ec0501007387 */ /* 0x0005e20000100800 */
[----:B0-----:R-:W-:Y:S01]  /*5de0*/  IABS R6, R13 ;  /* 0x0000000d00067213 */ /* 0x001fe20000000000 */
[----:B------:R-:W-:Y:S01]  /*5df0*/  IMAD.MOV.U32 R16, RZ, RZ, R4 ;  /* 0x000000ffff107224 */ /* 0x000fe200078e0004 */
[----:B--2---:R-:W-:-:S03]  /*5e00*/  IABS R5, R17 ;  /* 0x0000001100057213 */ /* 0x004fc60000000000 */
[----:B------:R-:W-:-:S04]  /*5e10*/  IMAD.HI.U32 R12, R3, R6, RZ ;  /* 0x00000006030c7227 */ /* 0x000fc800078e00ff */
[----:B------:R-:W-:Y:S01]  /*5e20*/  @!P4 IMAD.IADD R11, R11, 0x1, -R2 ;  /* 0x000000010b0bc824 */ /* 0x000fe200078e0a02 */
[----:B------:R-:W-:Y:S01]  /*5e30*/  ISETP.GT.U32.AND P4, PT, R2, R10, PT ;  /* 0x0000000a0200720c */ /* 0x000fe20003f84070 */
[----:B------:R-:W-:Y:S02]  /*5e40*/  IMAD.MOV R4, RZ, RZ, -R12 ;  /* 0x000000ffff047224 */ /* 0x000fe400078e0a0c */
[----:B------:R-:W-:-:S04]  /*5e50*/  IMAD.HI.U32 R12, R3, R5, RZ ;  /* 0x00000005030c7227 */ /* 0x000fc800078e00ff */
[----:B------:R-:W-:Y:S02]  /*5e60*/  @!P3 IMAD.IADD R9, R9, 0x1, -R2 ;  /* 0x000000010909b824 */ /* 0x000fe400078e0a02 */
[----:B------:R-:W-:-:S03]  /*5e70*/  IMAD.MOV R12, RZ, RZ, -R12 ;  /* 0x000000ffff0c7224 */ /* 0x000fc600078e0a0c */
[C---:B------:R-:W-:Y:S01]  /*5e80*/  ISETP.GT.U32.AND P0, PT, R2.reuse, R9, PT ;  /* 0x000000090200720c */ /* 0x040fe20003f04070 */
[C---:B------:R-:W-:Y:S01]  /*5e90*/  IMAD R5, R2.reuse, R12, R5 ;  /* 0x0000000c02057224 */ /* 0x040fe200078e0205 */
[----:B------:R-:W-:Y:S01]  /*5ea0*/  ISETP.GE.AND P3, PT, R15, RZ, PT ;  /* 0x000000ff0f00720c */ /* 0x000fe20003f66270 */
[----:B------:R-:W-:Y:S01]  /*5eb0*/  @!P1 IMAD.MOV R16, RZ, RZ, -R16 ;  /* 0x000000ffff109224 */ /* 0x000fe200078e0a10 */
[----:B------:R-:W-:Y:S01]  /*5ec0*/  ISETP.GT.U32.AND P1, PT, R2, R11, PT ;  /* 0x0000000b0200720c */ /* 0x000fe20003f24070 */
[----:B------:R-:W-:Y:S02]  /*5ed0*/  VIADD R15, R0, 0x25 ;  /* 0x00000025000f7836 */ /* 0x000fe40000000000 */
[----:B------:R-:W-:Y:S01]  /*5ee0*/  @!P4 IMAD.IADD R10, R10, 0x1, -R2 ;  /* 0x000000010a0ac824 */ /* 0x000fe200078e0a02 */
[C---:B------:R-:W-:Y:S01]  /*5ef0*/  ISETP.GT.U32.AND P4, PT, R2.reuse, R5, PT ;  /* 0x000000050200720c */ /* 0x040fe20003f84070 */
[----:B------:R-:W-:Y:S01]  /*5f00*/  IMAD R6, R2, R4, R6 ;  /* 0x0000000402067224 */ /* 0x000fe200078e0206 */
[----:B------:R-:W-:-:S02]  /*5f10*/  IABS R4, R15 ;  /* 0x0000000f00047213 */ /* 0x000fc40000000000 */
[----:B------:R-:W-:Y:S01]  /*5f20*/  ISETP.GE.AND P6, PT, R14, RZ, PT ;  /* 0x000000ff0e00720c */ /* 0x000fe20003fc6270 */
[----:B------:R-:W-:Y:S01]  /*5f30*/  @!P0 IMAD.IADD R9, R9, 0x1, -R2 ;  /* 0x0000000109098824 */ /* 0x000fe200078e0a02 */
[----:B------:R-:W-:Y:S01]  /*5f40*/  ISETP.GT.U32.AND P0, PT, R2, R6, PT ;  /* 0x000000060200720c */ /* 0x000fe20003f04070 */
[----:B------:R-:W-:Y:S02]  /*5f50*/  VIADD R14, R0, 0x26 ;  /* 0x00000026000e7836 */ /* 0x000fe40000000000 */
[----:B------:R-:W-:-:S04]  /*5f60*/  IMAD.HI.U32 R19, R3, R4, RZ ;  /* 0x0000000403137227 */ /* 0x000fc800078e00ff */
[--C-:B------:R-:W-:Y:S01]  /*5f70*/  @!P1 IMAD.IADD R11, R11, 0x1, -R2.reuse ;  /* 0x000000010b0b9824 */ /* 0x100fe200078e0a02 */
[----:B------:R-:W-:Y:S01]  /*5f80*/  ISETP.GE.AND P1, PT, R18, RZ, PT ;  /* 0x000000ff1200720c */ /* 0x000fe20003f26270 */
[----:B------:R-:W-:Y:S01]  /*5f90*/  IMAD.MOV R18, RZ, RZ, -R19 ;  /* 0x000000ffff127224 */ /* 0x000fe200078e0a13 */
[----:B------:R-:W-:Y:S01]  /*5fa0*/  IABS R12, R14 ;  /* 0x0000000e000c7213 */ /* 0x000fe20000000000 */
[----:B------:R-:W-:Y:S02]  /*5fb0*/  @!P4 IMAD.IADD R5, R5, 0x1, -R2 ;  /* 0x000000010505c824 */ /* 0x000fe400078e0a02 */
[C---:B------:R-:W-:Y:S02]  /*5fc0*/  IMAD R4, R2.reuse, R18, R4 ;  /* 0x0000001202047224 */ /* 0x040fe400078e0204 */
[----:B------:R-:W-:Y:S01]  /*5fd0*/  IMAD.MOV.U32 R54, RZ, RZ, R9 ;  /* 0x000000ffff367224 */ /* 0x000fe200078e0009 */
[----:B------:R-:W-:Y:S01]  /*5fe0*/  ISETP.GT.U32.AND P4, PT, R2, R5, PT ;  /* 0x000000050200720c */ /* 0x000fe20003f84070 */
[----:B------:R-:W-:Y:S01]  /*5ff0*/  IMAD.HI.U32 R20, R3, R12, RZ ;  /* 0x0000000c03147227 */ /* 0x000fe200078e00ff */
[----:B------:R0:W-:Y:S03]  /*6000*/  STL [R1+0xe8], R16 ;  /* 0x0000e81001007387 */ /* 0x0001e60000100800 */
[----:B------:R-:W-:Y:S01]  /*6010*/  @!P0 IMAD.IADD R6, R6, 0x1, -R2 ;  /* 0x0000000106068824 */ /* 0x000fe200078e0a02 */
[----:B------:R-:W-:Y:S01]  /*6020*/  ISETP.GE.AND P0, PT, R13, RZ, PT ;  /* 0x000000ff0d00720c */ /* 0x000fe20003f06270 */
[----:B------:R-:W-:Y:S01]  /*6030*/  @!P6 IMAD.MOV R54, RZ, RZ, -R54 ;  /* 0x000000ffff36e224 */ /* 0x000fe200078e0a36 */
[----:B------:R-:W-:Y:S01]  /*6040*/  ISETP.GT.U32.AND P6, PT, R2, R4, PT ;  /* 0x000000040200720c */ /* 0x000fe20003fc4070 */
[----:B------:R-:W-:-:S02]  /*6050*/  IMAD.MOV R13, RZ, RZ, -R20 ;  /* 0x000000ffff0d7224 */ /* 0x000fc400078e0a14 */
[----:B0-----:R-:W-:Y:S02]  /*6060*/  VIADD R16, R0, 0x27 ;  /* 0x0000002700107836 */ /* 0x001fe40000000000 */
[----:B------:R-:W-:Y:S02]  /*6070*/  IMAD.MOV.U32 R21, RZ, RZ, R8 ;  /* 0x000000ffff157224 */ /* 0x000fe400078e0008 */
[----:B------:R-:W-:Y:S01]  /*6080*/  IMAD.MOV.U32 R64, RZ, RZ, R10 ;  /* 0x000000ffff407224 */ /* 0x000fe200078e000a */
[----:B------:R-:W-:Y:S01]  /*6090*/  IABS R19, R16 ;  /* 0x0000001000137213 */ /* 0x000fe20000000000 */
[C---:B------:R-:W-:Y:S02]  /*60a0*/  IMAD R10, R2.reuse, R13, R12 ;  /* 0x0000000d020a7224 */ /* 0x040fe400078e020c */
[----:B------:R-:W-:Y:S01]  /*60b0*/  @!P5 IMAD.MOV R21, RZ, RZ, -R21 ;  /* 0x000000ffff15d224 */ /* 0x000fe200078e0a15 */
[----:B------:R-:W-:Y:S01]  /*60c0*/  ISETP.GT.U32.AND P5, PT, R2, R6, PT ;  /* 0x000000060200720c */ /* 0x000fe20003fa4070 */
[----:B------:R-:W-:-:S02]  /*60d0*/  IMAD.MOV.U32 R8, RZ, RZ, R19 ;  /* 0x000000ffff087224 */ /* 0x000fc400078e0013 */
[--C-:B------:R-:W-:Y:S01]  /*60e0*/  @!P4 IMAD.IADD R5, R5, 0x1, -R2.reuse ;  /* 0x000000010505c824 */ /* 0x100fe200078e0a02 */
[----:B------:R-:W-:Y:S01]  /*60f0*/  ISETP.GT.U32.AND P4, PT, R2, R10, PT ;  /* 0x0000000a0200720c */ /* 0x000fe20003f84070 */
[----:B------:R-:W-:Y:S02]  /*6100*/  @!P1 IMAD.MOV R11, RZ, RZ, -R11 ;  /* 0x000000ffff0b9224 */ /* 0x000fe400078e0a0b */
[----:B------:R-:W-:Y:S02]  /*6110*/  VIADD R12, R0, 0x28 ;  /* 0x00000028000c7836 */ /* 0x000fe40000000000 */
[----:B------:R-:W-:Y:S01]  /*6120*/  IMAD.HI.U32 R9, R3, R8, RZ ;  /* 0x0000000803097227 */ /* 0x000fe200078e00ff */
[----:B------:R-:W-:Y:S03]  /*6130*/  STL [R1+0xe4], R21 ;  /* 0x0000e41501007387 */ /* 0x000fe60000100800 */
[----:B------:R-:W-:-:S02]  /*6140*/  @!P6 IMAD.IADD R4, R4, 0x1, -R2 ;  /* 0x000000010404e824 */ /* 0x000fc400078e0a02 */
[----:B------:R-:W-:Y:S01]  /*6150*/  @!P3 IMAD.MOV R64, RZ, RZ, -R64 ;  /* 0x000000ffff40b224 */ /* 0x000fe200078e0a40 */
[----:B------:R-:W-:Y:S01]  /*6160*/  ISETP.GE.AND P3, PT, R17, RZ, PT ;  /* 0x000000ff1100720c */ /* 0x000fe20003f66270 */
[----:B------:R0:W-:Y:S01]  /*6170*/  STL [R1+0xe0], R11 ;  /* 0x0000e00b01007387 */ /* 0x0001e20000100800 */
[----:B------:R-:W-:Y:S01]  /*6180*/  IMAD.MOV R9, RZ, RZ, -R9 ;  /* 0x000000ffff097224 */ /* 0x000fe200078e0a09 */
[----:B------:R-:W-:Y:S01]  /*6190*/  ISETP.GT.U32.AND P6, PT, R2, R4, PT ;  /* 0x000000040200720c */ /* 0x000fe20003fc4070 */
[----:B------:R-:W-:Y:S02]  /*61a0*/  @!P5 IMAD.IADD R6, R6, 0x1, -R2 ;  /* 0x000000010606d824 */ /* 0x000fe400078e0a02 */
[----:B------:R-:W-:Y:S01]  /*61b0*/  IMAD R8, R2, R9, R8 ;  /* 0x0000000902087224 */ /* 0x000fe200078e0208 */
[----:B0-----:R-:W-:Y:S01]  /*61c0*/  IABS R11, R12 ;  /* 0x0000000c000b7213 */ /* 0x001fe20000000000 */
[----:B------:R-:W-:Y:S02]  /*61d0*/  @!P4 IMAD.IADD R10, R10, 0x1, -R2 ;  /* 0x000000010a0ac824 */ /* 0x000fe400078e0a02 */
[----:B------:R-:W-:-:S02]  /*61e0*/  IMAD.MOV.U32 R17, RZ, RZ, R5 ;  /* 0x000000ffff117224 */ /* 0x000fc400078e0005 */
[----:B------:R-:W-:Y:S01]  /*61f0*/  IMAD.MOV.U32 R9, RZ, RZ, R11 ;  /* 0x000000ffff097224 */ /* 0x000fe200078e000b */
[----:B------:R-:W-:Y:S01]  /*6200*/  ISETP.GE.AND P1, PT, R15, RZ, PT ;  /* 0x000000ff0f00720c */ /* 0x000fe20003f26270 */
[----:B------:R-:W-:Y:S02]  /*6210*/  IMAD.MOV.U32 R18, RZ, RZ, R6 ;  /* 0x000000ffff127224 */ /* 0x000fe400078e0006 */
[----:B------:R-:W-:Y:S01]  /*6220*/  IMAD.HI.U32 R5, R3, R9, RZ ;  /* 0x0000000903057227 */ /* 0x000fe200078e00ff */
[----:B------:R-:W-:-:S03]  /*6230*/  ISETP.GT.U32.AND P4, PT, R2, R10, PT ;  /* 0x0000000a0200720c */ /* 0x000fc60003f84070 */
[----:B------:R-:W-:Y:S02]  /*6240*/  VIADD R6, R0, 0x29 ;  /* 0x0000002900067836 */ /* 0x000fe40000000000 */
[----:B------:R-:W-:Y:S01]  /*6250*/  @!P3 IMAD.MOV R17, RZ, RZ, -R17 ;  /* 0x000000ffff11b224 */ /* 0x000fe200078e0a11 */
[----:B------:R-:W-:Y:S01]  /*6260*/  ISETP.GT.U32.AND P3, PT, R2, R8, PT ;  /* 0x000000080200720c */ /* 0x000fe20003f64070 */
[----:B------:R-:W-:Y:S02]  /*6270*/  VIADD R13, R0, 0x2a ;  /* 0x0000002a000d7836 */ /* 0x000fe40000000000 */
[----:B------:R-:W-:Y:S01]  /*6280*/  IMAD.MOV R5, RZ, RZ, -R5 ;  /* 0x000000ffff057224 */ /* 0x000fe200078e0a05 */
[----:B------:R-:W-:Y:S01]  /*6290*/  IABS R11, R6 ;  /* 0x00000006000b7213 */ /* 0x000fe20000000000 */
[----:B------:R-:W-:Y:S01]  /*62a0*/  @!P6 IMAD.IADD R4, R4, 0x1, -R2 ;  /* 0x000000010404e824 */ /* 0x000fe200078e0a02 */
[----:B------:R-:W-:Y:S01]  /*62b0*/  ISETP.GE.AND P5, PT, R14, RZ, PT ;  /* 0x000000ff0e00720c */ /* 0x000fe20003fa6270 */
[----:B------:R-:W-:Y:S01]  /*62c0*/  IMAD R5, R2, R5, R9 ;  /* 0x0000000502057224 */ /* 0x000fe200078e0209 */
[----:B------:R-:W-:Y:S01]  /*62d0*/  IABS R9, R13 ;  /* 0x0000000d00097213 */ /* 0x000fe20000000000 */
[----:B------:R-:W-:Y:S01]  /*62e0*/  IMAD.MOV.U32 R14, RZ, RZ, R4 ;  /* 0x000000ffff0e7224 */ /* 0x000fe200078e0004 */
[----:B------:R-:W-:Y:S01]  /*62f0*/  ISETP.GE.AND P6, PT, R12, RZ, PT ;  /* 0x000000ff0c00720c */ /* 0x000fe20003fc6270 */
[----:B------:R-:W-:-:S02]  /*6300*/  @!P0 IMAD.MOV R18, RZ, RZ, -R18 ;  /* 0x000000ffff128224 */ /* 0x000fc400078e0a12 */
[----:B------:R-:W-:-:S04]  /*6310*/  IMAD.HI.U32 R12, R3, R11, RZ ;  /* 0x0000000b030c7227 */ /* 0x000fc800078e00ff */
[----:B------:R-:W-:Y:S02]  /*6320*/  @!P1 IMAD.MOV R14, RZ, RZ, -R14 ;  /* 0x000000ffff0e9224 */ /* 0x000fe400078e0a0e */
[----:B------:R-:W-:Y:S01]  /*6330*/  IMAD.MOV.U32 R4, RZ, RZ, R9 ;  /* 0x000000ffff047224 */ /* 0x000fe200078e0009 */
[----:B------:R-:W-:Y:S01]  /*6340*/  STL [R1+0xdc], R18 ;  /* 0x0000dc1201007387 */ /* 0x000fe20000100800 */
[----:B------:R-:W-:Y:S02]  /*6350*/  IMAD.MOV R9, RZ, RZ, -R12 ;  /* 0x000000ffff097224 */ /* 0x000fe400078e0a0c */
[--C-:B------:R-:W-:Y:S01]  /*6360*/  @!P4 IMAD.IADD R10, R10, 0x1, -R2.reuse ;  /* 0x000000010a0ac824 */ /* 0x100fe200078e0a02 */
[----:B------:R-:W-:Y:S01]  /*6370*/  STL [R1+0xd8], R17 ;  /* 0x0000d81101007387 */ /* 0x000fe20000100800 */
[----:B------:R-:W-:Y:S02]  /*6380*/  @!P3 IMAD.IADD R8, R8, 0x1, -R2 ;  /* 0x000000010808b824 */ /* 0x000fe400078e0a02 */
[C---:B------:R-:W-:Y:S01]  /*6390*/  IMAD R9, R2.reuse, R9, R11 ;  /* 0x0000000902097224 */ /* 0x040fe200078e020b */
[----:B------:R0:W-:Y:S02]  /*63a0*/  STL [R1+0xd4], R14 ;  /* 0x0000d40e01007387 */ /* 0x0001e40000100800 */
[----:B------:R-:W-:Y:S01]  /*63b0*/  ISETP.GT.U32.AND P3, PT, R2, R8, PT ;  /* 0x000000080200720c */ /* 0x000fe20003f64070 */
[----:B------:R-:W-:-:S04]  /*63c0*/  IMAD.HI.U32 R12, R3, R4, RZ ;  /* 0x00000004030c7227 */ /* 0x000fc800078e00ff */
[----:B0-----:R-:W-:Y:S01]  /*63d0*/  IMAD.MOV.U32 R14, RZ, RZ, R10 ;  /* 0x000000ffff0e7224 */ /* 0x001fe200078e000a */
[----:B------:R-:W-:-:S03]  /*63e0*/  ISETP.GT.U32.AND P1, PT, R2, R5, PT ;  /* 0x000000050200720c */ /* 0x000fc60003f24070 */
[----:B------:R-:W-:Y:S01]  /*63f0*/  @!P5 IMAD.MOV R14, RZ, RZ, -R14 ;  /* 0x000000ffff0ed224 */ /* 0x000fe200078e0a0e */
[----:B------:R-:W-:Y:S02]  /*6400*/  ISETP.GT.U32.AND P5, PT, R2, R9, PT ;  /* 0x000000090200720c */ /* 0x000fe40003fa4070 */
[----:B------:R-:W-:Y:S01]  /*6410*/  ISETP.GE.AND P0, PT, R16, RZ, PT ;  /* 0x000000ff1000720c */ /* 0x000fe20003f06270 */
[C---:B------:R-:W-:Y:S02]  /*6420*/  VIADD R16, R0.reuse, 0x2b ;  /* 0x0000002b00107836 */ /* 0x040fe40000000000 */
[----:B------:R-:W-:Y:S02]  /*6430*/  VIADD R15, R0, 0x2c ;  /* 0x0000002c000f7836 */ /* 0x000fe40000000000 */
[----:B------:R-:W-:Y:S01]  /*6440*/  IMAD.MOV R10, RZ, RZ, -R12 ;  /* 0x000000ffff0a7224 */ /* 0x000fe200078e0a0c */
[----:B------:R-:W-:Y:S01]  /*6450*/  ISETP.GE.AND P4, PT, R6, RZ, PT ;  /* 0x000000ff0600720c */ /* 0x000fe20003f86270 */
[----:B------:R-:W-:Y:S01]  /*6460*/  @!P3 IMAD.IADD R8, R8, 0x1, -R2 ;  /* 0x000000010808b824 */ /* 0x000fe200078e0a02 */
[----:B------:R-:W-:Y:S01]  /*6470*/  IABS R6, R16 ;  /* 0x0000001000067213 */ /* 0x000fe20000000000 */
[----:B------:R-:W-:Y:S01]  /*6480*/  IMAD R4, R2, R10, R4 ;  /* 0x0000000a02047224 */ /* 0x000fe200078e0204 */
[----:B------:R-:W-:Y:S01]  /*6490*/  IABS R10, R15 ;  /* 0x0000000f000a7213 */ /* 0x000fe20000000000 */
[----:B------:R0:W-:Y:S01]  /*64a0*/  STL [R1+0xd0], R14 ;  /* 0x0000d00e01007387 */ /* 0x0001e20000100800 */
[----:B------:R-:W-:-:S02]  /*64b0*/  @!P5 IMAD.IADD R9, R9, 0x1, -R2 ;  /* 0x000000010909d824 */ /* 0x000fc400078e0a02 */
[----:B------:R-:W-:Y:S01]  /*64c0*/  IMAD.HI.U32 R11, R3, R6, RZ ;  /* 0x00000006030b7227 */ /* 0x000fe200078e00ff */
[----:B------:R-:W-:-:S03]  /*64d0*/  ISETP.GE.AND P3, PT, R13, RZ, PT ;  /* 0x000000ff0d00720c */ /* 0x000fc60003f66270 */
[----:B------:R-:W-:Y:S02]  /*64e0*/  @!P1 IMAD.IADD R5, R5, 0x1, -R2 ;  /* 0x0000000105059824 */ /* 0x000fe400078e0a02 */
[----:B0-----:R-:W-:Y:S02]  /*64f0*/  IMAD.MOV.U32 R14, RZ, RZ, R8 ;  /* 0x000000ffff0e7224 */ /* 0x001fe400078e0008 */
[----:B------:R-:W-:Y:S01]  /*6500*/  IMAD.MOV.U32 R8, RZ, RZ, R10 ;  /* 0x000000ffff087224 */ /* 0x000fe200078e000a */
[C---:B------:R-:W-:Y:S01]  /*6510*/  ISETP.GT.U32.AND P5, PT, R2.reuse, R9, PT ;  /* 0x000000090200720c */ /* 0x040fe20003fa4070 */
[----:B------:R-:W-:Y:S01]  /*6520*/  IMAD.MOV R10, RZ, RZ, -R11 ;  /* 0x000000ffff0a7224 */ /* 0x000fe200078e0a0b */
[----:B------:R-:W-:Y:S01]  /*6530*/  ISETP.GT.U32.AND P1, PT, R2, R5, PT ;  /* 0x000000050200720c */ /* 0x000fe20003f24070 */
[----:B------:R-:W-:-:S04]  /*6540*/  IMAD.HI.U32 R13, R3, R8, RZ ;  /* 0x00000008030d7227 */ /* 0x000fc800078e00ff */
[----:B------:R-:W-:Y:S01]  /*6550*/  @!P0 IMAD.MOV R14, RZ, RZ, -R14 ;  /* 0x000000ffff0e8224 */ /* 0x000fe200078e0a0e */
[C---:B------:R-:W-:Y:S01]  /*6560*/  ISETP.GT.U32.AND P0, PT, R2.reuse, R4, PT ;  /* 0x000000040200720c */ /* 0x040fe20003f04070 */
[----:B------:R-:W-:Y:S02]  /*6570*/  IMAD R6, R2, R10, R6 ;  /* 0x0000000a02067224 */ /* 0x000fe400078e0206 */
[----:B------:R-:W-:Y:S02]  /*6580*/  IMAD.MOV R10, RZ, RZ, -R13 ;  /* 0x000000ffff0a7224 */ /* 0x000fe400078e0a0d */
[----:B------:R-:W-:Y:S02]  /*6590*/  VIADD R12, R0, 0x2d ;  /* 0x0000002d000c7836 */ /* 0x000fe40000000000 */
[C---:B------:R-:W-:Y:S02]  /*65a0*/  IMAD R8, R2.reuse, R10, R8 ;  /* 0x0000000a02087224 */ /* 0x040fe400078e0208 */
[--C-:B------:R-:W-:Y:S01]  /*65b0*/  @!P5 IMAD.IADD R9, R9, 0x1, -R2.reuse ;  /* 0x000000010909d824 */ /* 0x100fe200078e0a02 */
[----:B------:R-:W-:Y:S01]  /*65c0*/  IABS R11, R12 ;  /* 0x0000000c000b7213 */ /* 0x000fe20000000000 */
[----:B------:R-:W-:Y:S01]  /*65d0*/  @!P1 IMAD.IADD R5, R5, 0x1, -R2 ;  /* 0x0000000105059824 */ /* 0x000fe200078e0a02 */
[C---:B------:R-:W-:Y:S01]  /*65e0*/  ISETP.GT.U32.AND P5, PT, R2.reuse, R8, PT ;  /* 0x000000080200720c */ /* 0x040fe20003fa4070 */
[----:B------:R0:W-:Y:S01]  /*65f0*/  STL [R1+0xcc], R14 ;  /* 0x0000cc0e01007387 */ /* 0x0001e20000100800 */
[----:B------:R-:W-:Y:S01]  /*6600*/  ISETP.GT.U32.AND P1, PT, R2, R6, PT ;  /* 0x000000060200720c */ /* 0x000fe20003f24070 */
[----:B------:R-:W-:-:S02]  /*6610*/  VIADD R13, R0, 0x2f ;  /* 0x0000002f000d7836 */ /* 0x000fc40000000000 */
[----:B------:R-:W-:Y:S02]  /*6620*/  @!P0 IMAD.IADD R4, R4, 0x1, -R2 ;  /* 0x0000000104048824 */ /* 0x000fe400078e0a02 */
[----:B------:R-:W-:-:S04]  /*6630*/  IMAD.HI.U32 R10, R3, R11, RZ ;  /* 0x0000000b030a7227 */ /* 0x000fc800078e00ff */
[----:B0-----:R-:W-:Y:S01]  /*6640*/  VIADD R14, R0, 0x2e ;  /* 0x0000002e000e7836 */ /* 0x001fe20000000000 */
[----:B------:R-:W-:Y:S01]  /*6650*/  IABS R18, R13 ;  /* 0x0000000d00127213 */ /* 0x000fe20000000000 */
[----:B------:R-:W-:Y:S01]  /*6660*/  IMAD.MOV.U32 R52, RZ, RZ, R5 ;  /* 0x000000ffff347224 */ /* 0x000fe200078e0005 */
[C---:B------:R-:W-:Y:S01]  /*6670*/  ISETP.GT.U32.AND P0, PT, R2.reuse, R4, PT ;  /* 0x000000040200720c */ /* 0x040fe20003f04070 */
[----:B------:R-:W-:Y:S01]  /*6680*/  IMAD.MOV R5, RZ, RZ, -R10 ;  /* 0x000000ffff057224 */ /* 0x000fe200078e0a0a */
[----:B------:R-:W-:Y:S01]  /*6690*/  IABS R17, R14 ;  /* 0x0000000e00117213 */ /* 0x000fe20000000000 */
[----:B------:R-:W-:Y:S02]  /*66a0*/  IMAD.MOV.U32 R57, RZ, RZ, R9 ;  /* 0x000000ffff397224 */ /* 0x000fe400078e0009 */
[----:B------:R-:W-:Y:S02]  /*66b0*/  IMAD R5, R2, R5, R11 ;  /* 0x0000000502057224 */ /* 0x000fe400078e020b */
[----:B------:R-:W-:-:S02]  /*66c0*/  IMAD.MOV.U32 R10, RZ, RZ, R17 ;  /* 0x000000ffff0a7224 */ /* 0x000fc400078e0011 */
[----:B------:R-:W-:Y:S02]  /*66d0*/  @!P5 IMAD.IADD R8, R8, 0x1, -R2 ;  /* 0x000000010808d824 */ /* 0x000fe400078e0a02 */
[----:B------:R-:W-:Y:S02]  /*66e0*/  IMAD.MOV.U32 R11, RZ, RZ, R18 ;  /* 0x000000ffff0b7224 */ /* 0x000fe400078e0012 */
[----:B------:R-:W-:Y:S01]  /*66f0*/  @!P1 IMAD.IADD R6, R6, 0x1, -R2 ;  /* 0x0000000106069824 */ /* 0x000fe200078e0a02 */
[----:B------:R-:W-:Y:S01]  /*6700*/  ISETP.GE.AND P1, PT, R16, RZ, PT ;  /* 0x000000ff1000720c */ /* 0x000fe20003f26270 */
[----:B------:R-:W-:Y:S01]  /*6710*/  @!P4 IMAD.MOV R57, RZ, RZ, -R57 ;  /* 0x000000ffff39c224 */ /* 0x000fe200078e0a39 */
[----:B------:R-:W-:Y:S01]  /*6720*/  ISETP.GE.AND P4, PT, R15, RZ, PT ;  /* 0x000000ff0f00720c */ /* 0x000fe20003f86270 */
[----:B------:R-:W-:Y:S01]  /*6730*/  IMAD.HI.U32 R16, R3, R10, RZ ;  /* 0x0000000a03107227 */ /* 0x000fe200078e00ff */
[----:B------:R-:W-:-:S03]  /*6740*/  ISETP.GT.U32.AND P5, PT, R2, R8, PT ;  /* 0x000000080200720c */ /* 0x000fc60003fa4070 */
[----:B------:R-:W-:-:S04]  /*6750*/  IMAD.HI.U32 R15, R3, R11, RZ ;  /* 0x0000000b030f7227 */ /* 0x000fc800078e00ff */
[----:B------:R-:W-:Y:S01]  /*6760*/  @!P6 IMAD.MOV R52, RZ, RZ, -R52 ;  /* 0x000000ffff34e224 */ /* 0x000fe200078e0a34 */
[----:B------:R-:W-:Y:S01]  /*6770*/  ISETP.GT.U32.AND P6, PT, R2, R6, PT ;  /* 0x000000060200720c */ /* 0x000fe20003fc4070 */
[----:B------:R-:W-:Y:S02]  /*6780*/  IMAD.MOV R9, RZ, RZ, -R16 ;  /* 0x000000ffff097224 */ /* 0x000fe400078e0a10 */
[----:B------:R-:W-:Y:S02]  /*6790*/  @!P0 IMAD.IADD R4, R4, 0x1, -R2 ;  /* 0x0000000104048824 */ /* 0x000fe400078e0a02 */
[----:B------:R-:W-:Y:S01]  /*67a0*/  IMAD.MOV R15, RZ, RZ, -R15 ;  /* 0x000000ffff0f7224 */ /* 0x000fe200078e0a0f */
[C---:B------:R-:W-:Y:S01]  /*67b0*/  ISETP.GT.U32.AND P0, PT, R2.reuse, R5, PT ;  /* 0x000000050200720c */ /* 0x040fe20003f04070 */
[C---:B------:R-:W-:Y:S02]  /*67c0*/  IMAD R10, R2.reuse, R9, R10 ;  /* 0x00000009020a7224 */ /* 0x040fe400078e020a */
[----:B------:R-:W-:-:S02]  /*67d0*/  IMAD R9, R2, R15, R11 ;  /* 0x0000000f02097224 */ /* 0x000fc400078e020b */
[----:B------:R-:W-:Y:S02]  /*67e0*/  IMAD.MOV.U32 R21, RZ, RZ, R4 ;  /* 0x000000ffff157224 */ /* 0x000fe400078e0004 */
[--C-:B------:R-:W-:Y:S02]  /*67f0*/  @!P5 IMAD.IADD R8, R8, 0x1, -R2.reuse ;  /* 0x000000010808d824 */ /* 0x100fe400078e0a02 */
[----:B------:R-:W-:Y:S01]  /*6800*/  @!P3 IMAD.MOV R21, RZ, RZ, -R21 ;  /* 0x000000ffff15b224 */ /* 0x000fe200078e0a15 */
[C---:B------:R-:W-:Y:S02]  /*6810*/  ISETP.GT.U32.AND P3, PT, R2.reuse, R9, PT ;  /* 0x000000090200720c */ /* 0x040fe40003f64070 */
[----:B------:R-:W-:Y:S01]  /*6820*/  ISETP.GT.U32.AND P5, PT, R2, R10, PT ;  /* 0x0000000a0200720c */ /* 0x000fe20003fa4070 */
[----:B------:R-:W-:Y:S01]  /*6830*/  @!P6 IMAD.IADD R6, R6, 0x1, -R2 ;  /* 0x000000010606e824 */ /* 0x000fe200078e0a02 */
[----:B------:R-:W-:Y:S01]  /*6840*/  ISETP.GE.AND P6, PT, R12, RZ, PT ;  /* 0x000000ff0c00720c */ /* 0x000fe20003fc6270 */
[----:B------:R-:W-:-:S02]  /*6850*/  VIADD R18, R0, 0x31 ;  /* 0x0000003100127836 */ /* 0x000fc40000000000 */
[----:B------:R-:W-:Y:S02]  /*6860*/  VIADD R12, R0, 0x30 ;  /* 0x00000030000c7836 */ /* 0x000fe40000000000 */
[--C-:B------:R-:W-:Y:S01]  /*6870*/  @!P0 IMAD.IADD R5, R5, 0x1, -R2.reuse ;  /* 0x0000000105058824 */ /* 0x100fe200078e0a02 */
[----:B------:R-:W-:Y:S02]  /*6880*/  IABS R15, R18 ;  /* 0x00000012000f7213 */ /* 0x000fe40000000000 */
[----:B------:R-:W-:Y:S01]  /*6890*/  IABS R16, R12 ;  /* 0x0000000c00107213 */ /* 0x000fe20000000000 */
[--C-:B------:R-:W-:Y:S01]  /*68a0*/  @!P3 IMAD.IADD R9, R9, 0x1, -R2.reuse ;  /* 0x000000010909b824 */ /* 0x100fe200078e0a02 */
[----:B------:R-:W-:Y:S01]  /*68b0*/  ISETP.GT.U32.AND P0, PT, R2, R5, PT ;  /* 0x000000050200720c */ /* 0x000fe20003f04070 */
[----:B------:R-:W-:Y:S02]  /*68c0*/  @!P5 IMAD.IADD R10, R10, 0x1, -R2 ;  /* 0x000000010a0ad824 */ /* 0x000fe400078e0a02 */
[----:B------:R-:W-:-:S02]  /*68d0*/  IMAD.MOV.U32 R4, RZ, RZ, R15 ;  /* 0x000000ffff047224 */ /* 0x000fc400078e000f */
[----:B------:R-:W-:Y:S01]  /*68e0*/  IMAD.MOV.U32 R11, RZ, RZ, R16 ;  /* 0x000000ffff0b7224 */ /* 0x000fe200078e0010 */
[C---:B------:R-:W-:Y:S01]  /*68f0*/  ISETP.GT.U32.AND P3, PT, R2.reuse, R9, PT ;  /* 0x000000090200720c */ /* 0x040fe20003f64070 */
[----:B------:R-:W-:Y:S01]  /*6900*/  IMAD.MOV.U32 R19, RZ, RZ, R8 ;  /* 0x000000ffff137224 */ /* 0x000fe200078e0008 */
[----:B------:R-:W-:Y:S01]  /*6910*/  ISETP.GT.U32.AND P5, PT, R2, R10, PT ;  /* 0x0000000a0200720c */ /* 0x000fe20003fa4070 */
[----:B------:R-:W-:Y:S02]  /*6920*/  IMAD.MOV.U32 R20, RZ, RZ, R6 ;  /* 0x000000ffff147224 */ /* 0x000fe400078e0006 */
[----:B------:R-:W-:-:S04]  /*6930*/  IMAD.HI.U32 R8, R3, R4, RZ ;  /* 0x0000000403087227 */ /* 0x000fc800078e00ff */
[----:B------:R-:W-:-:S04]  /*6940*/  IMAD.HI.U32 R6, R3, R11, RZ ;  /* 0x0000000b03067227 */ /* 0x000fc800078e00ff */
[----:B------:R-:W-:Y:S02]  /*6950*/  VIADD R16, R0, 0x32 ;  /* 0x0000003200107836 */ /* 0x000fe40000000000 */
[----:B------:R-:W-:Y:S02]  /*6960*/  IMAD.MOV R8, RZ, RZ, -R8 ;  /* 0x000000ffff087224 */ /* 0x000fe400078e0a08 */
[----:B------:R-:W-:Y:S02]  /*6970*/  IMAD.MOV R6, RZ, RZ, -R6 ;  /* 0x000000ffff067224 */ /* 0x000fe400078e0a06 */
[----:B------:R-:W-:Y:S01]  /*6980*/  @!P0 IMAD.IADD R5, R5, 0x1, -R2 ;  /* 0x0000000105058824 */ /* 0x000fe200078e0a02 */
[----:B------:R-:W-:Y:S01]  /*6990*/  ISETP.GE.AND P0, PT, R12, RZ, PT ;  /* 0x000000ff0c00720c */ /* 0x000fe20003f06270 */
[C---:B------:R-:W-:Y:S01]  /*69a0*/  IMAD R4, R2.reuse, R8, R4 ;  /* 0x0000000802047224 */ /* 0x040fe200078e0204 */
[----:B------:R-:W-:Y:S01]  /*69b0*/  IABS R12, R16 ;  /* 0x00000010000c7213 */ /* 0x000fe20000000000 */
[----:B------:R-:W-:-:S02]  /*69c0*/  IMAD R11, R2, R6, R11 ;  /* 0x00000006020b7224 */ /* 0x000fc400078e020b */
[----:B------:R-:W-:Y:S01]  /*69d0*/  @!P3 IMAD.IADD R9, R9, 0x1, -R2 ;  /* 0x000000010909b824 */ /* 0x000fe200078e0a02 */
[----:B------:R-:W-:Y:S01]  /*69e0*/  ISETP.GT.U32.AND P3, PT, R2, R4, PT ;  /* 0x000000040200720c */ /* 0x000fe20003f64070 */
[----:B------:R-:W-:Y:S01]  /*69f0*/  @!P1 IMAD.MOV R20, RZ, RZ, -R20 ;  /* 0x000000ffff149224 */ /* 0x000fe200078e0a14 */
[----:B------:R-:W-:Y:S01]  /*6a00*/  ISETP.GE.AND P1, PT, R14, RZ, PT ;  /* 0x000000ff0e00720c */ /* 0x000fe20003f26270 */
[----:B------:R-:W-:Y:S01]  /*6a10*/  @!P5 IMAD.IADD R10, R10, 0x1, -R2 ;  /* 0x000000010a0ad824 */ /* 0x000fe200078e0a02 */
[----:B------:R-:W-:Y:S01]  /*6a20*/  ISETP.GT.U32.AND P5, PT, R2, R11, PT ;  /* 0x0000000b0200720c */ /* 0x000fe20003fa4070 */
[----:B------:R-:W-:Y:S02]  /*6a30*/  IMAD.MOV.U32 R6, RZ, RZ, R12 ;  /* 0x000000ffff067224 */ /* 0x000fe400078e000c */
[----:B------:R-:W-:Y:S02]  /*6a40*/  VIADD R14, R0, 0x34 ;  /* 0x00000034000e7836 */ /* 0x000fe40000000000 */
[----:B------:R-:W-:-:S02]  /*6a50*/  @!P4 IMAD.MOV R19, RZ, RZ, -R19 ;  /* 0x000000ffff13c224 */ /* 0x000fc400078e0a13 */
[C---:B------:R-:W-:Y:S02]  /*6a60*/  VIADD R17, R0.reuse, 0x35 ;  /* 0x0000003500117836 */ /* 0x040fe40000000000 */
[----:B------:R-:W-:Y:S01]  /*6a70*/  VIADD R15, R0, 0x33 ;  /* 0x00000033000f7836 */ /* 0x000fe20000000000 */
[----:B------:R-:W-:Y:S01]  /*6a80*/  STL [R1+0xc], R21 ;  /* 0x00000c1501007387 */ /* 0x000fe20000100800 */
[----:B------:R-:W-:Y:S01]  /*6a90*/  IMAD.HI.U32 R12, R3, R6, RZ ;  /* 0x00000006030c7227 */ /* 0x000fe200078e00ff */
[----:B------:R-:W-:Y:S02]  /*6aa0*/  ISETP.GE.AND P4, PT, R13, RZ, PT ;  /* 0x000000ff0d00720c */ /* 0x000fe40003f86270 */
[----:B------:R0:W-:Y:S01]  /*6ab0*/  STL [R1+0x8], R20 ;  /* 0x0000081401007387 */ /* 0x0001e20000100800 */
[----:B------:R-:W-:Y:S02]  /*6ac0*/  IABS R13, R14 ;  /* 0x0000000e000d7213 */ /* 0x000fe40000000000 */
[----:B------:R-:W-:Y:S01]  /*6ad0*/  IABS R8, R15 ;  /* 0x0000000f00087213 */ /* 0x000fe20000000000 */
[----:B------:R2:W-:Y:S01]  /*6ae0*/  STL [R1+0x4], R19 ;  /* 0x0000041301007387 */ /* 0x0005e20000100800 */
[----:B------:R-:W-:Y:S01]  /*6af0*/  @!P3 IMAD.IADD R4, R4, 0x1, -R2 ;  /* 0x000000010404b824 */ /* 0x000fe200078e0a02 */
[----:B0-----:R-:W-:Y:S01]  /*6b00*/  IABS R20, R17 ;  /* 0x0000001100147213 */ /* 0x001fe20000000000 */
[----:B--2---:R-:W-:-:S02]  /*6b10*/  IMAD.MOV R19, RZ, RZ, -R12 ;  /* 0x000000ffff137224 */ /* 0x004fc400078e0a0c */
[----:B------:R-:W-:Y:S02]  /*6b20*/  IMAD.MOV.U32 R12, RZ, RZ, R13 ;  /* 0x000000ffff0c7224 */ /* 0x000fe400078e000d */
[----:B------:R-:W-:Y:S02]  /*6b30*/  IMAD R6, R2, R19, R6 ;  /* 0x0000001302067224 */ /* 0x000fe400078e0206 */
[----:B------:R-:W-:Y:S02]  /*6b40*/  IMAD.MOV.U32 R13, RZ, RZ, R20 ;  /* 0x000000ffff0d7224 */ /* 0x000fe400078e0014 */
[----:B------:R-:W-:Y:S02]  /*6b50*/  IMAD.MOV.U32 R93, RZ, RZ, R10 ;  /* 0x000000ffff5d7224 */ /* 0x000fe400078e000a */
[----:B------:R-:W-:-:S04]  /*6b60*/  IMAD.HI.U32 R20, R3, R8, RZ ;  /* 0x0000000803147227 */ /* 0x000fc800078e00ff */
[----:B------:R-:W-:Y:S01]  /*6b70*/  @!P5 IMAD.IADD R11, R11, 0x1, -R2 ;  /* 0x000000010b0bd824 */ /* 0x000fe200078e0a02 */
[C---:B------:R-:W-:Y:S01]  /*6b80*/  ISETP.GT.U32.AND P5, PT, R2.reuse, R6, PT ;  /* 0x000000060200720c */ /* 0x040fe20003fa4070 */
[----:B------:R-:W-:Y:S02]  /*6b90*/  IMAD.MOV.U32 R24, RZ, RZ, R5 ;  /* 0x000000ffff187224 */ /* 0x000fe400078e0005 */
[----:B------:R-:W-:Y:S01]  /*6ba0*/  @!P1 IMAD.MOV R93, RZ, RZ, -R93 ;  /* 0x000000ffff5d9224 */ /* 0x000fe200078e0a5d */
[C---:B------:R-:W-:Y:S01]  /*6bb0*/  ISETP.GT.U32.AND P1, PT, R2.reuse, R4, PT ;  /* 0x000000040200720c */ /* 0x040fe20003f24070 */
[----:B------:R-:W-:Y:S01]  /*6bc0*/  IMAD.MOV R5, RZ, RZ, -R20 ;  /* 0x000000ffff057224 */ /* 0x000fe200078e0a14 */
[----:B------:R-:W-:Y:S01]  /*6bd0*/  ISETP.GT.U32.AND P3, PT, R2, R11, PT ;  /* 0x0000000b0200720c */ /* 0x000fe20003f64070 */
[----:B------:R-:W-:Y:S02]  /*6be0*/  VIADD R19, R0, 0x36 ;  /* 0x0000003600137836 */ /* 0x000fe40000000000 */
[----:B------:R-:W-:-:S04]  /*6bf0*/  IMAD.HI.U32 R20, R3, R13, RZ ;  /* 0x0000000d03147227 */ /* 0x000fc800078e00ff */
[----:B------:R-:W-:-:S04]  /*6c00*/  IMAD.HI.U32 R21, R3, R12, RZ ;  /* 0x0000000c03157227 */ /* 0x000fc800078e00ff */
[----:B------:R-:W-:Y:S01]  /*6c10*/  @!P6 IMAD.MOV R24, RZ, RZ, -R24 ;  /* 0x000000ffff18e224 */ /* 0x000fe200078e0a18 */
[----:B------:R-:W-:Y:S01]  /*6c20*/  ISETP.GE.AND P6, PT, R18, RZ, PT ;  /* 0x000000ff1200720c */ /* 0x000fe20003fc6270 */
[----:B------:R-:W-:Y:S01]  /*6c30*/  IMAD.MOV R10, RZ, RZ, -R20 ;  /* 0x000000ffff0a7224 */ /* 0x000fe200078e0a14 */
[----:B------:R-:W-:Y:S01]  /*6c40*/  IABS R18, R19 ;  /* 0x0000001300127213 */ /* 0x000fe20000000000 */
[----:B------:R-:W-:Y:S02]  /*6c50*/  IMAD.MOV R21, RZ, RZ, -R21 ;  /* 0x000000ffff157224 */ /* 0x000fe400078e0a15 */
[C---:B------:R-:W-:Y:S02]  /*6c60*/  IMAD R5, R2.reuse, R5, R8 ;  /* 0x0000000502057224 */ /* 0x040fe400078e0208 */
[C---:B------:R-:W-:Y:S02]  /*6c70*/  IMAD R10, R2.reuse, R10, R13 ;  /* 0x0000000a020a7224 */ /* 0x040fe400078e020d */
[----:B------:R-:W-:-:S02]  /*6c80*/  IMAD R8, R2, R21, R12 ;  /* 0x0000001502087224 */ /* 0x000fc400078e020c */
[----:B------:R-:W-:Y:S02]  /*6c90*/  IMAD.MOV.U32 R12, RZ, RZ, R18 ;  /* 0x000000ffff0c7224 */ /* 0x000fe400078e0012 */
[--C-:B------:R-:W-:Y:S02]  /*6ca0*/  @!P5 IMAD.IADD R6, R6, 0x1, -R2.reuse ;  /* 0x000000010606d824 */ /* 0x100fe400078e0a02 */
[--C-:B------:R-:W-:Y:S01]  /*6cb0*/  @!P1 IMAD.IADD R4, R4, 0x1, -R2.reuse ;  /* 0x0000000104049824 */ /* 0x100fe200078e0a02 */
[C---:B------:R-:W-:Y:S01]  /*6cc0*/  ISETP.GT.U32.AND P1, PT, R2.reuse, R10, PT ;  /* 0x0000000a0200720c */ /* 0x040fe20003f24070 */
[----:B------:R-:W-:Y:S02]  /*6cd0*/  @!P3 IMAD.IADD R11, R11, 0x1, -R2 ;  /* 0x000000010b0bb824 */ /* 0x000fe400078e0a02 */
[----:B------:R-:W-:Y:S01]  /*6ce0*/  IMAD.MOV.U32 R92, RZ, RZ, R9 ;  /* 0x000000ffff5c7224 */ /* 0x000fe200078e0009 */
[C---:B------:R-:W-:Y:S01]  /*6cf0*/  ISETP.GT.U32.AND P3, PT, R2.reuse, R5, PT ;  /* 0x000000050200720c */ /* 0x040fe20003f64070 */
[----:B------:R-:W-:Y:S01]  /*6d00*/  IMAD.HI.U32 R9, R3, R12, RZ ;  /* 0x0000000c03097227 */ /* 0x000fe200078e00ff */
[----:B------:R-:W-:-:S03]  /*6d10*/  ISETP.GT.U32.AND P5, PT, R2, R6, PT ;  /* 0x000000060200720c */ /* 0x000fc60003fa4070 */
[----:B------:R-:W-:Y:S02]  /*6d20*/  IMAD.MOV.U32 R50, RZ, RZ, R11 ;  /* 0x000000ffff327224 */ /* 0x000fe400078e000b */
[----:B------:R-:W-:Y:S02]  /*6d30*/  IMAD.MOV R9, RZ, RZ, -R9 ;  /* 0x000000ffff097224 */ /* 0x000fe400078e0a09 */
[----:B------:R-:W-:Y:S02]  /*6d40*/  VIADD R11, R0, 0x37 ;  /* 0x00000037000b7836 */ /* 0x000fe40000000000 */
[----:B------:R-:W-:Y:S01]  /*6d50*/  @!P4 IMAD.MOV R92, RZ, RZ, -R92 ;  /* 0x000000ffff5cc224 */ /* 0x000fe200078e0a5c */
[C---:B------:R-:W-:Y:S01]  /*6d60*/  ISETP.GT.U32.AND P4, PT, R2.reuse, R8, PT ;  /* 0x000000080200720c */ /* 0x040fe20003f84070 */
[----:B------:R-:W-:Y:S01]  /*6d70*/  IMAD R9, R2, R9, R12 ;  /* 0x0000000902097224 */ /* 0x000fe200078e020c */
[----:B------:R-:W-:Y:S01]  /*6d80*/  IABS R12, R11 ;  /* 0x0000000b000c7213 */ /* 0x000fe20000000000 */
[----:B------:R-:W-:-:S02]  /*6d90*/  VIADD R13, R0, 0x38 ;  /* 0x00000038000d7836 */ /* 0x000fc40000000000 */
[----:B------:R-:W-:Y:S01]  /*6da0*/  @!P0 IMAD.MOV R50, RZ, RZ, -R50 ;  /* 0x000000ffff328224 */ /* 0x000fe200078e0a32 */
[----:B------:R-:W-:Y:S01]  /*6db0*/  ISETP.GE.AND P0, PT, R16, RZ, PT ;  /* 0x000000ff1000720c */ /* 0x000fe20003f06270 */
[----:B------:R-:W-:Y:S02]  /*6dc0*/  @!P1 IMAD.IADD R10, R10, 0x1, -R2 ;  /* 0x000000010a0a9824 */ /* 0x000fe400078e0a02 */
[----:B------:R-:W-:Y:S02]  /*6dd0*/  IMAD.MOV.U32 R55, RZ, RZ, R4 ;  /* 0x000000ffff377224 */ /* 0x000fe400078e0004 */
[----:B------:R-:W-:Y:S01]  /*6de0*/  @!P3 IMAD.IADD R5, R5, 0x1, -R2 ;  /* 0x000000010505b824 */ /* 0x000fe200078e0a02 */
[----:B------:R-:W-:Y:S01]  /*6df0*/  ISETP.GE.AND P3, PT, R14, RZ, PT ;  /* 0x000000ff0e00720c */ /* 0x000fe20003f66270 */
[----:B------:R-:W-:Y:S01]  /*6e00*/  IMAD.MOV.U32 R4, RZ, RZ, R12 ;  /* 0x000000ffff047224 */ /* 0x000fe200078e000c */
[----:B------:R-:W-:Y:S01]  /*6e10*/  IABS R14, R13 ;  /* 0x0000000d000e7213 */ /* 0x000fe20000000000 */
[----:B------:R-:W-:Y:S01]  /*6e20*/  @!P5 IMAD.IADD R6, R6, 0x1, -R2 ;  /* 0x000000010606d824 */ /* 0x000fe200078e0a02 */
[----:B------:R-:W-:Y:S01]  /*6e30*/  ISETP.GT.U32.AND P1, PT, R2, R10, PT ;  /* 0x0000000a0200720c */ /* 0x000fe20003f24070 */
[----:B------:R-:W-:-:S04]  /*6e40*/  IMAD.HI.U32 R12, R3, R4, RZ ;  /* 0x00000004030c7227 */ /* 0x000fc800078e00ff */
[----:B------:R-:W-:Y:S02]  /*6e50*/  IMAD.MOV.U32 R91, RZ, RZ, R6 ;  /* 0x000000ffff5b7224 */ /* 0x000fe400078e0006 */
[----:B------:R-:W-:Y:S02]  /*6e60*/  IMAD.MOV.U32 R6, RZ, RZ, R14 ;  /* 0x000000ffff067224 */ /* 0x000fe400078e000e */
[----:B------:R-:W-:Y:S02]  /*6e70*/  @!P4 IMAD.IADD R8, R8, 0x1, -R2 ;  /* 0x000000010808c824 */ /* 0x000fe400078e0a02 */
[----:B------:R-:W-:Y:S02]  /*6e80*/  IMAD.MOV R14, RZ, RZ, -R12 ;  /* 0x000000ffff0e7224 */ /* 0x000fe400078e0a0c */
[----:B------:R-:W-:Y:S01]  /*6e90*/  @!P6 IMAD.MOV R55, RZ, RZ, -R55 ;  /* 0x000000ffff37e224 */ /* 0x000fe200078e0a37 */
[C---:B------:R-:W-:Y:S01]  /*6ea0*/  ISETP.GT.U32.AND P6, PT, R2.reuse, R8, PT ;  /* 0x000000080200720c */ /* 0x040fe20003fc4070 */
[----:B------:R-:W-:Y:S01]  /*6eb0*/  @!P0 IMAD.MOV R91, RZ, RZ, -R91 ;  /* 0x000000ffff5b8224 */ /* 0x000fe200078e0a5b */
[C---:B------:R-:W-:Y:S01]  /*6ec0*/  ISETP.GT.U32.AND P0, PT, R2.reuse, R9, PT ;  /* 0x000000090200720c */ /* 0x040fe20003f04070 */
[----:B------:R-:W-:-:S02]  /*6ed0*/  IMAD R4, R2, R14, R4 ;  /* 0x0000000e02047224 */ /* 0x000fc400078e0204 */
[--C-:B------:R-:W-:Y:S02]  /*6ee0*/  @!P1 IMAD.IADD R10, R10, 0x1, -R2.reuse ;  /* 0x000000010a0a9824 */ /* 0x100fe400078e0a02 */
[----:B------:R-:W-:Y:S01]  /*6ef0*/  VIADD R12, R0, 0x39 ;  /* 0x00000039000c7836 */ /* 0x000fe20000000000 */
[C---:B------:R-:W-:Y:S02]  /*6f00*/  ISETP.GT.U32.AND P1, PT, R2.reuse, R4, PT ;  /* 0x000000040200720c */ /* 0x040fe40003f24070 */
[----:B------:R-:W-:Y:S01]  /*6f10*/  ISETP.GE.AND P5, PT, R15, RZ, PT ;  /* 0x000000ff0f00720c */ /* 0x000fe20003fa6270 */
[----:B------:R-:W-:Y:S01]  /*6f20*/  IMAD.HI.U32 R15, R3, R6, RZ ;  /* 0x00000006030f7227 */ /* 0x000fe200078e00ff */
[----:B------:R-:W-:Y:S02]  /*6f30*/  ISETP.GT.U32.AND P4, PT, R2, R5, PT ;  /* 0x000000050200720c */ /* 0x000fe40003f84070 */
[----:B------:R-:W-:Y:S01]  /*6f40*/  IABS R14, R12 ;  /* 0x0000000c000e7213 */ /* 0x000fe20000000000 */
[----:B------:R-:W-:-:S02]  /*6f50*/  @!P6 IMAD.IADD R8, R8, 0x1, -R2 ;  /* 0x000000010808e824 */ /* 0x000fc400078e0a02 */
[----:B------:R-:W-:Y:S02]  /*6f60*/  IMAD.MOV R15, RZ, RZ, -R15 ;  /* 0x000000ffff0f7224 */ /* 0x000fe400078e0a0f */
[----:B------:R-:W-:Y:S01]  /*6f70*/  @!P0 IMAD.IADD R9, R9, 0x1, -R2 ;  /* 0x0000000109098824 */ /* 0x000fe200078e0a02 */
[----:B------:R-:W-:Y:S01]  /*6f80*/  ISETP.GE.AND P0, PT, R11, RZ, PT ;  /* 0x000000ff0b00720c */ /* 0x000fe20003f06270 */
[----:B------:R-:W-:Y:S02]  /*6f90*/  IMAD.MOV.U32 R11, RZ, RZ, R14 ;  /* 0x000000ffff0b7224 */ /* 0x000fe400078e000e */
[----:B------:R-:W-:Y:S02]  /*6fa0*/  IMAD R6, R2, R15, R6 ;  /* 0x0000000f02067224 */ /* 0x000fe400078e0206 */
[----:B------:R-:W-:Y:S01]  /*6fb0*/  @!P1 IMAD.IADD R4, R4, 0x1, -R2 ;  /* 0x0000000104049824 */ /* 0x000fe200078e0a02 */
[----:B------:R-:W-:Y:S01]  /*6fc0*/  ISETP.GT.U32.AND P1, PT, R2, R9, PT ;  /* 0x000000090200720c */ /* 0x000fe20003f24070 */
[----:B------:R-:W-:-:S02]  /*6fd0*/  IMAD.MOV.U32 R89, RZ, RZ, R8 ;  /* 0x000000ffff597224 */ /* 0x000fc400078e0008 */
[----:B------:R-:W-:-:S04]  /*6fe0*/  IMAD.HI.U32 R18, R3, R11, RZ ;  /* 0x0000000b03127227 */ /* 0x000fc800078e00ff */
[----:B------:R-:W-:Y:S01]  /*6ff0*/  @!P3 IMAD.MOV R89, RZ, RZ, -R89 ;  /* 0x000000ffff59b224 */ /* 0x000fe200078e0a59 */
[----:B------:R-:W-:Y:S01]  /*7000*/  ISETP.GT.U32.AND P3, PT, R2, R6, PT ;  /* 0x000000060200720c */ /* 0x000fe20003f64070 */
[----:B------:R-:W-:Y:S02]  /*7010*/  @!P4 IMAD.IADD R5, R5, 0x1, -R2 ;  /* 0x000000010505c824 */ /* 0x000fe400078e0a02 */
[----:B------:R-:W-:Y:S02]  /*7020*/  IMAD.MOV R18, RZ, RZ, -R18 ;  /* 0x000000ffff127224 */ /* 0x000fe400078e0a12 */
[----:B------:R-:W-:Y:S02]  /*7030*/  IMAD.MOV.U32 R90, RZ, RZ, R5 ;  /* 0x000000ffff5a7224 */ /* 0x000fe400078e0005 */
[----:B------:R-:W-:Y:S02]  /*7040*/  VIADD R16, R0, 0x3b ;  /* 0x0000003b00107836 */ /* 0x000fe40000000000 */
[----:B------:R-:W-:Y:S01]  /*7050*/  IMAD R5, R2, R18, R11 ;  /* 0x0000001202057224 */ /* 0x000fe200078e020b */
[----:B------:R-:W-:Y:S01]  /*7060*/  ISETP.GE.AND P4, PT, R17, RZ, PT ;  /* 0x000000ff1100720c */ /* 0x000fe20003f86270 */
[----:B------:R-:W-:Y:S01]  /*7070*/  VIADD R14, R0, 0x3a ;  /* 0x0000003a000e7836 */ /* 0x000fe20000000000 */
[----:B------:R-:W-:Y:S01]  /*7080*/  ISETP.GE.AND P6, PT, R19, RZ, PT ;  /* 0x000000ff1300720c */ /* 0x000fe20003fc6270 */
[----:B------:R-:W-:Y:S01]  /*7090*/  @!P1 IMAD.IADD R9, R9, 0x1, -R2 ;  /* 0x0000000109099824 */ /* 0x000fe200078e0a02 */
[----:B------:R-:W-:-:S02]  /*70a0*/  IABS R19, R16 ;  /* 0x0000001000137213 */ /* 0x000fc40000000000 */
[----:B------:R-:W-:Y:S01]  /*70b0*/  ISETP.GT.U32.AND P1, PT, R2, R5, PT ;  /* 0x000000050200720c */ /* 0x000fe20003f24070 */
[----:B------:R-:W-:Y:S01]  /*70c0*/  @!P3 IMAD.IADD R6, R6, 0x1, -R2 ;  /* 0x000000010606b824 */ /* 0x000fe200078e0a02 */
[----:B------:R-:W-:Y:S01]  /*70d0*/  IABS R17, R14 ;  /* 0x0000000e00117213 */ /* 0x000fe20000000000 */
[----:B------:R-:W-:Y:S01]  /*70e0*/  @!P5 IMAD.MOV R90, RZ, RZ, -R90 ;  /* 0x000000ffff5ad224 */ /* 0x000fe200078e0a5a */
[C---:B------:R-:W-:Y:S01]  /*70f0*/  ISETP.GT.U32.AND P5, PT, R2.reuse, R4, PT ;  /* 0x000000040200720c */ /* 0x040fe20003fa4070 */
[----:B------:R-:W-:Y:S02]  /*7100*/  IMAD.MOV.U32 R88, RZ, RZ, R10 ;  /* 0x000000ffff587224 */ /* 0x000fe400078e000a */
[----:B------:R-:W-:Y:S01]  /*7110*/  IMAD.MOV.U32 R10, RZ, RZ, R19 ;  /* 0x000000ffff0a7224 */ /* 0x000fe200078e0013 */
[----:B------:R-:W-:Y:S01]  /*7120*/  ISETP.GT.U32.AND P3, PT, R2, R6, PT ;  /* 0x000000060200720c */ /* 0x000fe20003f64070 */
[----:B------:R-:W-:Y:S02]  /*7130*/  VIADD R15, R0, 0x3c ;  /* 0x0000003c000f7836 */ /* 0x000fe40000000000 */
[----:B------:R-:W-:-:S02]  /*7140*/  IMAD.MOV.U32 R8, RZ, RZ, R17 ;  /* 0x000000ffff087224 */ /* 0x000fc400078e0011 */
[----:B------:R-:W-:Y:S01]  /*7150*/  IMAD.HI.U32 R17, R3, R10, RZ ;  /* 0x0000000a03117227 */ /* 0x000fe200078e00ff */
[----:B------:R-:W-:-:S03]  /*7160*/  IABS R20, R15 ;  /* 0x0000000f00147213 */ /* 0x000fc60000000000 */
[----:B------:R-:W-:Y:S01]  /*7170*/  @!P4 IMAD.MOV R88, RZ, RZ, -R88 ;  /* 0x000000ffff58c224 */ /* 0x000fe200078e0a58 */
[----:B------:R-:W-:Y:S01]  /*7180*/  ISETP.GE.AND P4, PT, R13, RZ, PT ;  /* 0x000000ff0d00720c */ /* 0x000fe20003f86270 */
[----:B------:R-:W-:-:S04]  /*7190*/  IMAD.HI.U32 R13, R3, R8, RZ ;  /* 0x00000008030d7227 */ /* 0x000fc800078e00ff */
[----:B------:R-:W-:Y:S02]  /*71a0*/  IMAD.MOV R18, RZ, RZ, -R17 ;  /* 0x000000ffff127224 */ /* 0x000fe400078e0a11 */
[----:B------:R-:W-:Y:S02]  /*71b0*/  IMAD.MOV.U32 R87, RZ, RZ, R9 ;  /* 0x000000ffff577224 */ /* 0x000fe400078e0009 */
[----:B------:R-:W-:Y:S02]  /*71c0*/  @!P1 IMAD.IADD R5, R5, 0x1, -R2 ;  /* 0x0000000105059824 */ /* 0x000fe400078e0a02 */
[----:B------:R-:W-:Y:S02]  /*71d0*/  IMAD.MOV.U32 R11, RZ, RZ, R20 ;  /* 0x000000ffff0b7224 */ /* 0x000fe400078e0014 */
[----:B------:R-:W-:Y:S02]  /*71e0*/  IMAD.MOV R13, RZ, RZ, -R13 ;  /* 0x000000ffff0d7224 */ /* 0x000fe400078e0a0d */
[----:B------:R-:W-:-:S02]  /*71f0*/  IMAD R10, R2, R18, R10 ;  /* 0x00000012020a7224 */ /* 0x000fc400078e020a */
[----:B------:R-:W-:Y:S01]  /*7200*/  @!P6 IMAD.MOV R87, RZ, RZ, -R87 ;  /* 0x000000ffff57e224 */ /* 0x000fe200078e0a57 */
[----:B------:R-:W-:Y:S01]  /*7210*/  ISETP.GT.U32.AND P6, PT, R2, R5, PT ;  /* 0x000000050200720c */ /* 0x000fe20003fc4070 */
[----:B------:R-:W-:Y:S01]  /*7220*/  @!P5 IMAD.IADD R4, R4, 0x1, -R2 ;  /* 0x000000010404d824 */ /* 0x000fe200078e0a02 */
[----:B------:R-:W-:Y:S01]  /*7230*/  ISETP.GE.AND P5, PT, R12, RZ, PT ;  /* 0x000000ff0c00720c */ /* 0x000fe20003fa6270 */
[----:B------:R-:W-:Y:S02]  /*7240*/  VIADD R12, R0, 0x3d ;  /* 0x0000003d000c7836 */ /* 0x000fe40000000000 */
[----:B------:R-:W-:-:S04]  /*7250*/  IMAD.HI.U32 R19, R3, R11, RZ ;  /* 0x0000000b03137227 */ /* 0x000fc800078e00ff */
[----:B------:R-:W-:Y:S02]  /*7260*/  IMAD R8, R2, R13, R8 ;  /* 0x0000000d02087224 */ /* 0x000fe400078e0208 */
[----:B------:R-:W-:Y:S01]  /*7270*/  @!P3 IMAD.IADD R6, R6, 0x1, -R2 ;  /* 0x000000010606b824 */ /* 0x000fe200078e0a02 */
[C---:B------:R-:W-:Y:S01]  /*7280*/  ISETP.GT.U32.AND P3, PT, R2.reuse, R10, PT ;  /* 0x0000000a0200720c */ /* 0x040fe20003f64070 */
[----:B------:R-:W-:Y:S01]  /*7290*/  IMAD.MOV R17, RZ, RZ, -R19 ;  /* 0x000000ffff117224 */ /* 0x000fe200078e0a13 */
[----:B------:R-:W-:Y:S02]  /*72a0*/  IABS R13, R12 ;  /* 0x0000000c000d7213 */ /* 0x000fe40000000000 */
[C---:B------:R-:W-:Y:S01]  /*72b0*/  ISETP.GT.U32.AND P1, PT, R2.reuse, R8, PT ;  /* 0x000000080200720c */ /* 0x040fe20003f24070 */
[----:B------:R-:W-:Y:S02]  /*72c0*/  IMAD R9, R2, R17, R11 ;  /* 0x0000001102097224 */ /* 0x000fe400078e020b */
[----:B------:R-:W-:-:S02]  /*72d0*/  IMAD.MOV.U32 R11, RZ, RZ, R13 ;  /* 0x000000ffff0b7224 */ /* 0x000fc400078e000d */
[----:B------:R-:W-:Y:S02]  /*72e0*/  IMAD.MOV.U32 R49, RZ, RZ, R6 ;  /* 0x000000ffff317224 */ /* 0x000fe400078e0006 */
[----:B------:R-:W-:Y:S02]  /*72f0*/  VIADD R13, R0, 0x3e ;  /* 0x0000003e000d7836 */ /* 0x000fe40000000000 */
[--C-:B------:R-:W-:Y:S02]  /*7300*/  @!P6 IMAD.IADD R5, R5, 0x1, -R2.reuse ;  /* 0x000000010505e824 */ /* 0x100fe400078e0a02 */
[----:B------:R-:W-:Y:S01]  /*7310*/  @!P4 IMAD.MOV R49, RZ, RZ, -R49 ;  /* 0x000000ffff31c224 */ /* 0x000fe200078e0a31 */
[----:B------:R-:W-:Y:S01]  /*7320*/  ISETP.GT.U32.AND P4, PT, R2, R9, PT ;  /* 0x000000090200720c */ /* 0x000fe20003f84070 */
[----:B------:R-:W-:Y:S01]  /*7330*/  @!P3 IMAD.IADD R10, R10, 0x1, -R2 ;  /* 0x000000010a0ab824 */ /* 0x000fe200078e0a02 */
[----:B------:R-:W-:Y:S01]  /*7340*/  IABS R6, R13 ;  /* 0x0000000d00067213 */ /* 0x000fe20000000000 */
[----:B------:R-:W-:-:S02]  /*7350*/  IMAD.MOV.U32 R53, RZ, RZ, R5 ;  /* 0x000000ffff357224 */ /* 0x000fc400078e0005 */
[----:B------:R-:W-:Y:S02]  /*7360*/  @!P1 IMAD.IADD R8, R8, 0x1, -R2 ;  /* 0x0000000108089824 */ /* 0x000fe400078e0a02 */
[----:B------:R-:W-:Y:S01]  /*7370*/  @!P5 IMAD.MOV R53, RZ, RZ, -R53 ;  /* 0x000000ffff35d224 */ /* 0x000fe200078e0a35 */
[C---:B------:R-:W-:Y:S01]  /*7380*/  ISETP.GT.U32.AND P5, PT, R2.reuse, R10, PT ;  /* 0x0000000a0200720c */ /* 0x040fe20003fa4070 */
[----:B------:R-:W-:Y:S01]  /*7390*/  IMAD.HI.U32 R5, R3, R6, RZ ;  /* 0x0000000603057227 */ /* 0x000fe200078e00ff */
[----:B------:R-:W-:-:S03]  /*73a0*/  ISETP.GT.U32.AND P3, PT, R2, R8, PT ;  /* 0x000000080200720c */ /* 0x000fc60003f64070 */
[----:B------:R-:W-:Y:S02]  /*73b0*/  IMAD.MOV.U32 R86, RZ, RZ, R4 ;  /* 0x000000ffff567224 */ /* 0x000fe400078e0004 */
[----:B------:R-:W-:-:S04]  /*73c0*/  IMAD.HI.U32 R4, R3, R11, RZ ;  /* 0x0000000b03047227 */ /* 0x000fc800078e00ff */
[----:B------:R-:W-:Y:S02]  /*73d0*/  IMAD.MOV R17, RZ, RZ, -R5 ;  /* 0x000000ffff117224 */ /* 0x000fe400078e0a05 */
[----:B------:R-:W-:Y:S02]  /*73e0*/  IMAD.MOV R4, RZ, RZ, -R4 ;  /* 0x000000ffff047224 */ /* 0x000fe400078e0a04 */
[----:B------:R-:W-:Y:S02]  /*73f0*/  @!P4 IMAD.IADD R9, R9, 0x1, -R2 ;  /* 0x000000010909c824 */ /* 0x000fe400078e0a02 */
[C---:B------:R-:W-:Y:S02]  /*7400*/  IMAD R6, R2.reuse, R17, R6 ;  /* 0x0000001102067224 */ /* 0x040fe400078e0206 */
[C---:B------:R-:W-:Y:S01]  /*7410*/  IMAD R4, R2.reuse, R4, R11 ;  /* 0x0000000402047224 */ /* 0x040fe200078e020b */
[----:B------:R-:W-:Y:S01]  /*7420*/  ISETP.GT.U32.AND P4, PT, R2, R9, PT ;  /* 0x000000090200720c */ /* 0x000fe20003f84070 */
[--C-:B------:R-:W-:Y:S01]  /*7430*/  @!P5 IMAD.IADD R10, R10, 0x1, -R2.reuse ;  /* 0x000000010a0ad824 */ /* 0x100fe200078e0a02 */
[----:B------:R-:W-:Y:S01]  /*7440*/  ISETP.GT.U32.AND P5, PT, R2, R6, PT ;  /* 0x000000060200720c */ /* 0x000fe20003fa4070 */
[----:B------:R-:W-:Y:S01]  /*7450*/  @!P3 IMAD.IADD R8, R8, 0x1, -R2 ;  /* 0x000000010808b824 */ /* 0x000fe200078e0a02 */
[----:B------:R-:W-:Y:S01]  /*7460*/  ISETP.GE.AND P6, PT, R16, RZ, PT ;  /* 0x000000ff1000720c */ /* 0x000fe20003fc6270 */
[----:B------:R-:W-:Y:S01]  /*7470*/  VIADD R16, R0, 0x41 ;  /* 0x0000004100107836 */ /* 0x000fe20000000000 */
[----:B------:R-:W-:Y:S01]  /*7480*/  ISETP.GT.U32.AND P3, PT, R2, R4, PT ;  /* 0x000000040200720c */ /* 0x000fe20003f64070 */
[----:B------:R-:W-:Y:S01]  /*7490*/  @!P0 IMAD.MOV R86, RZ, RZ, -R86 ;  /* 0x000000ffff568224 */ /* 0x000fe200078e0a56 */
[----:B------:R-:W-:Y:S01]  /*74a0*/  ISETP.GE.AND P0, PT, R14, RZ, PT ;  /* 0x000000ff0e00720c */ /* 0x000fe20003f06270 */
[----:B------:R-:W-:Y:S01]  /*74b0*/  VIADD R14, R0, 0x3f ;  /* 0x0000003f000e7836 */ /* 0x000fe20000000000 */
[----:B------:R-:W-:-:S03]  /*74c0*/  IABS R18, R16 ;  /* 0x0000001000127213 */ /* 0x000fc60000000000 */
[--C-:B------:R-:W-:Y:S01]  /*74d0*/  @!P4 IMAD.IADD R9, R9, 0x1, -R2.reuse ;  /* 0x000000010909c824 */ /* 0x100fe200078e0a02 */
[----:B------:R-:W-:Y:S01]  /*74e0*/  ISETP.GE.AND P4, PT, R12, RZ, PT ;  /* 0x000000ff0c00720c */ /* 0x000fe20003f86270 */
[----:B------:R-:W-:Y:S01]  /*74f0*/  @!P5 IMAD.IADD R6, R6, 0x1, -R2 ;  /* 0x000000010606d824 */ /* 0x000fe200078e0a02 */
[----:B------:R-:W-:Y:S01]  /*7500*/  ISETP.GE.AND P1, PT, R15, RZ, PT ;  /* 0x000000ff0f00720c */ /* 0x000fe20003f26270 */
[----:B------:R-:W-:Y:S01]  /*7510*/  IMAD.MOV.U32 R12, RZ, RZ, R18 ;  /* 0x000000ffff0c7224 */ /* 0x000fe200078e0012 */
[----:B------:R-:W-:Y:S01]  /*7520*/  IABS R11, R14 ;  /* 0x0000000e000b7213 */ /* 0x000fe20000000000 */
[----:B------:R-:W-:Y:S01]  /*7530*/  VIADD R15, R0, 0x40 ;  /* 0x00000040000f7836 */ /* 0x000fe20000000000 */
[----:B------:R-:W-:Y:S01]  /*7540*/  ISETP.GT.U32.AND P5, PT, R2, R6, PT ;  /* 0x000000060200720c */ /* 0x000fe20003fa4070 */
[----:B------:R-:W-:Y:S01]  /*7550*/  @!P3 IMAD.IADD R4, R4, 0x1, -R2 ;  /* 0x000000010404b824 */ /* 0x000fe200078e0a02 */
[----:B------:R-:W-:Y:S01]  /*7560*/  ISETP.GE.AND P3, PT, R13, RZ, PT ;  /* 0x000000ff0d00720c */ /* 0x000fe20003f66270 */
[----:B------:R-:W-:-:S04]  /*7570*/  IMAD.HI.U32 R13, R3, R12, RZ ;  /* 0x0000000c030d7227 */ /* 0x000fc800078e00ff */
[----:B------:R-:W-:Y:S01]  /*7580*/  IMAD.MOV.U32 R5, RZ, RZ, R11 ;  /* 0x000000ffff057224 */ /* 0x000fe200078e000b */
[----:B------:R-:W-:Y:S01]  /*7590*/  IABS R11, R15 ;  /* 0x0000000f000b7213 */ /* 0x000fe20000000000 */
[----:B------:R-:W-:Y:S02]  /*75a0*/  IMAD.MOV.U32 R83, RZ, RZ, R10 ;  /* 0x000000ffff537224 */ /* 0x000fe400078e000a */
[----:B------:R-:W-:Y:S02]  /*75b0*/  IMAD.MOV.U32 R84, RZ, RZ, R8 ;  /* 0x000000ffff547224 */ /* 0x000fe400078e0008 */
[----:B------:R-:W-:Y:S02]  /*75c0*/  IMAD.MOV R10, RZ, RZ, -R13 ;  /* 0x000000ffff0a7224 */ /* 0x000fe400078e0a0d */
[----:B------:R-:W-:Y:S02]  /*75d0*/  IMAD.MOV.U32 R82, RZ, RZ, R9 ;  /* 0x000000ffff527224 */ /* 0x000fe400078e0009 */
[----:B------:R-:W-:-:S04]  /*75e0*/  IMAD.HI.U32 R18, R3, R11, RZ ;  /* 0x0000000b03127227 */ /* 0x000fc800078e00ff */
[----:B------:R-:W-:Y:S01]  /*75f0*/  @!P0 IMAD.MOV R84, RZ, RZ, -R84 ;  /* 0x000000ffff548224 */ /* 0x000fe200078e0a54 */
[C---:B------:R-:W-:Y:S01]  /*7600*/  ISETP.GT.U32.AND P0, PT, R2.reuse, R4, PT ;  /* 0x000000040200720c */ /* 0x040fe20003f04070 */
[----:B------:R-:W-:Y:S02]  /*7610*/  IMAD R9, R2, R10, R12 ;  /* 0x0000000a02097224 */ /* 0x000fe400078e020c */
[----:B------:R-:W-:-:S04]  /*7620*/  IMAD.HI.U32 R17, R3, R5, RZ ;  /* 0x0000000503117227 */ /* 0x000fc800078e00ff */
[----:B------:R-:W-:Y:S02]  /*7630*/  IMAD.MOV R8, RZ, RZ, -R18 ;  /* 0x000000ffff087224 */ /* 0x000fe400078e0a12 */
[----:B------:R-:W-:Y:S01]  /*7640*/  @!P5 IMAD.IADD R6, R6, 0x1, -R2 ;  /* 0x000000010606d824 */ /* 0x000fe200078e0a02 */
[C---:B------:R-:W-:Y:S01]  /*7650*/  ISETP.GT.U32.AND P5, PT, R2.reuse, R9, PT ;  /* 0x000000090200720c */ /* 0x040fe20003fa4070 */
[----:B------:R-:W-:Y:S02]  /*7660*/  IMAD.MOV R17, RZ, RZ, -R17 ;  /* 0x000000ffff117224 */ /* 0x000fe400078e0a11 */
[----:B------:R-:W-:Y:S02]  /*7670*/  IMAD R8, R2, R8, R11 ;  /* 0x0000000802087224 */ /* 0x000fe400078e020b */
[----:B------:R-:W-:Y:S02]  /*7680*/  VIADD R11, R0, 0x42 ;  /* 0x00000042000b7836 */ /* 0x000fe40000000000 */
[----:B------:R-:W-:-:S02]  /*7690*/  IMAD R5, R2, R17, R5 ;  /* 0x0000001102057224 */ /* 0x000fc400078e0205 */
[----:B------:R-:W-:Y:S01]  /*76a0*/  @!P6 IMAD.MOV R83, RZ, RZ, -R83 ;  /* 0x000000ffff53e224 */ /* 0x000fe200078e0a53 */
[----:B------:R-:W-:Y:S01]  /*76b0*/  IABS R10, R11 ;  /* 0x0000000b000a7213 */ /* 0x000fe20000000000 */
[----:B------:R-:W-:Y:S01]  /*76c0*/  VIADD R13, R0, 0x43 ;  /* 0x00000043000d7836 */ /* 0x000fe20000000000 */
[----:B------:R-:W-:Y:S01]  /*76d0*/  ISETP.GT.U32.AND P6, PT, R2, R5, PT ;  /* 0x000000050200720c */ /* 0x000fe20003fc4070 */
[----:B------:R-:W-:Y:S02]  /*76e0*/  @!P0 IMAD.IADD R4, R4, 0x1, -R2 ;  /* 0x0000000104048824 */ /* 0x000fe400078e0a02 */
[----:B------:R-:W-:Y:S01]  /*76f0*/  @!P1 IMAD.MOV R82, RZ, RZ, -R82 ;  /* 0x000000ffff529224 */ /* 0x000fe200078e0a52 */
[----:B------:R-:W-:Y:S01]  /*7700*/  ISETP.GT.U32.AND P1, PT, R2, R8, PT ;  /* 0x000000080200720c */ /* 0x000fe20003f24070 */
[----:B------:R-:W-:Y:S01]  /*7710*/  IMAD.MOV.U32 R81, RZ, RZ, R4 ;  /* 0x000000ffff517224 */ /* 0x000fe200078e0004 */
[----:B------:R-:W-:Y:S01]  /*7720*/  IABS R12, R13 ;  /* 0x0000000d000c7213 */ /* 0x000fe20000000000 */
[----:B------:R-:W-:-:S02]  /*7730*/  @!P5 IMAD.IADD R9, R9, 0x1, -R2 ;  /* 0x000000010909d824 */ /* 0x000fc400078e0a02 */
[C---:B------:R-:W-:Y:S01]  /*7740*/  IMAD.HI.U32 R4, R3.reuse, R10, RZ ;  /* 0x0000000a03047227 */ /* 0x040fe200078e00ff */
[----:B------:R-:W-:Y:S02]  /*7750*/  ISETP.GE.AND P0, PT, R14, RZ, PT ;  /* 0x000000ff0e00720c */ /* 0x000fe40003f06270 */
[----:B------:R-:W-:Y:S01]  /*7760*/  ISETP.GT.U32.AND P5, PT, R2, R9, PT ;  /* 0x000000090200720c */ /* 0x000fe20003fa4070 */
[----:B------:R-:W-:Y:S02]  /*7770*/  IMAD.MOV.U32 R80, RZ, RZ, R6 ;  /* 0x000000ffff507224 */ /* 0x000fe400078e0006 */
[----:B------:R-:W-:Y:S02]  /*7780*/  IMAD.MOV R6, RZ, RZ, -R4 ;  /* 0x000000ffff067224 */ /* 0x000fe400078e0a04 */
[----:B------:R-:W-:-:S04]  /*7790*/  IMAD.HI.U32 R14, R3, R12, RZ ;  /* 0x0000000c030e7227 */ /* 0x000fc800078e00ff */
[----:B------:R-:W-:Y:S02]  /*77a0*/  IMAD R6, R2, R6, R10 ;  /* 0x0000000602067224 */ /* 0x000fe400078e020a */
[----:B------:R-:W-:Y:S02]  /*77b0*/  @!P6 IMAD.IADD R5, R5, 0x1, -R2 ;  /* 0x000000010505e824 */ /* 0x000fe400078e0a02 */
[----:B------:R-:W-:Y:S02]  /*77c0*/  IMAD.MOV R10, RZ, RZ, -R14 ;  /* 0x000000ffff0a7224 */ /* 0x000fe400078e0a0e */
[----:B------:R-:W-:Y:S02]  /*77d0*/  @!P1 IMAD.IADD R8, R8, 0x1, -R2 ;  /* 0x0000000108089824 */ /* 0x000fe400078e0a02 */
[----:B------:R-:W-:Y:S01]  /*77e0*/  @!P4 IMAD.MOV R81, RZ, RZ, -R81 ;  /* 0x000000ffff51c224 */ /* 0x000fe200078e0a51 */
[C---:B------:R-:W-:Y:S01]  /*77f0*/  ISETP.GT.U32.AND P4, PT, R2.reuse, R5, PT ;  /* 0x000000050200720c */ /* 0x040fe20003f84070 */
[----:B------:R-:W-:Y:S01]  /*7800*/  IMAD R10, R2, R10, R12 ;  /* 0x0000000a020a7224 */ /* 0x000fe200078e020c */
[----:B------:R-:W-:Y:S01]  /*7810*/  ISETP.GE.AND P6, PT, R15, RZ, PT ;  /* 0x000000ff0f00720c */ /* 0x000fe20003fc6270 */
[----:B------:R-:W-:Y:S01]  /*7820*/  VIADD R15, R0, 0x44 ;  /* 0x00000044000f7836 */ /* 0x000fe20000000000 */
[C---:B------:R-:W-:Y:S01]  /*7830*/  ISETP.GT.U32.AND P1, PT, R2.reuse, R8, PT ;  /* 0x000000080200720c */ /* 0x040fe20003f24070 */
[----:B------:R-:W-:Y:S01]  /*7840*/  @!P5 IMAD.IADD R9, R9, 0x1, -R2 ;  /* 0x000000010909d824 */ /* 0x000fe200078e0a02 */
[----:B------:R-:W-:-:S02]  /*7850*/  ISETP.GT.U32.AND P5, PT, R2, R10, PT ;  /* 0x0000000a0200720c */ /* 0x000fc40003fa4070 */
[----:B------:R-:W-:Y:S01]  /*7860*/  IABS R4, R15 ;  /* 0x0000000f00047213 */ /* 0x000fe20000000000 */
[C---:B------:R-:W-:Y:S02]  /*7870*/  VIADD R12, R0.reuse, 0x45 ;  /* 0x00000045000c7836 */ /* 0x040fe40000000000 */
[----:B------:R-:W-:Y:S02]  /*7880*/  VIADD R17, R0, 0x46 ;  /* 0x0000004600117836 */ /* 0x000fe40000000000 */
[----:B------:R-:W-:Y:S02]  /*7890*/  @!P4 IMAD.IADD R5, R5, 0x1, -R2 ;  /* 0x000000010505c824 */ /* 0x000fe400078e0a02 */
[----:B------:R-:W-:Y:S01]  /*78a0*/  IMAD.HI.U32 R14, R3, R4, RZ ;  /* 0x00000004030e7227 */ /* 0x000fe200078e00ff */
[----:B------:R-:W-:-:S03]  /*78b0*/  ISETP.GT.U32.AND P4, PT, R2, R6, PT ;  /* 0x000000060200720c */ /* 0x000fc60003f84070 */
[----:B------:R-:W-:Y:S01]  /*78c0*/  @!P3 IMAD.MOV R80, RZ, RZ, -R80 ;  /* 0x000000ffff50b224 */ /* 0x000fe200078e0a50 */
[----:B------:R-:W-:Y:S01]  /*78d0*/  ISETP.GE.AND P3, PT, R16, RZ, PT ;  /* 0x000000ff1000720c */ /* 0x000fe20003f66270 */
[----:B------:R-:W-:Y:S01]  /*78e0*/  @!P1 IMAD.IADD R8, R8, 0x1, -R2 ;  /* 0x0000000108089824 */ /* 0x000fe200078e0a02 */
[----:B------:R-:W-:Y:S01]  /*78f0*/  ISETP.GE.AND P1, PT, R11, RZ, PT ;  /* 0x000000ff0b00720c */ /* 0x000fe20003f26270 */
[----:B------:R-:W-:Y:S01]  /*7900*/  IMAD.MOV R19, RZ, RZ, -R14 ;  /* 0x000000ffff137224 */ /* 0x000fe200078e0a0e */
[----:B------:R-:W-:Y:S01]  /*7910*/  IABS R11, R12 ;  /* 0x0000000c000b7213 */ /* 0x000fe20000000000 */
[----:B------:R-:W-:Y:S01]  /*7920*/  IMAD.MOV.U32 R79, RZ, RZ, R5 ;  /* 0x000000ffff4f7224 */ /* 0x000fe200078e0005 */
[----:B------:R-:W-:Y:S01]  /*7930*/  IABS R16, R17 ;  /* 0x0000001100107213 */ /* 0x000fe20000000000 */
[----:B------:R-:W-:Y:S02]  /*7940*/  @!P5 IMAD.IADD R10, R10, 0x1, -R2 ;  /* 0x000000010a0ad824 */ /* 0x000fe400078e0a02 */
[----:B------:R-:W-:-:S02]  /*7950*/  IMAD R4, R2, R19, R4 ;  /* 0x0000001302047224 */ /* 0x000fc400078e0204 */
[----:B------:R-:W-:Y:S01]  /*7960*/  @!P0 IMAD.MOV R79, RZ, RZ, -R79 ;  /* 0x000000ffff4f8224 */ /* 0x000fe200078e0a4f */
[----:B------:R-:W-:Y:S01]  /*7970*/  ISETP.GT.U32.AND P0, PT, R2, R10, PT ;  /* 0x0000000a0200720c */ /* 0x000fe20003f04070 */
[----:B------:R-:W-:Y:S02]  /*7980*/  IMAD.MOV.U32 R46, RZ, RZ, R8 ;  /* 0x000000ffff2e7224 */ /* 0x000fe400078e0008 */
[----:B------:R-:W-:Y:S02]  /*7990*/  IMAD.MOV.U32 R14, RZ, RZ, R16 ;  /* 0x000000ffff0e7224 */ /* 0x000fe400078e0010 */
[----:B------:R-:W-:-:S04]  /*79a0*/  IMAD.HI.U32 R5, R3, R11, RZ ;  /* 0x0000000b03057227 */ /* 0x000fc800078e00ff */
[----:B------:R-:W-:Y:S01]  /*79b0*/  @!P6 IMAD.MOV R46, RZ, RZ, -R46 ;  /* 0x000000ffff2ee224 */ /* 0x000fe200078e0a2e */
[----:B------:R-:W-:Y:S01]  /*79c0*/  ISETP.GT.U32.AND P6, PT, R2, R4, PT ;  /* 0x000000040200720c */ /* 0x000fe20003fc4070 */
[----:B------:R-:W-:Y:S02]  /*79d0*/  VIADD R18, R0, 0x47 ;  /* 0x0000004700127836 */ /* 0x000fe40000000000 */
[----:B------:R-:W-:-:S04]  /*79e0*/  IMAD.HI.U32 R16, R3, R14, RZ ;  /* 0x0000000e03107227 */ /* 0x000fc800078e00ff */
[----:B------:R-:W-:Y:S02]  /*79f0*/  IMAD.MOV R5, RZ, RZ, -R5 ;  /* 0x000000ffff057224 */ /* 0x000fe400078e0a05 */
[----:B------:R-:W-:Y:S01]  /*7a00*/  @!P4 IMAD.IADD R6, R6, 0x1, -R2 ;  /* 0x000000010606c824 */ /* 0x000fe200078e0a02 */
[----:B------:R-:W-:Y:S01]  /*7a10*/  ISETP.GE.AND P4, PT, R13, RZ, PT ;  /* 0x000000ff0d00720c */ /* 0x000fe20003f86270 */
[----:B------:R-:W-:Y:S01]  /*7a20*/  IMAD.MOV R8, RZ, RZ, -R16 ;  /* 0x000000ffff087224 */ /* 0x000fe200078e0a10 */
[----:B------:R-:W-:Y:S01]  /*7a30*/  IABS R13, R18 ;  /* 0x00000012000d7213 */ /* 0x000fe20000000000 */
[C---:B------:R-:W-:Y:S01]  /*7a40*/  IMAD R5, R2.reuse, R5, R11 ;  /* 0x0000000502057224 */ /* 0x040fe200078e020b */
[C---:B------:R-:W-:Y:S01]  /*7a50*/  ISETP.GT.U32.AND P5, PT, R2.reuse, R6, PT ;  /* 0x000000060200720c */ /* 0x040fe20003fa4070 */
[----:B------:R-:W-:Y:S02]  /*7a60*/  IMAD R8, R2, R8, R14 ;  /* 0x0000000802087224 */ /* 0x000fe400078e020e */
[----:B------:R-:W-:Y:S01]  /*7a70*/  @!P0 IMAD.IADD R10, R10, 0x1, -R2 ;  /* 0x000000010a0a8824 */ /* 0x000fe200078e0a02 */
[----:B------:R-:W-:Y:S01]  /*7a80*/  ISETP.GT.U32.AND P0, PT, R2, R5, PT ;  /* 0x000000050200720c */ /* 0x000fe20003f04070 */
[----:B------:R-:W-:-:S04]  /*7a90*/  IMAD.HI.U32 R19, R3, R13, RZ ;  /* 0x0000000d03137227 */ /* 0x000fc800078e00ff */
[----:B------:R-:W-:Y:S02]  /*7aa0*/  IMAD.MOV.U32 R51, RZ, RZ, R9 ;  /* 0x000000ffff337224 */ /* 0x000fe400078e0009 */
[----:B------:R-:W-:Y:S01]  /*7ab0*/  @!P6 IMAD.IADD R4, R4, 0x1, -R2 ;  /* 0x000000010404e824 */ /* 0x000fe200078e0a02 */
[----:B------:R-:W-:Y:S01]  /*7ac0*/  ISETP.GT.U32.AND P6, PT, R2, R8, PT ;  /* 0x000000080200720c */ /* 0x000fe20003fc4070 */
[----:B------:R-:W-:-:S04]  /*7ad0*/  IMAD.MOV R9, RZ, RZ, -R19 ;  /* 0x000000ffff097224 */ /* 0x000fc800078e0a13 */
[----:B------:R-:W-:Y:S02]  /*7ae0*/  IMAD R9, R2, R9, R13 ;  /* 0x0000000902097224 */ /* 0x000fe400078e020d */
[----:B------:R-:W-:Y:S02]  /*7af0*/  VIADD R13, R0, 0x48 ;  /* 0x00000048000d7836 */ /* 0x000fe40000000000 */
[--C-:B------:R-:W-:Y:S02]  /*7b00*/  @!P5 IMAD.IADD R6, R6, 0x1, -R2.reuse ;  /* 0x000000010606d824 */ /* 0x100fe400078e0a02 */
[----:B------:R-:W-:Y:S01]  /*7b10*/  VIADD R14, R0, 0x49 ;  /* 0x00000049000e7836 */ /* 0x000fe20000000000 */
[----:B------:R-:W-:Y:S01]  /*7b20*/  IABS R11, R13 ;  /* 0x0000000d000b7213 */ /* 0x000fe20000000000 */
[----:B------:R-:W-:Y:S01]  /*7b30*/  @!P0 IMAD.IADD R5, R5, 0x1, -R2 ;  /* 0x0000000105058824 */ /* 0x000fe200078e0a02 */
[----:B------:R-:W-:Y:S01]  /*7b40*/  ISETP.GE.AND P5, PT, R12, RZ, PT ;  /* 0x000000ff0c00720c */ /* 0x000fe20003fa6270 */
[----:B------:R-:W-:Y:S01]  /*7b50*/  IMAD.MOV.U32 R78, RZ, RZ, R6 ;  /* 0x000000ffff4e7224 */ /* 0x000fe200078e0006 */
[----:B------:R-:W-:Y:S01]  /*7b60*/  IABS R12, R14 ;  /* 0x0000000e000c7213 */ /* 0x000fe20000000000 */
[----:B------:R-:W-:Y:S01]  /*7b70*/  @!P6 IMAD.IADD R8, R8, 0x1, -R2 ;  /* 0x000000010808e824 */ /* 0x000fe200078e0a02 */
[C---:B------:R-:W-:Y:S01]  /*7b80*/  ISETP.GT.U32.AND P6, PT, R2.reuse, R5, PT ;  /* 0x000000050200720c */ /* 0x040fe20003fc4070 */
[----:B------:R-:W-:Y:S01]  /*7b90*/  IMAD.HI.U32 R6, R3, R11, RZ ;  /* 0x0000000b03067227 */ /* 0x000fe200078e00ff */
[----:B------:R-:W-:-:S03]  /*7ba0*/  ISETP.GT.U32.AND P0, PT, R2, R4, PT ;  /* 0x000000040200720c */ /* 0x000fc60003f04070 */
[----:B------:R-:W-:Y:S01]  /*7bb0*/  @!P1 IMAD.MOV R78, RZ, RZ, -R78 ;  /* 0x000000ffff4e9224 */ /* 0x000fe200078e0a4e */
[----:B------:R-:W-:Y:S01]  /*7bc0*/  ISETP.GT.U32.AND P1, PT, R2, R8, PT ;  /* 0x000000080200720c */ /* 0x000fe20003f24070 */
[----:B------:R-:W-:Y:S02]  /*7bd0*/  IMAD.MOV.U32 R77, RZ, RZ, R10 ;  /* 0x000000ffff4d7224 */ /* 0x000fe400078e000a */
[----:B------:R-:W-:-:S04]  /*7be0*/  IMAD.HI.U32 R19, R3, R12, RZ ;  /* 0x0000000c03137227 */ /* 0x000fc800078e00ff */
[----:B------:R-:W-:Y:S02]  /*7bf0*/  IMAD.MOV R10, RZ, RZ, -R6 ;  /* 0x000000ffff0a7224 */ /* 0x000fe400078e0a06 */
[----:B------:R-:W-:Y:S01]  /*7c00*/  @!P4 IMAD.MOV R77, RZ, RZ, -R77 ;  /* 0x000000ffff4dc224 */ /* 0x000fe200078e0a4d */
[C---:B------:R-:W-:Y:S01]  /*7c10*/  ISETP.GT.U32.AND P4, PT, R2.reuse, R9, PT ;  /* 0x000000090200720c */ /* 0x040fe20003f84070 */
[----:B------:R-:W-:Y:S02]  /*7c20*/  IMAD.MOV R19, RZ, RZ, -R19 ;  /* 0x000000ffff137224 */ /* 0x000fe400078e0a13 */
[----:B------:R-:W-:Y:S02]  /*7c30*/  IMAD R10, R2, R10, R11 ;  /* 0x0000000a020a7224 */ /* 0x000fe400078e020b */
[----:B------:R-:W-:Y:S01]  /*7c40*/  @!P3 IMAD.MOV R51, RZ, RZ, -R51 ;  /* 0x000000ffff33b224 */ /* 0x000fe200078e0a33 */
[----:B------:R-:W-:Y:S01]  /*7c50*/  ISETP.GE.AND P3, PT, R15, RZ, PT ;  /* 0x000000ff0f00720c */ /* 0x000fe20003f66270 */
[----:B------:R-:W-:-:S02]  /*7c60*/  VIADD R16, R0, 0x4a ;  /* 0x0000004a00107836 */ /* 0x000fc40000000000 */
[C---:B------:R-:W-:Y:S02]  /*7c70*/  IMAD R6, R2.reuse, R19, R12 ;  /* 0x0000001302067224 */ /* 0x040fe400078e020c */
[--C-:B------:R-:W-:Y:S01]  /*7c80*/  @!P6 IMAD.IADD R5, R5, 0x1, -R2.reuse ;  /* 0x000000010505e824 */ /* 0x100fe200078e0a02 */
[----:B------:R-:W-:Y:S01]  /*7c90*/  ISETP.GT.U32.AND P6, PT, R2, R10, PT ;  /* 0x0000000a0200720c */ /* 0x000fe20003fc4070 */
[--C-:B------:R-:W-:Y:S01]  /*7ca0*/  @!P1 IMAD.IADD R8, R8, 0x1, -R2.reuse ;  /* 0x0000000108089824 */ /* 0x100fe200078e0a02 */
[----:B------:R-:W-:Y:S01]  /*7cb0*/  IABS R20, R16 ;  /* 0x0000001000147213 */ /* 0x000fe20000000000 */
[----:B------:R-:W-:Y:S01]  /*7cc0*/  @!P0 IMAD.IADD R4, R4, 0x1, -R2 ;  /* 0x0000000104048824 */ /* 0x000fe200078e0a02 */
[----:B------:R-:W-:Y:S01]  /*7cd0*/  ISETP.GT.U32.AND P1, PT, R2, R6, PT ;  /* 0x000000060200720c */ /* 0x000fe20003f24070 */
[----:B------:R-:W-:Y:S02]  /*7ce0*/  VIADD R15, R0, 0x4b ;  /* 0x0000004b000f7836 */ /* 0x000fe40000000000 */
[----:B------:R-:W-:-:S02]  /*7cf0*/  IMAD.MOV.U32 R75, RZ, RZ, R4 ;  /* 0x000000ffff4b7224 */ /* 0x000fc400078e0004 */
[----:B------:R-:W-:Y:S02]  /*7d00*/  @!P4 IMAD.IADD R9, R9, 0x1, -R2 ;  /* 0x000000010909c824 */ /* 0x000fe400078e0a02 */
[----:B------:R-:W-:Y:S01]  /*7d10*/  IMAD.MOV.U32 R11, RZ, RZ, R20 ;  /* 0x000000ffff0b7224 */ /* 0x000fe200078e0014 */
[----:B------:R-:W-:Y:S01]  /*7d20*/  ISETP.GE.AND P0, PT, R17, RZ, PT ;  /* 0x000000ff1100720c */ /* 0x000fe20003f06270 */
[----:B------:R-:W-:Y:S01]  /*7d30*/  @!P3 IMAD.MOV R75, RZ, RZ, -R75 ;  /* 0x000000ffff4bb224 */ /* 0x000fe200078e0a4b */
[----:B------:R-:W-:Y:S01]  /*7d40*/  IABS R17, R15 ;  /* 0x0000000f00117213 */ /* 0x000fe20000000000 */
[----:B------:R-:W-:Y:S01]  /*7d50*/  IMAD.HI.U32 R19, R3, R11, RZ ;  /* 0x0000000b03137227 */ /* 0x000fe200078e00ff */
[----:B------:R-:W-:-:S03]  /*7d60*/  ISETP.GT.U32.AND P3, PT, R2, R9, PT ;  /* 0x000000090200720c */ /* 0x000fc60003f64070 */
[--C-:B------:R-:W-:Y:S02]  /*7d70*/  @!P6 IMAD.IADD R10, R10, 0x1, -R2.reuse ;  /* 0x000000010a0ae824 */ /* 0x100fe400078e0a02 */
[----:B------:R-:W-:Y:S02]  /*7d80*/  IMAD.MOV R4, RZ, RZ, -R19 ;  /* 0x000000ffff047224 */ /* 0x000fe400078e0a13 */
[----:B------:R-:W-:Y:S01]  /*7d90*/  @!P1 IMAD.IADD R6, R6, 0x1, -R2 ;  /* 0x0000000106069824 */ /* 0x000fe200078e0a02 */
[----:B------:R-:W-:Y:S01]  /*7da0*/  ISETP.GT.U32.AND P1, PT, R2, R10, PT ;  /* 0x0000000a0200720c */ /* 0x000fe20003f24070 */
[----:B------:R-:W-:Y:S02]  /*7db0*/  IMAD.MOV.U32 R12, RZ, RZ, R17 ;  /* 0x000000ffff0c7224 */ /* 0x000fe400078e0011 */
[----:B------:R-:W-:Y:S01]  /*7dc0*/  IMAD.MOV.U32 R74, RZ, RZ, R5 ;  /* 0x000000ffff4a7224 */ /* 0x000fe200078e0005 */
[----:B------:R-:W-:Y:S01]  /*7dd0*/  ISETP.GE.AND P4, PT, R18, RZ, PT ;  /* 0x000000ff1200720c */ /* 0x000fe20003f86270 */
[----:B------:R-:W-:-:S02]  /*7de0*/  IMAD R4, R2, R4, R11 ;  /* 0x0000000402047224 */ /* 0x000fc400078e020b */
[----:B------:R-:W-:-:S04]  /*7df0*/  IMAD.HI.U32 R17, R3, R12, RZ ;  /* 0x0000000c03117227 */ /* 0x000fc800078e00ff */
[----:B------:R-:W-:Y:S01]  /*7e00*/  @!P5 IMAD.MOV R74, RZ, RZ, -R74 ;  /* 0x000000ffff4ad224 */ /* 0x000fe200078e0a4a */
[----:B------:R-:W-:Y:S01]  /*7e10*/  ISETP.GT.U32.AND P5, PT, R2, R6, PT ;  /* 0x000000060200720c */ /* 0x000fe20003fa4070 */
[----:B------:R-:W-:Y:S02]  /*7e20*/  VIADD R11, R0, 0x4c ;  /* 0x0000004c000b7836 */ /* 0x000fe40000000000 */
[----:B------:R-:W-:Y:S02]  /*7e30*/  IMAD.MOV R17, RZ, RZ, -R17 ;  /* 0x000000ffff117224 */ /* 0x000fe400078e0a11 */
[----:B------:R-:W-:Y:S01]  /*7e40*/  @!P3 IMAD.IADD R9, R9, 0x1, -R2 ;  /* 0x000000010909b824 */ /* 0x000fe200078e0a02 */
[C---:B------:R-:W-:Y:S01]  /*7e50*/  ISETP.GT.U32.AND P3, PT, R2.reuse, R4, PT ;  /* 0x000000040200720c */ /* 0x040fe20003f64070 */
[----:B------:R-:W-:Y:S01]  /*7e60*/  IMAD.MOV.U32 R72, RZ, RZ, R8 ;  /* 0x000000ffff487224 */ /* 0x000fe200078e0008 */
[----:B------:R-:W-:Y:S01]  /*7e70*/  IABS R8, R11 ;  /* 0x0000000b00087213 */ /* 0x000fe20000000000 */
[----:B------:R-:W-:Y:S01]  /*7e80*/  STL [R1], R24 ;  /* 0x0000001801007387 */ /* 0x000fe20000100800 */
[----:B------:R-:W-:-:S02]  /*7e90*/  IMAD R5, R2, R17, R12 ;  /* 0x0000001102057224 */ /* 0x000fc400078e020c */
[----:B------:R-:W-:Y:S01]  /*7ea0*/  IMAD.MOV.U32 R71, RZ, RZ, R9 ;  /* 0x000000ffff477224 */ /* 0x000fe200078e0009 */
[----:B------:R-:W-:Y:S01]  /*7eb0*/  STL [R1+0x75c], R93 ;  /* 0x00075c5d01007387 */ /* 0x000fe20000100800 */
[----:B------:R-:W-:Y:S01]  /*7ec0*/  @!P0 IMAD.MOV R72, RZ, RZ, -R72 ;  /* 0x000000ffff488224 */ /* 0x000fe200078e0a48 */
[----:B------:R-:W-:Y:S01]  /*7ed0*/  ISETP.GE.AND P0, PT, R14, RZ, PT ;  /* 0x000000ff0e00720c */ /* 0x000fe20003f06270 */
[----:B------:R-:W-:Y:S01]  /*7ee0*/  @!P1 IMAD.IADD R10, R10, 0x1, -R2 ;  /* 0x000000010a0a9824 */ /* 0x000fe200078e0a02 */
[----:B------:R-:W-:Y:S01]  /*7ef0*/  STL [R1+0x760], R92 ;  /* 0x0007605c01007387 */ /* 0x000fe20000100800 */
[----:B------:R-:W-:-:S03]  /*7f00*/  IMAD.HI.U32 R9, R3, R8, RZ ;  /* 0x0000000803097227 */ /* 0x000fc600078e00ff */
[----:B------:R0:W-:Y:S01]  /*7f10*/  STL [R1+0x764], R91 ;  /* 0x0007645b01007387 */ /* 0x0001e20000100800 */
[----:B------:R-:W-:Y:S01]  /*7f20*/  @!P4 IMAD.MOV R71, RZ, RZ, -R71 ;  /* 0x000000ffff47c224 */ /* 0x000fe200078e0a47 */
[----:B------:R-:W-:Y:S01]  /*7f30*/  ISETP.GT.U32.AND P4, PT, R2, R5, PT ;  /* 0x000000050200720c */ /* 0x000fe20003f84070 */
[----:B------:R-:W-:Y:S02]  /*7f40*/  @!P5 IMAD.IADD R6, R6, 0x1, -R2 ;  /* 0x000000010606d824 */ /* 0x000fe400078e0a02 */
[----:B0-----:R-:W-:Y:S02]  /*7f50*/  IMAD.MOV.U32 R91, RZ, RZ, R26 ;  /* 0x000000ffff5b7224 */ /* 0x001fe400078e001a */
[----:B------:R-:W-:Y:S02]  /*7f60*/  IMAD.MOV.U32 R26, RZ, RZ, R10 ;  /* 0x000000ffff1a7224 */ /* 0x000fe400078e000a */
[----:B------:R-:W-:Y:S02]  /*7f70*/  IMAD.MOV R10, RZ, RZ, -R9 ;  /* 0x000000ffff0a7224 */ /* 0x000fe400078e0a09 */
[----:B------:R-:W-:-:S02]  /*7f80*/  @!P3 IMAD.IADD R4, R4, 0x1, -R2 ;  /* 0x000000010404b824 */ /* 0x000fc400078e0a02 */
[C---:B------:R-:W-:Y:S02]  /*7f90*/  IMAD R10, R2.reuse, R10, R8 ;  /* 0x0000000a020a7224 */ /* 0x040fe400078e0208 */
[----:B------:R-:W-:Y:S01]  /*7fa0*/  IMAD.MOV.U32 R44, RZ, RZ, R6 ;  /* 0x000000ffff2c7224 */ /* 0x000fe200078e0006 */
[----:B------:R-:W-:-:S03]  /*7fb0*/  ISETP.GT.U32.AND P3, PT, R2, R4, PT ;  /* 0x000000040200720c */ /* 0x000fc60003f64070 */
[----:B------:R-:W-:Y:S01]  /*7fc0*/  @!P0 IMAD.MOV R44, RZ, RZ, -R44 ;  /* 0x000000ffff2c8224 */ /* 0x000fe200078e0a2c */
[----:B------:R-:W-:Y:S01]  /*7fd0*/  ISETP.GT.U32.AND P0, PT, R2, R10, PT ;  /* 0x0000000a0200720c */ /* 0x000fe20003f04070 */
[--C-:B------:R-:W-:Y:S02]  /*7fe0*/  @!P4 IMAD.IADD R5, R5, 0x1, -R2.reuse ;  /* 0x000000010505c824 */ /* 0x100fe400078e0a02 */
[C---:B------:R-:W-:Y:S02]  /*7ff0*/  VIADD R9, R0.reuse, 0x4d ;  /* 0x0000004d00097836 */ /* 0x040fe40000000000 */
[----:B------:R-:W-:Y:S01]  /*8000*/  VIADD R8, R0, 0x4e ;  /* 0x0000004e00087836 */ /* 0x000fe20000000000 */
[----:B------:R-:W-:Y:S02]  /*8010*/  ISETP.GT.U32.AND P4, PT, R2, R5, PT ;  /* 0x000000050200720c */ /* 0x000fe40003f84070 */
[----:B------:R-:W-:Y:S01]  /*8020*/  IABS R14, R9 ;  /* 0x00000009000e7213 */ /* 0x000fe20000000000 */
[----:B------:R-:W-:Y:S01]  /*8030*/  @!P3 IMAD.IADD R4, R4, 0x1, -R2 ;  /* 0x000000010404b824 */ /* 0x000fe200078e0a02 */
[----:B------:R-:W-:-:S02]  /*8040*/  ISETP.GE.AND P5, PT, R15, RZ, PT ;  /* 0x000000ff0f00720c */ /* 0x000fc40003fa6270 */
[----:B------:R-:W-:Y:S01]  /*8050*/  ISETP.GE.AND P1, PT, R16, RZ, PT ;  /* 0x000000ff1000720c */ /* 0x000fe20003f26270 */
[----:B------:R-:W-:Y:S01]  /*8060*/  @!P0 IMAD.IADD R10, R10, 0x1, -R2 ;  /* 0x000000010a0a8824 */ /* 0x000fe200078e0a02 */
[----:B------:R-:W-:Y:S02]  /*8070*/  IABS R15, R8 ;  /* 0x00000008000f7213 */ /* 0x000fe40000000000 */
[----:B------:R-:W-:Y:S01]  /*8080*/  ISETP.GE.AND P3, PT, R9, RZ, PT ;  /* 0x000000ff0900720c */ /* 0x000fe20003f66270 */
[----:B------:R-:W-:Y:S01]  /*8090*/  IMAD.HI.U32 R9, R3, R14, RZ ;  /* 0x0000000e03097227 */ /* 0x000fe200078e00ff */
[----:B------:R-:W-:-:S03]  /*80a0*/  ISETP.GT.U32.AND P0, PT, R2, R10, PT ;  /* 0x0000000a0200720c */ /* 0x000fc60003f04070 */
[----:B------:R-:W-:Y:S01]  /*80b0*/  IMAD.HI.U32 R6, R3, R15, RZ ;  /* 0x0000000f03067227 */ /* 0x000fe200078e00ff */
[----:B------:R-:W-:-:S03]  /*80c0*/  ISETP.GE.AND P6, PT, R13, RZ, PT ;  /* 0x000000ff0d00720c */ /* 0x000fc60003fc6270 */
[----:B------:R-:W-:Y:S02]  /*80d0*/  IMAD.MOV R9, RZ, RZ, -R9 ;  /* 0x000000ffff097224 */ /* 0x000fe400078e0a09 */
[----:B------:R-:W-:Y:S01]  /*80e0*/  @!P4 IMAD.IADD R5, R5, 0x1, -R2 ;  /* 0x000000010505c824 */ /* 0x000fe200078e0a02 */
[----:B------:R-:W-:Y:S01]  /*80f0*/  ISETP.GE.AND P4, PT, R8, RZ, PT ;  /* 0x000000ff0800720c */ /* 0x000fe20003f86270 */
[----:B------:R-:W-:Y:S02]  /*8100*/  IMAD.MOV R8, RZ, RZ, -R6 ;  /* 0x000000ffff087224 */ /* 0x000fe400078e0a06 */
[C---:B------:R-:W-:Y:S02]  /*8110*/  IMAD R14, R2.reuse, R9, R14 ;  /* 0x00000009020e7224 */ /* 0x040fe400078e020e */
[----:B------:R-:W-:Y:S02]  /*8120*/  IMAD.MOV.U32 R69, RZ, RZ, R4 ;  /* 0x000000ffff457224 */ /* 0x000fe400078e0004 */
[----:B------:R-:W-:-:S02]  /*8130*/  IMAD R15, R2, R8, R15 ;  /* 0x00000008020f7224 */ /* 0x000fc400078e020f */
[----:B------:R-:W-:Y:S01]  /*8140*/  @!P1 IMAD.MOV R69, RZ, RZ, -R69 ;  /* 0x000000ffff459224 */ /* 0x000fe200078e0a45 */
[----:B------:R-:W-:Y:S01]  /*8150*/  ISETP.GT.U32.AND P1, PT, R2, R14, PT ;  /* 0x0000000e0200720c */ /* 0x000fe20003f24070 */
[----:B------:R-:W-:Y:S01]  /*8160*/  @!P0 IMAD.IADD R10, R10, 0x1, -R2 ;  /* 0x000000010a0a8824 */ /* 0x000fe200078e0a02 */
[----:B------:R-:W-:Y:S01]  /*8170*/  ISETP.GT.U32.AND P0, PT, R2, R15, PT ;  /* 0x0000000f0200720c */ /* 0x000fe20003f04070 */
[----:B------:R-:W-:Y:S01]  /*8180*/  @!P6 IMAD.MOV R26, RZ, RZ, -R26 ;  /* 0x000000ffff1ae224 */ /* 0x000fe200078e0a1a */
[----:B------:R-:W-:Y:S01]  /*8190*/  ISETP.GE.AND P6, PT, R11, RZ, PT ;  /* 0x000000ff0b00720c */ /* 0x000fe20003fc6270 */
[C---:B------:R-:W-:Y:S02]  /*81a0*/  VIADD R43, R0.reuse, 0x50 ;  /* 0x00000050002b7836 */ /* 0x040fe40000000000 */
[----:B------:R-:W-:-:S03]  /*81b0*/  VIADD R11, R0, 0x4f ;  /* 0x0000004f000b7836 */ /* 0x000fc60000000000 */
[----:B------:R-:W-:Y:S02]  /*81c0*/  IABS R12, R43 ;  /* 0x0000002b000c7213 */ /* 0x000fe40000000000 */
[----:B------:R-:W-:Y:S01]  /*81d0*/  IABS R21, R11 ;  /* 0x0000000b00157213 */ /* 0x000fe20000000000 */
[--C-:B------:R-:W-:Y:S02]  /*81e0*/  @!P1 IMAD.IADD R14, R14, 0x1, -R2.reuse ;  /* 0x000000010e0e9824 */ /* 0x100fe400078e0a02 */
[----:B------:R-:W-:Y:S02]  /*81f0*/  @!P0 IMAD.IADD R15, R15, 0x1, -R2 ;  /* 0x000000010f0f8824 */ /* 0x000fe400078e0a02 */
[----:B------:R-:W-:Y:S01]  /*8200*/  IMAD.MOV.U32 R6, RZ, RZ, R12 ;  /* 0x000000ffff067224 */ /* 0x000fe200078e000c */
[C---:B------:R-:W-:Y:S01]  /*8210*/  ISETP.GT.U32.AND P1, PT, R2.reuse, R14, PT ;  /* 0x0000000e0200720c */ /* 0x040fe20003f24070 */
[----:B------:R-:W-:Y:S01]  /*8220*/  IMAD.HI.U32 R12, R3, R21, RZ ;  /* 0x00000015030c7227 */ /* 0x000fe200078e00ff */
[----:B------:R-:W-:-:S03]  /*8230*/  ISETP.GT.U32.AND P0, PT, R2, R15, PT ;  /* 0x0000000f0200720c */ /* 0x000fc60003f04070 */
[----:B------:R-:W-:-:S04]  /*8240*/  IMAD.HI.U32 R4, R3, R6, RZ ;  /* 0x0000000603047227 */ /* 0x000fc800078e00ff */
[----:B------:R-:W-:Y:S02]  /*8250*/  IMAD.MOV R8, RZ, RZ, -R12 ;  /* 0x000000ffff087224 */ /* 0x000fe400078e0a0c */
[----:B------:R-:W-:Y:S02]  /*8260*/  IMAD.MOV.U32 R68, RZ, RZ, R5 ;  /* 0x000000ffff447224 */ /* 0x000fe400078e0005 */
[----:B------:R-:W-:Y:S02]  /*8270*/  IMAD.MOV R5, RZ, RZ, -R4 ;  /* 0x000000ffff057224 */ /* 0x000fe400078e0a04 */
[C---:B------:R-:W-:Y:S02]  /*8280*/  IMAD R21, R2.reuse, R8, R21 ;  /* 0x0000000802157224 */ /* 0x040fe400078e0215 */
[----:B------:R-:W-:Y:S02]  /*8290*/  IMAD R5, R2, R5, R6 ;  /* 0x0000000502057224 */ /* 0x000fe400078e0206 */
[--C-:B------:R-:W-:Y:S01]  /*82a0*/  @!P1 IMAD.IADD R14, R14, 0x1, -R2.reuse ;  /* 0x000000010e0e9824 */ /* 0x100fe200078e0a02 */
[C---:B------:R-:W-:Y:S01]  /*82b0*/  ISETP.GT.U32.AND P1, PT, R2.reuse, R21, PT ;  /* 0x000000150200720c */ /* 0x040fe20003f24070 */
[----:B------:R-:W-:Y:S01]  /*82c0*/  @!P0 IMAD.IADD R15, R15, 0x1, -R2 ;  /* 0x000000010f0f8824 */ /* 0x000fe200078e0a02 */
[----:B------:R-:W-:Y:S01]  /*82d0*/  ISETP.GT.U32.AND P0, PT, R2, R5, PT ;  /* 0x000000050200720c */ /* 0x000fe20003f04070 */
[----:B------:R-:W-:-:S02]  /*82e0*/  VIADD R38, R0, 0x51 ;  /* 0x0000005100267836 */ /* 0x000fc40000000000 */
[----:B------:R-:W-:-:S03]  /*82f0*/  VIADD R37, R0, 0x52 ;  /* 0x0000005200257836 */ /* 0x000fc60000000000 */
[----:B------:R-:W-:-:S05]  /*8300*/  IABS R17, R38 ;  /* 0x0000002600117213 */ /* 0x000fca0000000000 */
[--C-:B------:R-:W-:Y:S01]  /*8310*/  @!P1 IMAD.IADD R21, R21, 0x1, -R2.reuse ;  /* 0x0000000115159824 */ /* 0x100fe200078e0a02 */
[----:B------:R-:W-:Y:S01]  /*8320*/  IABS R18, R37 ;  /* 0x0000002500127213 */ /* 0x000fe20000000000 */
[----:B------:R-:W-:Y:S02]  /*8330*/  @!P0 IMAD.IADD R5, R5, 0x1, -R2 ;  /* 0x0000000105058824 */ /* 0x000fe400078e0a02 */
[C---:B------:R-:W-:Y:S01]  /*8340*/  IMAD.HI.U32 R4, R3.reuse, R17, RZ ;  /* 0x0000001103047227 */ /* 0x040fe200078e00ff */
[C---:B------:R-:W-:Y:S02]  /*8350*/  ISETP.GT.U32.AND P1, PT, R2.reuse, R21, PT ;  /* 0x000000150200720c */ /* 0x040fe40003f24070 */
[----:B------:R-:W-:Y:S01]  /*8360*/  ISETP.GT.U32.AND P0, PT, R2, R5, PT ;  /* 0x000000050200720c */ /* 0x000fe20003f04070 */
[----:B------:R-:W-:-:S04]  /*8370*/  IMAD.HI.U32 R6, R3, R18, RZ ;  /* 0x0000001203067227 */ /* 0x000fc800078e00ff */
[----:B------:R-:W-:Y:S02]  /*8380*/  IMAD.MOV R4, RZ, RZ, -R4 ;  /* 0x000000ffff047224 */ /* 0x000fe400078e0a04 */
[----:B------:R-:W-:Y:S02]  /*8390*/  IMAD.MOV R6, RZ, RZ, -R6 ;  /* 0x000000ffff067224 */ /* 0x000fe400078e0a06 */
[C---:B------:R-:W-:Y:S02]  /*83a0*/  IMAD R17, R2.reuse, R4, R17 ;  /* 0x0000000402117224 */ /* 0x040fe400078e0211 */
[C---:B------:R-:W-:Y:S02]  /*83b0*/  IMAD R18, R2.reuse, R6, R18 ;  /* 0x0000000602127224 */ /* 0x040fe400078e0212 */
        /* <DEDUP_REMOVED lines=10> */
[----:B------:R-:W-:Y:S01]  /*8460*/  VIADD R41, R0, 0x55 ;  /* 0x0000005500297836 */ /* 0x000fe20000000000 */
[C---:B------:R-:W-:Y:S01]  /*8470*/  ISETP.GT.U32.AND P1, PT, R2.reuse, R17, PT ;  /* 0x000000110200720c */ /* 0x040fe20003f24070 */
[----:B------:R-:W-:Y:S01]  /*8480*/  IMAD.HI.U32 R8, R3, R19, RZ ;  /* 0x0000001303087227 */ /* 0x000fe200078e00ff */
[----:B------:R-:W-:-:S03]  /*8490*/  ISETP.GT.U32.AND P0, PT, R2, R18, PT ;  /* 0x000000120200720c */ /* 0x000fc60003f04070 */
[----:B------:R-:W-:Y:S01]  /*84a0*/  @!P5 IMAD.MOV R68, RZ, RZ, -R68 ;  /* 0x000000ffff44d224 */ /* 0x000fe200078e0a44 */
[----:B------:R-:W-:Y:S01]  /*84b0*/  ISETP.GE.AND P5, PT, R11, RZ, PT ;  /* 0x000000ff0b00720c */ /* 0x000fe20003fa6270 */
[----:B------:R-:W-:Y:S01]  /*84c0*/  IMAD.HI.U32 R9, R3, R20, RZ ;  /* 0x0000001403097227 */ /* 0x000fe200078e00ff */
[----:B------:R-:W-:-:S03]  /*84d0*/  IABS R11, R41 ;  /* 0x00000029000b7213 */ /* 0x000fc60000000000 */
[----:B------:R-:W-:Y:S02]  /*84e0*/  IMAD.MOV R8, RZ, RZ, -R8 ;  /* 0x000000ffff087224 */ /* 0x000fe400078e0a08 */
[----:B------:R-:W-:Y:S02]  /*84f0*/  IMAD.MOV R9, RZ, RZ, -R9 ;  /* 0x000000ffff097224 */ /* 0x000fe400078e0a09 */
[C---:B------:R-:W-:Y:S02]  /*8500*/  IMAD R19, R2.reuse, R8, R19 ;  /* 0x0000000802137224 */ /* 0x040fe400078e0213 */
[----:B------:R-:W-:Y:S02]  /*8510*/  IMAD.MOV.U32 R4, RZ, RZ, R11 ;  /* 0x000000ffff047224 */ /* 0x000fe400078e000b */
[C---:B------:R-:W-:Y:S02]  /*8520*/  IMAD R20, R2.reuse, R9, R20 ;  /* 0x0000000902147224 */ /* 0x040fe400078e0214 */
[----:B------:R-:W-:Y:S01]  /*8530*/  @!P1 IMAD.IADD R17, R17, 0x1, -R2 ;  /* 0x0000000111119824 */ /* 0x000fe200078e0a02 */
[----:B------:R-:W-:Y:S01]  /*8540*/  ISETP.GT.U32.AND P1, PT, R2, R19, PT ;  /* 0x000000130200720c */ /* 0x000fe20003f24070 */
[----:B------:R-:W-:-:S04]  /*8550*/  IMAD.HI.U32 R6, R3, R4, RZ ;  /* 0x0000000403067227 */ /* 0x000fc800078e00ff */
[----:B------:R-:W-:Y:S01]  /*8560*/  @!P0 IMAD.IADD R18, R18, 0x1, -R2 ;  /* 0x0000000112128824 */ /* 0x000fe200078e0a02 */
[----:B------:R-:W-:Y:S01]  /*8570*/  ISETP.GT.U32.AND P0, PT, R2, R20, PT ;  /* 0x000000140200720c */ /* 0x000fe20003f04070 */
[C---:B------:R-:W-:Y:S02]  /*8580*/  VIADD R42, R0.reuse, 0x56 ;  /* 0x00000056002a7836 */ /* 0x040fe40000000000 */
[----:B------:R-:W-:Y:S02]  /*8590*/  VIADD R45, R0, 0x57 ;  /* 0x00000057002d7836 */ /* 0x000fe40000000000 */
[----:B------:R-:W-:Y:S02]  /*85a0*/  IMAD.MOV R6, RZ, RZ, -R6 ;  /* 0x000000ffff067224 */ /* 0x000fe400078e0a06 */
[----:B------:R-:W-:Y:S01]  /*85b0*/  IMAD.MOV.U32 R92, RZ, RZ, R22 ;  /* 0x000000ffff5c7224 */ /* 0x000fe200078e0016 */
[----:B------:R-:W-:Y:S01]  /*85c0*/  IABS R22, R42 ;  /* 0x0000002a00167213 */ /* 0x000fe20000000000 */
[----:B------:R-:W-:Y:S01]  /*85d0*/  IMAD.MOV.U32 R93, RZ, RZ, R23 ;  /* 0x000000ffff5d7224 */ /* 0x000fe200078e0017 */
[----:B------:R-:W-:Y:S01]  /*85e0*/  IABS R23, R45 ;  /* 0x0000002d00177213 */ /* 0x000fe20000000000 */
[----:B------:R-:W-:-:S02]  /*85f0*/  IMAD R4, R2, R6, R4 ;  /* 0x0000000602047224 */ /* 0x000fc400078e0204 */
[----:B------:R-:W-:Y:S02]  /*8600*/  VIADD R34, R0, 0x58 ;  /* 0x0000005800227836 */ /* 0x000fe40000000000 */
[----:B------:R-:W-:Y:S01]  /*8610*/  @!P1 IMAD.IADD R19, R19, 0x1, -R2 ;  /* 0x0000000113139824 */ /* 0x000fe200078e0a02 */
[----:B------:R-:W-:Y:S01]  /*8620*/  ISETP.GT.U32.AND P1, PT, R2, R4, PT ;  /* 0x000000040200720c */ /* 0x000fe20003f24070 */
[----:B------:R-:W-:Y:S02]  /*8630*/  VIADD R33, R0, 0x59 ;  /* 0x0000005900217836 */ /* 0x000fe40000000000 */
[----:B------:R-:W-:Y:S01]  /*8640*/  IMAD.HI.U32 R8, R3, R22, RZ ;  /* 0x0000001603087227 */ /* 0x000fe200078e00ff */
[----:B------:R-:W-:-:S03]  /*8650*/  IABS R16, R34 ;  /* 0x0000002200107213 */ /* 0x000fc60000000000 */
[----:B------:R-:W-:Y:S01]  /*8660*/  IMAD.HI.U32 R6, R3, R23, RZ ;  /* 0x0000001703067227 */ /* 0x000fe200078e00ff */
[----:B------:R-:W-:-:S03]  /*8670*/  IABS R9, R33 ;  /* 0x0000002100097213 */ /* 0x000fc60000000000 */
[----:B------:R-:W-:Y:S02]  /*8680*/  @!P0 IMAD.IADD R20, R20, 0x1, -R2 ;  /* 0x0000000114148824 */ /* 0x000fe400078e0a02 */
[----:B------:R-:W-:Y:S02]  /*8690*/  IMAD.MOV R8, RZ, RZ, -R8 ;  /* 0x000000ffff087224 */ /* 0x000fe400078e0a08 */
[----:B------:R-:W-:Y:S01]  /*86a0*/  IMAD.MOV R6, RZ, RZ, -R6 ;  /* 0x000000ffff067224 */ /* 0x000fe200078e0a06 */
[C---:B------:R-:W-:Y:S01]  /*86b0*/  ISETP.GT.U32.AND P0, PT, R2.reuse, R20, PT ;  /* 0x000000140200720c */ /* 0x040fe20003f04070 */
[C---:B------:R-:W-:Y:S02]  /*86c0*/  IMAD R22, R2.reuse, R8, R22 ;  /* 0x0000000802167224 */ /* 0x040fe400078e0216 */
[----:B------:R-:W-:Y:S02]  /*86d0*/  IMAD R23, R2, R6, R23 ;  /* 0x0000000602177224 */ /* 0x000fe400078e0217 */
[----:B------:R-:W-:-:S02]  /*86e0*/  VIADD R29, R0, 0x60 ;  /* 0x00000060001d7836 */ /* 0x000fc40000000000 */
[----:B------:R-:W-:-:S04]  /*86f0*/  IMAD.HI.U32 R8, R3, R16, RZ ;  /* 0x0000001003087227 */ /* 0x000fc800078e00ff */
[----:B------:R-:W-:Y:S02]  /*8700*/  VIADD R36, R0, 0x61 ;  /* 0x0000006100247836 */ /* 0x000fe40000000000 */
[----:B------:R-:W-:Y:S01]  /*8710*/  IMAD.MOV.U32 R6, RZ, RZ, R9 ;  /* 0x000000ffff067224 */ /* 0x000fe200078e0009 */
[----:B------:R-:W-:Y:S01]  /*8720*/  IABS R12, R29 ;  /* 0x0000001d000c7213 */ /* 0x000fe20000000000 */
[----:B------:R-:W-:Y:S01]  /*8730*/  IMAD.MOV R8, RZ, RZ, -R8 ;  /* 0x000000ffff087224 */ /* 0x000fe200078e0a08 */
[----:B------:R-:W-:Y:S01]  /*8740*/  IABS R11, R36 ;  /* 0x00000024000b7213 */ /* 0x000fe20000000000 */
[----:B------:R-:W-:Y:S02]  /*8750*/  @!P1 IMAD.IADD R4, R4, 0x1, -R2 ;  /* 0x0000000104049824 */ /* 0x000fe400078e0a02 */
[----:B------:R-:W-:-:S04]  /*8760*/  IMAD.HI.U32 R9, R3, R6, RZ ;  /* 0x0000000603097227 */ /* 0x000fc800078e00ff */
[----:B------:R-:W-:Y:S01]  /*8770*/  IMAD.MOV.U32 R65, RZ, RZ, R10 ;  /* 0x000000ffff417224 */ /* 0x000fe200078e000a */
[C---:B------:R-:W-:Y:S01]  /*8780*/  ISETP.GT.U32.AND P1, PT, R2.reuse, R4, PT ;  /* 0x000000040200720c */ /* 0x040fe20003f24070 */
[C---:B------:R-:W-:Y:S02]  /*8790*/  IMAD R16, R2.reuse, R8, R16 ;  /* 0x0000000802107224 */ /* 0x040fe400078e0210 */
[----:B------:R-:W-:Y:S02]  /*87a0*/  IMAD.MOV R13, RZ, RZ, -R9 ;  /* 0x000000ffff0d7224 */ /* 0x000fe400078e0a09 */
[----:B------:R-:W-:Y:S02]  /*87b0*/  IMAD.MOV.U32 R8, RZ, RZ, R12 ;  /* 0x000000ffff087224 */ /* 0x000fe400078e000c */
[----:B------:R-:W-:Y:S02]  /*87c0*/  IMAD.MOV.U32 R9, RZ, RZ, R11 ;  /* 0x000000ffff097224 */ /* 0x000fe400078e000b */
[----:B------:R-:W-:Y:S01]  /*87d0*/  @!P6 IMAD.MOV R65, RZ, RZ, -R65 ;  /* 0x000000ffff41e224 */ /* 0x000fe200078e0a41 */
[----:B------:R-:W-:Y:S01]  /*87e0*/  ISETP.GT.U32.AND P6, PT, R2, R19, PT ;  /* 0x000000130200720c */ /* 0x000fe20003fc4070 */
[----:B------:R-:W-:Y:S01]  /*87f0*/  @!P0 IMAD.IADD R20, R20, 0x1, -R2 ;  /* 0x0000000114148824 */ /* 0x000fe200078e0a02 */
[C---:B------:R-:W-:Y:S01]  /*8800*/  ISETP.GT.U32.AND P0, PT, R2.reuse, R16, PT ;  /* 0x000000100200720c */ /* 0x040fe20003f04070 */
[----:B------:R-:W-:-:S02]  /*8810*/  IMAD R6, R2, R13, R6 ;  /* 0x0000000d02067224 */ /* 0x000fc400078e0206 */
[C---:B------:R-:W-:Y:S02]  /*8820*/  VIADD R28, R0.reuse, 0x68 ;  /* 0x00000068001c7836 */ /* 0x040fe40000000000 */
[----:B------:R-:W-:Y:S02]  /*8830*/  VIADD R32, R0, 0x69 ;  /* 0x0000006900207836 */ /* 0x000fe40000000000 */
[----:B------:R-:W-:-:S04]  /*8840*/  IMAD.HI.U32 R13, R3, R8, RZ ;  /* 0x00000008030d7227 */ /* 0x000fc800078e00ff */
[----:B------:R-:W-:Y:S01]  /*8850*/  IMAD.HI.U32 R11, R3, R9, RZ ;  /* 0x00000009030b7227 */ /* 0x000fe200078e00ff */
[----:B------:R-:W-:Y:S02]  /*8860*/  IABS R12, R28 ;  /* 0x0000001c000c7213 */ /* 0x000fe40000000000 */
[----:B------:R-:W-:Y:S01]  /*8870*/  IABS R24, R32 ;  /* 0x0000002000187213 */ /* 0x000fe20000000000 */
[----:B------:R-:W-:Y:S02]  /*8880*/  IMAD.MOV R13, RZ, RZ, -R13 ;  /* 0x000000ffff0d7224 */ /* 0x000fe400078e0a0d */
[----:B------:R-:W-:Y:S02]  /*8890*/  IMAD.MOV R11, RZ, RZ, -R11 ;  /* 0x000000ffff0b7224 */ /* 0x000fe400078e0a0b */
[C---:B------:R-:W-:Y:S02]  /*88a0*/  IMAD R8, R2.reuse, R13, R8 ;  /* 0x0000000d02087224 */ /* 0x040fe400078e0208 */
[----:B------:R-:W-:-:S02]  /*88b0*/  IMAD R9, R2, R11, R9 ;  /* 0x0000000b02097224 */ /* 0x000fc400078e0209 */
[----:B------:R-:W-:Y:S01]  /*88c0*/  @!P1 IMAD.IADD R4, R4, 0x1, -R2 ;  /* 0x0000000104049824 */ /* 0x000fe200078e0a02 */
[----:B------:R-:W-:Y:S01]  /*88d0*/  ISETP.GT.U32.AND P1, PT, R2, R6, PT ;  /* 0x000000060200720c */ /* 0x000fe20003f24070 */
[----:B------:R-:W-:-:S04]  /*88e0*/  IMAD.HI.U32 R13, R3, R12, RZ ;  /* 0x0000000c030d7227 */ /* 0x000fc800078e00ff */
[----:B------:R-:W-:Y:S02]  /*88f0*/  IMAD.MOV.U32 R11, RZ, RZ, R24 ;  /* 0x000000ffff0b7224 */ /* 0x000fe400078e0018 */
[--C-:B------:R-:W-:Y:S01]  /*8900*/  @!P6 IMAD.IADD R19, R19, 0x1, -R2.reuse ;  /* 0x000000011313e824 */ /* 0x100fe200078e0a02 */
[----:B------:R-:W-:Y:S01]  /*8910*/  ISETP.GT.U32.AND P6, PT, R2, R22, PT ;  /* 0x000000160200720c */ /* 0x000fe20003fc4070 */
[----:B------:R-:W-:Y:S01]  /*8920*/  @!P0 IMAD.IADD R16, R16, 0x1, -R2 ;  /* 0x0000000110108824 */ /* 0x000fe200078e0a02 */
[----:B------:R-:W-:Y:S01]  /*8930*/  ISETP.GT.U32.AND P0, PT, R2, R9, PT ;  /* 0x000000090200720c */ /* 0x000fe20003f04070 */
[----:B------:R-:W-:Y:S02]  /*8940*/  IMAD.MOV R10, RZ, RZ, -R13 ;  /* 0x000000ffff0a7224 */ /* 0x000fe400078e0a0d */
[----:B------:R-:W-:-:S04]  /*8950*/  IMAD.HI.U32 R13, R3, R11, RZ ;  /* 0x0000000b030d7227 */ /* 0x000fc800078e00ff */
[----:B------:R-:W-:Y:S02]  /*8960*/  IMAD.MOV.U32 R62, RZ, RZ, R14 ;  /* 0x000000ffff3e7224 */ /* 0x000fe400078e000e */
[----:B------:R-:W-:Y:S02]  /*8970*/  IMAD.MOV R13, RZ, RZ, -R13 ;  /* 0x000000ffff0d7224 */ /* 0x000fe400078e0a0d */
[----:B------:R-:W-:Y:S02]  /*8980*/  VIADD R35, R0, 0x71 ;  /* 0x0000007100237836 */ /* 0x000fe40000000000 */
[----:B------:R-:W-:Y:S01]  /*8990*/  @!P3 IMAD.MOV R62, RZ, RZ, -R62 ;  /* 0x000000ffff3eb224 */ /* 0x000fe200078e0a3e */
[----:B------:R-:W-:Y:S01]  /*89a0*/  ISETP.GT.U32.AND P3, PT, R2, R23, PT ;  /* 0x000000170200720c */ /* 0x000fe20003f64070 */
[----:B------:R-:W-:Y:S02]  /*89b0*/  VIADD R27, R0, 0x70 ;  /* 0x00000070001b7836 */ /* 0x000fe40000000000 */
[----:B------:R-:W-:Y:S01]  /*89c0*/  IMAD R11, R2, R13, R11 ;  /* 0x0000000d020b7224 */ /* 0x000fe200078e020b */
[----:B------:R-:W-:Y:S01]  /*89d0*/  IABS R13, R35 ;  /* 0x00000023000d7213 */ /* 0x000fe20000000000 */
[----:B------:R-:W-:-:S02]  /*89e0*/  @!P1 IMAD.IADD R6, R6, 0x1, -R2 ;  /* 0x0000000106069824 */ /* 0x000fc400078e0a02 */
[--C-:B------:R-:W-:Y:S01]  /*89f0*/  @!P6 IMAD.IADD R22, R22, 0x1, -R2.reuse ;  /* 0x000000011616e824 */ /* 0x100fe200078e0a02 */
[C---:B------:R-:W-:Y:S01]  /*8a00*/  ISETP.GT.U32.AND P6, PT, R2.reuse, R8, PT ;  /* 0x000000080200720c */ /* 0x040fe20003fc4070 */
[----:B------:R-:W-:Y:S01]  /*8a10*/  @!P0 IMAD.IADD R9, R9, 0x1, -R2 ;  /* 0x0000000109098824 */ /* 0x000fe200078e0a02 */
[----:B------:R-:W-:Y:S01]  /*8a20*/  IABS R24, R27 ;  /* 0x0000001b00187213 */ /* 0x000fe20000000000 */
[----:B------:R-:W-:Y:S01]  /*8a30*/  IMAD.HI.U32 R47, R3, R13, RZ ;  /* 0x0000000d032f7227 */ /* 0x000fe200078e00ff */
[----:B------:R-:W-:-:S03]  /*8a40*/  ISETP.GT.U32.AND P0, PT, R2, R6, PT ;  /* 0x000000060200720c */ /* 0x000fc60003f04070 */
[C---:B------:R-:W-:Y:S02]  /*8a50*/  IMAD R10, R2.reuse, R10, R12 ;  /* 0x0000000a020a7224 */ /* 0x040fe400078e020c */
[----:B------:R-:W-:Y:S02]  /*8a60*/  IMAD.MOV.U32 R12, RZ, RZ, R24 ;  /* 0x000000ffff0c7224 */ /* 0x000fe400078e0018 */
[----:B------:R-:W-:Y:S02]  /*8a70*/  IMAD.MOV R47, RZ, RZ, -R47 ;  /* 0x000000ffff2f7224 */ /* 0x000fe400078e0a2f */
[----:B------:R-:W-:Y:S01]  /*8a80*/  @!P3 IMAD.IADD R23, R23, 0x1, -R2 ;  /* 0x000000011717b824 */ /* 0x000fe200078e0a02 */
[----:B------:R-:W-:Y:S01]  /*8a90*/  ISETP.GT.U32.AND P3, PT, R2, R11, PT ;  /* 0x0000000b0200720c */ /* 0x000fe20003f64070 */
[----:B------:R-:W-:-:S04]  /*8aa0*/  IMAD.HI.U32 R24, R3, R12, RZ ;  /* 0x0000000c03187227 */ /* 0x000fc800078e00ff */
[----:B------:R-:W-:Y:S02]  /*8ab0*/  IMAD R13, R2, R47, R13 ;  /* 0x0000002f020d7224 */ /* 0x000fe400078e020d */
[----:B------:R-:W-:Y:S01]  /*8ac0*/  @!P6 IMAD.IADD R8, R8, 0x1, -R2 ;  /* 0x000000010808e824 */ /* 0x000fe200078e0a02 */
[----:B------:R-:W-:Y:S01]  /*8ad0*/  ISETP.GT.U32.AND P6, PT, R2, R16, PT ;  /* 0x000000100200720c */ /* 0x000fe20003fc4070 */
[C---:B------:R-:W-:Y:S02]  /*8ae0*/  VIADD R30, R0.reuse, 0x79 ;  /* 0x00000079001e7836 */ /* 0x040fe40000000000 */
[----:B------:R-:W-:Y:S02]  /*8af0*/  VIADD R31, R0, 0x78 ;  /* 0x00000078001f7836 */ /* 0x000fe40000000000 */
[----:B------:R-:W-:Y:S02]  /*8b00*/  IMAD.MOV R24, RZ, RZ, -R24 ;  /* 0x000000ffff187224 */ /* 0x000fe400078e0a18 */
[----:B------:R-:W-:-:S02]  /*8b10*/  IMAD.MOV.U32 R61, RZ, RZ, R15 ;  /* 0x000000ffff3d7224 */ /* 0x000fc400078e000f */
[----:B------:R-:W-:Y:S01]  /*8b20*/  @!P0 IMAD.IADD R6, R6, 0x1, -R2 ;  /* 0x0000000106068824 */ /* 0x000fe200078e0a02 */
[C---:B------:R-:W-:Y:S01]  /*8b30*/  ISETP.GT.U32.AND P0, PT, R2.reuse, R13, PT ;  /* 0x0000000d0200720c */ /* 0x040fe20003f04070 */
[----:B------:R0:W-:Y:S01]  /*8b40*/  STL [R1+0x768], R90 ;  /* 0x0007685a01007387 */ /* 0x0001e20000100800 */
[C---:B------:R-:W-:Y:S01]  /*8b50*/  IMAD R12, R2.reuse, R24, R12 ;  /* 0x00000018020c7224 */ /* 0x040fe200078e020c */
[----:B------:R-:W-:Y:S01]  /*8b60*/  IABS R24, R31 ;  /* 0x0000001f00187213 */ /* 0x000fe20000000000 */
[----:B------:R-:W-:Y:S02]  /*8b70*/  IMAD.MOV.U32 R60, RZ, RZ, R21 ;  /* 0x000000ffff3c7224 */ /* 0x000fe400078e0015 */
[----:B------:R-:W-:Y:S01]  /*8b80*/  @!P4 IMAD.MOV R61, RZ, RZ, -R61 ;  /* 0x000000ffff3dc224 */ /* 0x000fe200078e0a3d */
[C---:B------:R-:W-:Y:S01]  /*8b90*/  ISETP.GT.U32.AND P4, PT, R2.reuse, R9, PT ;  /* 0x000000090200720c */ /* 0x040fe20003f84070 */
[----:B0-----:R-:W-:Y:S01]  /*8ba0*/  IMAD.MOV.U32 R90, RZ, RZ, R25 ;  /* 0x000000ffff5a7224 */ /* 0x001fe200078e0019 */
[----:B------:R-:W-:Y:S01]  /*8bb0*/  IABS R25, R30 ;  /* 0x0000001e00197213 */ /* 0x000fe20000000000 */
[----:B------:R-:W-:Y:S01]  /*8bc0*/  @!P5 IMAD.MOV R60, RZ, RZ, -R60 ;  /* 0x000000ffff3cd224 */ /* 0x000fe200078e0a3c */
[----:B------:R-:W-:Y:S01]  /*8bd0*/  ISETP.GT.U32.AND P5, PT, R2, R8, PT ;  /* 0x000000080200720c */ /* 0x000fe20003fa4070 */
[----:B------:R-:W-:Y:S01]  /*8be0*/  @!P3 IMAD.IADD R11, R11, 0x1, -R2 ;  /* 0x000000010b0bb824 */ /* 0x000fe200078e0a02 */
[----:B------:R-:W-:Y:S01]  /*8bf0*/  ISETP.GE.AND P3, PT, R38, RZ, PT ;  /* 0x000000ff2600720c */ /* 0x000fe20003f66270 */
[C---:B------:R-:W-:Y:S01]  /*8c00*/  IMAD.HI.U32 R47, R3.reuse, R25, RZ ;  /* 0x00000019032f7227 */ /* 0x040fe200078e00ff */
[----:B------:R0:W-:Y:S03]  /*8c10*/  STL [R1+0x76c], R89 ;  /* 0x00076c5901007387 */ /* 0x0001e60000100800 */
[----:B------:R-:W-:-:S04]  /*8c20*/  IMAD.HI.U32 R48, R3, R24, RZ ;  /* 0x0000001803307227 */ /* 0x000fc800078e00ff */
[----:B------:R-:W-:Y:S01]  /*8c30*/  @!P6 IMAD.IADD R16, R16, 0x1, -R2 ;  /* 0x000000011010e824 */ /* 0x000fe200078e0a02 */
[----:B------:R-:W-:Y:S01]  /*8c40*/  ISETP.GT.U32.AND P6, PT, R2, R12, PT ;  /* 0x0000000c0200720c */ /* 0x000fe20003fc4070 */
[----:B------:R-:W-:Y:S01]  /*8c50*/  IMAD.MOV R15, RZ, RZ, -R47 ;  /* 0x000000ffff0f7224 */ /* 0x000fe200078e0a2f */
[----:B0-----:R-:W0:Y:S01]  /*8c60*/  S2R R89, SR_TID.X ;  /* 0x0000000000597919 */ /* 0x001e220000002100 */
[----:B------:R-:W-:Y:S02]  /*8c70*/  IMAD.MOV R14, RZ, RZ, -R48 ;  /* 0x000000ffff0e7224 */ /* 0x000fe400078e0a30 */
[----:B------:R-:W-:Y:S01]  /*8c80*/  @!P0 IMAD.IADD R13, R13, 0x1, -R2 ;  /* 0x000000010d0d8824 */ /* 0x000fe200078e0a02 */
[----:B------:R-:W-:Y:S01]  /*8c90*/  ISETP.GE.AND P0, PT, R40, RZ, PT ;  /* 0x000000ff2800720c */ /* 0x000fe20003f06270 */
[C---:B------:R-:W-:Y:S01]  /*8ca0*/  IMAD R15, R2.reuse, R15, R25 ;  /* 0x0000000f020f7224 */ /* 0x040fe200078e0219 */
[C---:B------:R-:W-:Y:S01]  /*8cb0*/  ISETP.GT.U32.AND P1, PT, R2.reuse, R22, PT ;  /* 0x000000160200720c */ /* 0x040fe20003f24070 */
[----:B------:R-:W-:-:S02]  /*8cc0*/  IMAD R14, R2, R14, R24 ;  /* 0x0000000e020e7224 */ /* 0x000fc400078e0218 */
[--C-:B------:R-:W-:Y:S01]  /*8cd0*/  @!P4 IMAD.IADD R9, R9, 0x1, -R2.reuse ;  /* 0x000000010909c824 */ /* 0x100fe200078e0a02 */
[----:B------:R-:W-:Y:S01]  /*8ce0*/  ISETP.GE.AND P4, PT, R43, RZ, PT ;  /* 0x000000ff2b00720c */ /* 0x000fe20003f86270 */
[----:B------:R-:W-:Y:S02]  /*8cf0*/  IMAD.MOV.U32 R25, RZ, RZ, R17 ;  /* 0x000000ffff197224 */ /* 0x000fe400078e0011 */
[--C-:B------:R-:W-:Y:S01]  /*8d00*/  @!P5 IMAD.IADD R8, R8, 0x1, -R2.reuse ;  /* 0x000000010808d824 */ /* 0x100fe200078e0a02 */
[C---:B------:R-:W-:Y:S01]  /*8d10*/  ISETP.GT.U32.AND P5, PT, R2.reuse, R14, PT ;  /* 0x0000000e0200720c */ /* 0x040fe20003fa4070 */
[----:B------:R-:W-:Y:S01]  /*8d20*/  @!P3 IMAD.MOV R25, RZ, RZ, -R25 ;  /* 0x000000ffff19b224 */ /* 0x000fe200078e0a19 */
[----:B------:R-:W-:Y:S01]  /*8d30*/  ISETP.GT.U32.AND P3, PT, R2, R11, PT ;  /* 0x0000000b0200720c */ /* 0x000fe20003f64070 */
[----:B------:R-:W-:Y:S01]  /*8d40*/  IMAD.MOV.U32 R58, RZ, RZ, R19 ;  /* 0x000000ffff3a7224 */ /* 0x000fe200078e0013 */
[----:B------:R-:W-:Y:S01]  /*8d50*/  IABS R24, R0 ;  /* 0x0000000000187213 */ /* 0x000fe20000000000 */
[----:B------:R-:W-:Y:S01]  /*8d60*/  @!P6 IMAD.IADD R12, R12, 0x1, -R2 ;  /* 0x000000010c0ce824 */ /* 0x000fe200078e0a02 */
[----:B------:R-:W-:Y:S01]  /*8d70*/  ISETP.GE.AND P6, PT, R37, RZ, PT ;  /* 0x000000ff2500720c */ /* 0x000fe20003fc6270 */
[----:B------:R-:W-:-:S02]  /*8d80*/  IMAD.MOV.U32 R21, RZ, RZ, R5 ;  /* 0x000000ffff157224 */ /* 0x000fc400078e0005 */
[----:B------:R-:W-:Y:S01]  /*8d90*/  @!P0 IMAD.MOV R58, RZ, RZ, -R58 ;  /* 0x000000ffff3a8224 */ /* 0x000fe200078e0a3a */
[----:B------:R-:W-:Y:S01]  /*8da0*/  ISETP.GT.U32.AND P0, PT, R2, R13, PT ;  /* 0x0000000d0200720c */ /* 0x000fe20003f04070 */
[----:B------:R-:W-:-:S04]  /*8db0*/  IMAD.HI.U32 R5, R3, R24, RZ ;  /* 0x0000001803057227 */ /* 0x000fc800078e00ff */
[--C-:B------:R-:W-:Y:S01]  /*8dc0*/  @!P1 IMAD.IADD R22, R22, 0x1, -R2.reuse ;  /* 0x0000000116169824 */ /* 0x100fe200078e0a02 */
[C---:B------:R-:W-:Y:S01]  /*8dd0*/  ISETP.GT.U32.AND P1, PT, R2.reuse, R10, PT ;  /* 0x0000000a0200720c */ /* 0x040fe20003f24070 */
[----:B------:R-:W-:Y:S01]  /*8de0*/  @!P4 IMAD.MOV R21, RZ, RZ, -R21 ;  /* 0x000000ffff15c224 */ /* 0x000fe200078e0a15 */
[----:B------:R-:W-:Y:S01]  /*8df0*/  ISETP.GT.U32.AND P4, PT, R2, R12, PT ;  /* 0x0000000c0200720c */ /* 0x000fe20003f84070 */
[----:B------:R-:W-:Y:S02]  /*8e00*/  IMAD.MOV R17, RZ, RZ, -R5 ;  /* 0x000000ffff117224 */ /* 0x000fe400078e0a05 */
[----:B------:R-:W-:Y:S02]  /*8e10*/  @!P5 IMAD.IADD R14, R14, 0x1, -R2 ;  /* 0x000000010e0ed824 */ /* 0x000fe400078e0a02 */
[----:B------:R-:W-:Y:S02]  /*8e20*/  IMAD.MOV.U32 R59, RZ, RZ, R18 ;  /* 0x000000ffff3b7224 */ /* 0x000fe400078e0012 */
[----:B------:R-:W-:Y:S01]  /*8e30*/  @!P3 IMAD.IADD R11, R11, 0x1, -R2 ;  /* 0x000000010b0bb824 */ /* 0x000fe200078e0a02 */
[----:B------:R-:W-:Y:S01]  /*8e40*/  ISETP.GE.AND P3, PT, R34, RZ, PT ;  /* 0x000000ff2200720c */ /* 0x000fe20003f66270 */
[----:B------:R-:W-:-:S02]  /*8e50*/  IMAD R17, R2, R17, R24 ;  /* 0x0000001102117224 */ /* 0x000fc400078e0218 */
[----:B------:R-:W-:Y:S01]  /*8e60*/  @!P6 IMAD.MOV R59, RZ, RZ, -R59 ;  /* 0x000000ffff3be224 */ /* 0x000fe200078e0a3b */
[C---:B------:R-:W-:Y:S01]  /*8e70*/  ISETP.GT.U32.AND P6, PT, R2.reuse, R14, PT ;  /* 0x0000000e0200720c */ /* 0x040fe20003fc4070 */
[--C-:B------:R-:W-:Y:S01]  /*8e80*/  @!P0 IMAD.IADD R13, R13, 0x1, -R2.reuse ;  /* 0x000000010d0d8824 */ /* 0x100fe200078e0a02 */
[----:B------:R-:W-:Y:S01]  /*8e90*/  ISETP.GT.U32.AND P0, PT, R2, R17, PT ;  /* 0x000000110200720c */ /* 0x000fe20003f04070 */
[--C-:B------:R-:W-:Y:S01]  /*8ea0*/  @!P1 IMAD.IADD R10, R10, 0x1, -R2.reuse ;  /* 0x000000010a0a9824 */ /* 0x100fe200078e0a02 */
[----:B0-----:R-:W-:Y:S01]  /*8eb0*/  LOP3.LUT R89, R89, 0x7f, RZ, 0xc0, !PT ;  /* 0x0000007f59597812 */ /* 0x001fe200078ec0ff */
[----:B------:R-:W-:Y:S01]  /*8ec0*/  @!P4 IMAD.IADD R12, R12, 0x1, -R2 ;  /* 0x000000010c0cc824 */ /* 0x000fe200078e0a02 */
[----:B------:R-:W-:Y:S02]  /*8ed0*/  ISETP.GT.U32.AND P1, PT, R2, R15, PT ;  /* 0x0000000f0200720c */ /* 0x000fe40003f24070 */
[----:B------:R-:W-:Y:S01]  /*8ee0*/  ISETP.GE.AND P4, PT, R33, RZ, PT ;  /* 0x000000ff2100720c */ /* 0x000fe20003f86270 */
[----:B------:R-:W-:-:S02]  /*8ef0*/  IMAD R18, R89, UR15, RZ ;  /* 0x0000000f59127c24 */ /* 0x000fc4000f8e02ff */
[----:B------:R-:W-:Y:S01]  /*8f00*/  @!P3 IMAD.MOV R16, RZ, RZ, -R16 ;  /* 0x000000ffff10b224 */ /* 0x000fe200078e0a10 */
[----:B------:R-:W-:Y:S01]  /*8f10*/  ISETP.GE.AND P3, PT, R32, RZ, PT ;  /* 0x000000ff2000720c */ /* 0x000fe20003f66270 */
[----:B------:R-:W-:Y:S01]  /*8f20*/  @!P6 IMAD.IADD R14, R14, 0x1, -R2 ;  /* 0x000000010e0ee824 */ /* 0x000fe200078e0a02 */
[C---:B------:R-:W-:Y:S01]  /*8f30*/  LEA R5, P6, R18.reuse, UR22, 0x1 ;  /* 0x0000001612057c11 */ /* 0x040fe2000f8c08ff */
[----:B------:R-:W-:Y:S02]  /*8f40*/  IMAD.MOV.U32 R48, RZ, RZ, R20 ;  /* 0x000000ffff307224 */ /* 0x000fe400078e0014 */
[----:B------:R-:W-:Y:S02]  /*8f50*/  IMAD.MOV.U32 R20, RZ, RZ, R6 ;  /* 0x000000ffff147224 */ /* 0x000fe400078e0006 */
[----:B------:R-:W-:Y:S02]  /*8f60*/  @!P0 IMAD.IADD R17, R17, 0x1, -R2 ;  /* 0x0000000111118824 */ /* 0x000fe400078e0a02 */
[----:B------:R-:W-:Y:S01]  /*8f70*/  IMAD.MOV.U32 R47, RZ, RZ, R4 ;  /* 0x000000ffff2f7224 */ /* 0x000fe200078e0004 */
[----:B------:R-:W-:Y:S01]  /*8f80*/  LEA.HI.X.SX32 R4, R18, UR23, 0x1, P6 ;  /* 0x0000001712047c11 */ /* 0x000fe2000b0f0eff */
[----:B------:R-:W-:Y:S01]  /*8f90*/  @!P1 IMAD.IADD R15, R15, 0x1, -R2 ;  /* 0x000000010f0f9824 */ /* 0x000fe200078e0a02 */
[C---:B------:R-:W-:Y:S01]  /*8fa0*/  ISETP.GT.U32.AND P1, PT, R2.reuse, R10, PT ;  /* 0x0000000a0200720c */ /* 0x040fe20003f24070 */
[----:B------:R-:W-:Y:S01]  /*8fb0*/  @!P4 IMAD.MOV R20, RZ, RZ, -R20 ;  /* 0x000000ffff14c224 */ /* 0x000fe200078e0a14 */
[----:B------:R-:W-:Y:S01]  /*8fc0*/  ISETP.GT.U32.AND P4, PT, R2, R17, PT ;  /* 0x000000110200720c */ /* 0x000fe20003f84070 */
[----:B------:R-:W-:Y:S01]  /*8fd0*/  IMAD.MOV.U32 R18, RZ, RZ, R11 ;  /* 0x000000ffff127224 */ /* 0x000fe200078e000b */
[----:B------:R-:W-:-:S03]  /*8fe0*/  ISETP.GE.AND P6, PT, R28, RZ, PT ;  /* 0x000000ff1c00720c */ /* 0x000fc60003fc6270 */
[----:B------:R-:W-:Y:S01]  /*8ff0*/  @!P3 IMAD.MOV R18, RZ, RZ, -R18 ;  /* 0x000000ffff12b224 */ /* 0x000fe200078e0a12 */
[----:B------:R-:W-:Y:S02]  /*9000*/  ISETP.GE.AND P3, PT, R0, RZ, PT ;  /* 0x000000ff0000720c */ /* 0x000fe40003f66270 */
[----:B------:R-:W-:-:S03]  /*9010*/  ISETP.GE.AND P5, PT, R39, RZ, PT ;  /* 0x000000ff2700720c */ /* 0x000fc60003fa6270 */
[--C-:B------:R-:W-:Y:S02]  /*9020*/  @!P1 IMAD.IADD R10, R10, 0x1, -R2.reuse ;  /* 0x000000010a0a9824 */ /* 0x100fe400078e0a02 */
[----:B------:R-:W-:Y:S01]  /*9030*/  @!P4 IMAD.IADD R17, R17, 0x1, -R2 ;  /* 0x000000011111c824 */ /* 0x000fe200078e0a02 */
[----:B------:R-:W-:Y:S01]  /*9040*/  ISETP.NE.AND P4, PT, R7, RZ, PT ;  /* 0x000000ff0700720c */ /* 0x000fe20003f85270 */
[----:B------:R-:W-:Y:S01]  /*9050*/  @!P6 IMAD.MOV R10, RZ, RZ, -R10 ;  /* 0x000000ffff0ae224 */ /* 0x000fe200078e0a0a */
[----:B------:R-:W-:Y:S02]  /*9060*/  ISETP.GE.AND P6, PT, R31, RZ, PT ;  /* 0x000000ff1f00720c */ /* 0x000fe40003fc6270 */
[----:B------:R-:W-:Y:S01]  /*9070*/  LOP3.LUT R11, RZ, R7, RZ, 0x33, !PT ;  /* 0x00000007ff0b7212 */ /* 0x000fe200078e33ff */
[----:B------:R-:W-:Y:S02]  /*9080*/  @!P3 IMAD.MOV R17, RZ, RZ, -R17 ;  /* 0x000000ffff11b224 */ /* 0x000fe400078e0a11 */
[----:B------:R-:W-:Y:S01]  /*9090*/  @!P5 IMAD.MOV R48, RZ, RZ, -R48 ;  /* 0x000000ffff30d224 */ /* 0x000fe200078e0a30 */
[----:B------:R-:W-:-:S02]  /*90a0*/  ISETP.GT.U32.AND P5, PT, R2, R15, PT ;  /* 0x0000000f0200720c */ /* 0x000fc40003fa4070 */
[----:B------:R-:W-:Y:S02]  /*90b0*/  SEL R17, R11, R17, !P4 ;  /* 0x000000110b117207 */ /* 0x000fe40006000000 */
[----:B------:R-:W-:-:S03]  /*90c0*/  PLOP3.LUT P3, PT, PT, PT, UP1, 0x80, 0x8 ;  /* 0x000000000008781c */ /* 0x000fc60003f6f018 */
[----:B------:R-:W-:Y:S01]  /*90d0*/  IMAD R24, R17, UR7, RZ ;  /* 0x0000000711187c24 */ /* 0x000fe2000f8e02ff */
[----:B------:R-:W-:Y:S01]  /*90e0*/  ISETP.LT.AND P3, PT, R89, UR12, P3 ;  /* 0x0000000c59007c0c */ /* 0x000fe20009f61270 */
[----:B------:R-:W-:-:S03]  /*90f0*/  @!P6 IMAD.MOV R14, RZ, RZ, -R14 ;  /* 0x000000ffff0ee224 */ /* 0x000fc600078e0a0e */
[C---:B------:R-:W-:Y:S01]  /*9100*/  LEA R28, P6, R24.reuse, R5, 0x1 ;  /* 0x00000005181c7211 */ /* 0x040fe200078c08ff */
[----:B------:R-:W-:Y:S01]  /*9110*/  @!P5 IMAD.IADD R15, R15, 0x1, -R2 ;  /* 0x000000010f0fd824 */ /* 0x000fe200078e0a02 */
[----:B------:R-:W-:Y:S02]  /*9120*/  ISETP.GE.AND P5, PT, R29, RZ, PT ;  /* 0x000000ff1d00720c */ /* 0x000fe40003fa6270 */
[----:B------:R-:W-:Y:S02]  /*9130*/  PRMT R43, RZ, 0x7610, R43 ;  /* 0x00007610ff2b7816 */ /* 0x000fe4000000002b */
[----:B------:R-:W-:-:S05]  /*9140*/  LEA.HI.X.SX32 R29, R24, R4, 0x1, P6 ;  /* 0x00000004181d7211 */ /* 0x000fca00030f0eff */
[----:B------:R0:W2:Y:S01]  /*9150*/  @P3 LDG.E.U16 R43, desc[UR24][R28.64] ;  /* 0x000000181c2b3981 */ /* 0x0000a2000c1e1500 */
[----:B------:R-:W-:Y:S02]  /*9160*/  ISETP.GE.AND P0, PT, R27, RZ, PT ;  /* 0x000000ff1b00720c */ /* 0x000fe40003f06270 */
[----:B------:R-:W-:Y:S01]  /*9170*/  SEL R17, R11, R70, !P4 ;  /* 0x000000460b117207 */ /* 0x000fe20006000000 */
[----:B------:R-:W-:-:S10]  /*9180*/  IMAD.MOV.U32 R19, RZ, RZ, R9 ;  /* 0x000000ffff137224 */ /* 0x000fd400078e0009 */
[----:B------:R-:W-:Y:S01]  /*9190*/  @!P0 IMAD.MOV R12, RZ, RZ, -R12 ;  /* 0x000000ffff0c8224 */ /* 0x000fe200078e0a0c */
[----:B------:R-:W-:Y:S01]  /*91a0*/  ISETP.GE.AND P0, PT, R30, RZ, PT ;  /* 0x000000ff1e00720c */ /* 0x000fe20003f06270 */
[----:B------:R-:W-:Y:S01]  /*91b0*/  @!P5 IMAD.MOV R8, RZ, RZ, -R8 ;  /* 0x000000ffff08d224 */ /* 0x000fe200078e0a08 */
[----:B------:R-:W-:Y:S01]  /*91c0*/  ISETP.GE.AND P5, PT, R35, RZ, PT ;  /* 0x000000ff2300720c */ /* 0x000fe20003fa6270 */
[----:B------:R-:W-:Y:S02]  /*91d0*/  VIADD R9, R0, 0x5a ;  /* 0x0000005a00097836 */ /* 0x000fe40000000000 */
[----:B------:R-:W-:-:S03]  /*91e0*/  IMAD R27, R17, UR7, RZ ;  /* 0x00000007111b7c24 */ /* 0x000fc6000f8e02ff */
[----:B------:R-:W-:Y:S02]  /*91f0*/  IABS R6, R9 ;  /* 0x0000000900067213 */ /* 0x000fe40000000000 */
[----:B------:R-:W-:-:S03]  /*9200*/  LEA R89, P6, R27, R5, 0x1 ;  /* 0x000000051b597211 */ /* 0x000fc600078c08ff */
[----:B------:R-:W-:Y:S01]  /*9210*/  @!P0 IMAD.MOV R15, RZ, RZ, -R15 ;  /* 0x000000ffff0f8224 */ /* 0x000fe200078e0a0f */
[----:B------:R-:W-:Y:S02]  /*9220*/  ISETP.GE.AND P0, PT, R9, RZ, PT ;  /* 0x000000ff0900720c */ /* 0x000fe40003f06270 */
[----:B------:R-:W-:Y:S01]  /*9230*/  SEL R9, R11, R66, !P4 ;  /* 0x000000420b097207 */ /* 0x000fe20006000000 */
[----:B------:R-:W-:Y:S04]  /*9240*/  STL [R1+0x770], R88 ;  /* 0x0007705801007387 */ /* 0x000fe80000100800 */
[----:B------:R0:W-:Y:S01]  /*9250*/  STL [R1+0xb8], R28 ;  /* 0x0000b81c01007387 */ /* 0x0001e20000100800 */
[----:B------:R-:W-:Y:S02]  /*9260*/  IMAD R17, R9, UR7, RZ ;  /* 0x0000000709117c24 */ /* 0x000fe4000f8e02ff */
[----:B------:R-:W-:Y:S01]  /*9270*/  @!P5 IMAD.MOV R13, RZ, RZ, -R13 ;  /* 0x000000ffff0dd224 */ /* 0x000fe200078e0a0d */
[----:B------:R3:W-:Y:S01]  /*9280*/  STL [R1+0xb4], R29 ;  /* 0x0000b41d01007387 */ /* 0x0007e20000100800 */
[----:B------:R-:W-:-:S02]  /*9290*/  ISETP.GE.AND P5, PT, R45, RZ, PT ;  /* 0x000000ff2d00720c */ /* 0x000fc40003fa6270 */
[----:B0-----:R-:W-:Y:S01]  /*92a0*/  LEA.HI.X.SX32 R28, R27, R4, 0x1, P6 ;  /* 0x000000041b1c7211 */ /* 0x001fe200030f0eff */
[----:B------:R-:W-:Y:S01]  /*92b0*/  STL [R1+0x4b0], R89 ;  /* 0x0004b05901007387 */ /* 0x000fe20000100800 */
[----:B------:R-:W-:-:S03]  /*92c0*/  PRMT R45, RZ, 0x7610, R45 ;  /* 0x00007610ff2d7816 */ /* 0x000fc6000000002d */
[----:B---3--:R-:W-:Y:S01]  /*92d0*/  @P3 IMAD.MOV.U32 R29, RZ, RZ, R28 ;  /* 0x000000ffff1d3224 */ /* 0x008fe200078e001c */
[----:B------:R-:W-:Y:S02]  /*92e0*/  ISETP.GE.AND P1, PT, R41, RZ, PT ;  /* 0x000000ff2900720c */ /* 0x000fe40003f26270 */
[----:B------:R-:W-:Y:S01]  /*92f0*/  PRMT R41, RZ, 0x7610, R41 ;  /* 0x00007610ff297816 */ /* 0x000fe20000000029 */
[----:B--2---:R0:W-:Y:S04]  /*9300*/  STL [R1+0x224], R43 ;  /* 0x0002242b01007387 */ /* 0x0041e80000100800 */
[----:B------:R2:W-:Y:S01]  /*9310*/  STL [R1+0x4ac], R28 ;  /* 0x0004ac1c01007387 */ /* 0x0005e20000100800 */
[----:B0-----:R-:W-:Y:S01]  /*9320*/  LEA R43, P6, R17, R5, 0x1 ;  /* 0x00000005112b7211 */ /* 0x001fe200078c08ff */
[----:B--2---:R-:W-:-:S03]  /*9330*/  @P3 IMAD.MOV.U32 R28, RZ, RZ, R89 ;  /* 0x000000ffff1c3224 */ /* 0x004fc600078e0059 */
[----:B------:R-:W-:Y:S02]  /*9340*/  LEA.HI.X.SX32 R88, R17, R4, 0x1, P6 ;  /* 0x0000000411587211 */ /* 0x000fe400030f0eff */
[----:B------:R0:W2:Y:S02]  /*9350*/  @P3 LDG.E.U16 R45, desc[UR24][R28.64] ;  /* 0x000000181c2d3981 */ /* 0x0000a4000c1e1500 */
[----:B0-----:R-:W-:Y:S02]  /*9360*/  @P3 IMAD.MOV.U32 R28, RZ, RZ, R43 ;  /* 0x000000ffff1c3224 */ /* 0x001fe400078e002b */
[----:B------:R-:W-:-:S05]  /*9370*/  @P3 IMAD.MOV.U32 R29, RZ, RZ, R88 ;  /* 0x000000ffff1d3224 */ /* 0x000fca00078e0058 */
[----:B------:R0:W3:Y:S01]  /*9380*/  @P3 LDG.E.U16 R41, desc[UR24][R28.64] ;  /* 0x000000181c293981 */ /* 0x0000e2000c1e1500 */
[----:B------:R-:W-:-:S04]  /*9390*/  IMAD.HI.U32 R7, R3, R6, RZ ;  /* 0x0000000603077227 */ /* 0x000fc800078e00ff */
[----:B------:R-:W-:-:S04]  /*93a0*/  IMAD.MOV R7, RZ, RZ, -R7 ;  /* 0x000000ffff077224 */ /* 0x000fc800078e0a07 */
[----:B------:R-:W-:Y:S01]  /*93b0*/  IMAD R6, R2, R7, R6 ;  /* 0x0000000702067224 */ /* 0x000fe200078e0206 */
[----:B------:R-:W-:Y:S01]  /*93c0*/  SEL R7, R11, R63, !P4 ;  /* 0x0000003f0b077207 */ /* 0x000fe20006000000 */
[----:B------:R-:W-:Y:S01]  /*93d0*/  @!P1 IMAD.MOV R47, RZ, RZ, -R47 ;  /* 0x000000ffff2f9224 */ /* 0x000fe200078e0a2f */
[----:B------:R-:W-:Y:S01]  /*93e0*/  ISETP.GE.AND P1, PT, R36, RZ, PT ;  /* 0x000000ff2400720c */ /* 0x000fe20003f26270 */
[----:B------:R-:W-:Y:S02]  /*93f0*/  STL [R1+0xf8], R43 ;  /* 0x0000f82b01007387 */ /* 0x000fe40000100800 */
[----:B------:R-:W-:Y:S01]  /*9400*/  IMAD R24, R7, UR7, RZ ;  /* 0x0000000707187c24 */ /* 0x000fe2000f8e02ff */
[----:B------:R-:W-:Y:S01]  /*9410*/  SEL R9, R11, R56, !P4 ;  /* 0x000000380b097207 */ /* 0x000fe20006000000 */
[----:B------:R-:W-:Y:S04]  /*9420*/  STL [R1+0xf4], R88 ;  /* 0x0000f45801007387 */ /* 0x000fe80000100800 */
[----:B------:R-:W-:-:S04]  /*9430*/  IMAD R17, R9, UR7, RZ ;  /* 0x0000000709117c24 */ /* 0x000fc8000f8e02ff */
[----:B------:R-:W-:Y:S01]  /*9440*/  @!P1 IMAD.MOV R19, RZ, RZ, -R19 ;  /* 0x000000ffff139224 */ /* 0x000fe200078e0a13 */
[----:B------:R-:W-:Y:S02]  /*9450*/  ISETP.GE.AND P1, PT, R42, RZ, PT ;  /* 0x000000ff2a00720c */ /* 0x000fe40003f26270 */
[----:B------:R-:W-:Y:S02]  /*9460*/  PRMT R42, RZ, 0x7610, R42 ;  /* 0x00007610ff2a7816 */ /* 0x000fe4000000002a */
[----:B------:R-:W-:Y:S01]  /*9470*/  PRMT R40, RZ, 0x7610, R40 ;  /* 0x00007610ff287816 */ /* 0x000fe20000000028 */
[----:B--2---:R2:W-:Y:S02]  /*9480*/  STL [R1+0x2f4], R45 ;  /* 0x0002f42d01007387 */ /* 0x0045e40000100800 */
[----:B--2---:R-:W-:-:S04]  /*9490*/  LEA R45, P6, R24, R5, 0x1 ;  /* 0x00000005182d7211 */ /* 0x004fc800078c08ff */
[----:B0-----:R-:W-:Y:S01]  /*94a0*/  LEA.HI.X.SX32 R28, R24, R4, 0x1, P6 ;  /* 0x00000004181c7211 */ /* 0x001fe200030f0eff */
[----:B------:R-:W-:Y:S04]  /*94b0*/  STL [R1+0x138], R45 ;  /* 0x0001382d01007387 */ /* 0x000fe80000100800 */
[----:B---3--:R0:W-:Y:S01]  /*94c0*/  STL [R1+0x220], R41 ;  /* 0x0002202901007387 */ /* 0x0081e20000100800 */
[----:B------:R-:W-:-:S03]  /*94d0*/  @P3 IMAD.MOV.U32 R29, RZ, RZ, R28 ;  /* 0x000000ffff1d3224 */ /* 0x000fc600078e001c */
        /* <DEDUP_REMOVED lines=8> */
[C---:B------:R-:W-:Y:S02]  /*9560*/  SEL R7, R11.reuse, R54, !P4 ;  /* 0x000000360b077207 */ /* 0x040fe40006000000 */
[----:B------:R-:W-:Y:S01]  /*9570*/  SEL R9, R11, R52, !P4 ;  /* 0x000000340b097207 */ /* 0x000fe20006000000 */
[----:B------:R-:W-:Y:S02]  /*9580*/  STL [R1+0x180], R41 ;  /* 0x0001802901007387 */ /* 0x000fe40000100800 */
[----:B------:R-:W-:Y:S02]  /*9590*/  IMAD R24, R7, UR7, RZ ;  /* 0x0000000707187c24 */ /* 0x000fe4000f8e02ff */
[----:B------:R-:W-:Y:S01]  /*95a0*/  STL [R1+0x17c], R43 ;  /* 0x00017c2b01007387 */ /* 0x000fe20000100800 */
[----:B------:R-:W-:Y:S01]  /*95b0*/  IMAD R17, R9, UR7, RZ ;  /* 0x0000000709117c24 */ /* 0x000fe2000f8e02ff */
[----:B------:R-:W-:-:S02]  /*95c0*/  PRMT R27, RZ, 0x7610, R27 ;  /* 0x00007610ff1b7816 */ /* 0x000fc4000000001b */
        /* <DEDUP_REMOVED lines=14> */
[----:B------:R-:W3:Y:S01]  /*96b0*/  @P3 LDG.E.U16 R38, desc[UR24][R28.64] ;  /* 0x000000181c263981 */ /* 0x000ee2000c1e1500 */
        /* <DEDUP_REMOVED lines=9> */
[----:B0-----:R-:W-:-:S04]  /*9750*/  LEA R27, P6, R7, R5, 0x1 ;  /* 0x00000005071b7211 */ /* 0x001fc800078c08ff */
[----:B------:R-:W-:Y:S01]  /*9760*/  LEA.HI.X.SX32 R41, R7, R4, 0x1, P6 ;  /* 0x0000000407297211 */ /* 0x000fe200030f0eff */
[----:B------:R0:W-:Y:S01]  /*9770*/  STL [R1+0x240], R27 ;  /* 0x0002401b01007387 */ /* 0x0001e20000100800 */
[----:B------:R-:W-:Y:S01]  /*9780*/  SEL R7, R11, R26, !P4 ;  /* 0x0000001a0b077207 */ /* 0x000fe20006000000 */
[----:B------:R-:W-:Y:S02]  /*9790*/  @P3 IMAD.MOV.U32 R26, RZ, RZ, R27 ;  /* 0x000000ffff1a3224 */ /* 0x000fe400078e001b */
[----:B---3--:R2:W-:Y:S01]  /*97a0*/  STL [R1+0x21c], R38 ;  /* 0x00021c2601007387 */ /* 0x0085e20000100800 */
[----:B0-----:R-:W-:Y:S01]  /*97b0*/  @P3 IMAD.MOV.U32 R27, RZ, RZ, R41 ;  /* 0x000000ffff1b3224 */ /* 0x001fe200078e0029 */
[----:B--2---:R-:W-:-:S04]  /*97c0*/  LEA R38, P6, R9, R5, 0x1 ;  /* 0x0000000509267211 */ /* 0x004fc800078c08ff */
[----:B------:R0:W2:Y:S01]  /*97d0*/  @P3 LDG.E.U16 R17, desc[UR24][R26.64] ;  /* 0x000000181a113981 */ /* 0x0000a2000c1e1500 */
[----:B------:R-:W-:Y:S01]  /*97e0*/  LEA.HI.X.SX32 R40, R9, R4, 0x1, P6 ;  /* 0x0000000409287211 */ /* 0x000fe200030f0eff */
[----:B0-----:R-:W-:-:S04]  /*97f0*/  @P3 IMAD.MOV.U32 R26, RZ, RZ, R38 ;  /* 0x000000ffff1a3224 */ /* 0x001fc800078e0026 */
[----:B------:R-:W-:-:S05]  /*9800*/  @P3 IMAD.MOV.U32 R27, RZ, RZ, R40 ;  /* 0x000000ffff1b3224 */ /* 0x000fca00078e0028 */
[----:B------:R-:W3:Y:S01]  /*9810*/  @P3 LDG.E.U16 R37, desc[UR24][R26.64] ;  /* 0x000000181a253981 */ /* 0x000ee2000c1e1500 */
[----:B------:R-:W-:-:S03]  /*9820*/  SEL R46, R11, R46, !P4 ;  /* 0x0000002e0b2e7207 */ /* 0x000fc60006000000 */
[----:B------:R-:W-:Y:S02]  /*9830*/  STL [R1+0x23c], R41 ;  /* 0x00023c2901007387 */ /* 0x000fe40000100800 */
[----:B------:R-:W-:Y:S02]  /*9840*/  IMAD R46, R46, UR7, RZ ;  /* 0x000000072e2e7c24 */ /* 0x000fe4000f8e02ff */
[----:B------:R-:W-:Y:S04]  /*9850*/  STL [R1+0x280], R38 ;  /* 0x0002802601007387 */ /* 0x000fe80000100800 */
[----:B------:R-:W-:Y:S01]  /*9860*/  STL [R1+0x27c], R40 ;  /* 0x00027c2801007387 */ /* 0x000fe20000100800 */
[----:B------:R-:W-:Y:S01]  /*9870*/  IMAD R9, R7, UR7, RZ ;  /* 0x0000000707097c24 */ /* 0x000fe2000f8e02ff */
[----:B------:R-:W-:-:S02]  /*9880*/  SEL R7, R11, R16, !P4 ;  /* 0x000000100b077207 */ /* 0x000fc40006000000 */
[----:B------:R-:W-:Y:S02]  /*9890*/  PRMT R39, RZ, 0x7610, R39 ;  /* 0x00007610ff277816 */ /* 0x000fe40000000027 */
[----:B------:R-:W-:Y:S01]  /*98a0*/  PRMT R34, RZ, 0x7610, R34 ;  /* 0x00007610ff227816 */ /* 0x000fe20000000022 */
[----:B--2---:R0:W-:Y:S02]  /*98b0*/  STL [R1+0x1f4], R17 ;  /* 0x0001f41101007387 */ /* 0x0041e40000100800 */
[----:B0-----:R-:W-:-:S04]  /*98c0*/  LEA R17, P6, R46, R5, 0x1 ;  /* 0x000000052e117211 */ /* 0x001fc800078c08ff */
[----:B------:R-:W-:Y:S01]  /*98d0*/  LEA.HI.X.SX32 R40, R46, R4, 0x1, P6 ;  /* 0x000000042e287211 */ /* 0x000fe200030f0eff */
[----:B------:R0:W-:Y:S01]  /*98e0*/  STL [R1+0x2c0], R17 ;  /* 0x0002c01101007387 */ /* 0x0001e20000100800 */
[----:B------:R-:W-:-:S03]  /*98f0*/  @P3 IMAD.MOV.U32 R16, RZ, RZ, R17 ;  /* 0x000000ffff103224 */ /* 0x000fc600078e0011 */
[----:B---3--:R2:W-:Y:S01]  /*9900*/  STL [R1+0x1f8], R37 ;  /* 0x0001f82501007387 */ /* 0x0085e20000100800 */
[----:B0-----:R-:W-:Y:S01]  /*9910*/  @P3 IMAD.MOV.U32 R17, RZ, RZ, R40 ;  /* 0x000000ffff113224 */ /* 0x001fe200078e0028 */
[----:B--2---:R-:W-:-:S04]  /*9920*/  LEA R37, P6, R9, R5, 0x1 ;  /* 0x0000000509257211 */ /* 0x004fc800078c08ff */
[----:B------:R0:W2:Y:S01]  /*9930*/  @P3 LDG.E.U16 R39, desc[UR24][R16.64] ;  /* 0x0000001810273981 */ /* 0x0000a2000c1e1500 */
[----:B------:R-:W-:Y:S01]  /*9940*/  LEA.HI.X.SX32 R38, R9, R4, 0x1, P6 ;  /* 0x0000000409267211 */ /* 0x000fe200030f0eff */
[----:B0-----:R-:W-:-:S04]  /*9950*/  @P3 IMAD.MOV.U32 R16, RZ, RZ, R37 ;  /* 0x000000ffff103224 */ /* 0x001fc800078e0025 */
[----:B------:R-:W-:-:S05]  /*9960*/  @P3 IMAD.MOV.U32 R17, RZ, RZ, R38 ;  /* 0x000000ffff113224 */ /* 0x000fca00078e0026 */
[----:B------:R0:W3:Y:S01]  /*9970*/  @P3 LDG.E.U16 R34, desc[UR24][R16.64] ;  /* 0x0000001810223981 */ /* 0x0000e2000c1e1500 */
[----:B------:R-:W-:-:S05]  /*9980*/  SEL R21, R11, R21, !P4 ;  /* 0x000000150b157207 */ /* 0x000fca0006000000 */
[----:B------:R-:W-:Y:S01]  /*9990*/  IMAD R21, R21, UR7, RZ ;  /* 0x0000000715157c24 */ /* 0x000fe2000f8e02ff */
[----:B------:R-:W-:Y:S01]  /*99a0*/  STL [R1+0x2bc], R40 ;  /* 0x0002bc2801007387 */ /* 0x000fe20000100800 */
[----:B------:R-:W-:-:S03]  /*99b0*/  SEL R8, R11, R8, !P4 ;  /* 0x000000080b087207 */ /* 0x000fc60006000000 */
[----:B------:R-:W-:Y:S01]  /*99c0*/  LEA R9, P6, R21, R5, 0x1 ;  /* 0x0000000515097211 */ /* 0x000fe200078c08ff */
[----:B------:R-:W-:Y:S01]  /*99d0*/  STL [R1+0x300], R37 ;  /* 0x0003002501007387 */ /* 0x000fe20000100800 */
[----:B------:R-:W-:-:S03]  /*99e0*/  IMAD R7, R7, UR7, RZ ;  /* 0x0000000707077c24 */ /* 0x000fc6000f8e02ff */
[----:B------:R4:W-:Y:S01]  /*99f0*/  STL [R1+0x2fc], R38 ;  /* 0x0002fc2601007387 */ /* 0x0009e20000100800 */
[----:B0-----:R-:W-:Y:S01]  /*9a00*/  IMAD R16, R8, UR7, RZ ;  /* 0x0000000708107c24 */ /* 0x001fe2000f8e02ff */
[----:B------:R-:W-:Y:S01]  /*9a10*/  PRMT R36, RZ, 0x7610, R36 ;  /* 0x00007610ff247816 */ /* 0x000fe20000000024 */
[----:B------:R-:W-:Y:S01]  /*9a20*/  @P3 IMAD.MOV.U32 R8, RZ, RZ, R9 ;  /* 0x000000ffff083224 */ /* 0x000fe200078e0009 */
[----:B------:R0:W-:Y:S01]  /*9a30*/  STL [R1+0x340], R9 ;  /* 0x0003400901007387 */ /* 0x0001e20000100800 */
[----:B----4-:R-:W-:-:S05]  /*9a40*/  LEA.HI.X.SX32 R38, R21, R4, 0x1, P6 ;  /* 0x0000000415267211 */ /* 0x010fca00030f0eff */
[----:B0-----:R-:W-:Y:S01]  /*9a50*/  @P3 IMAD.MOV.U32 R9, RZ, RZ, R38 ;  /* 0x000000ffff093224 */ /* 0x001fe200078e0026 */
[----:B------:R-:W-:-:S04]  /*9a60*/  PRMT R32, RZ, 0x7610, R32 ;  /* 0x00007610ff207816 */ /* 0x000fc80000000020 */
[----:B------:R0:W4:Y:S04]  /*9a70*/  @P3 LDG.E.U16 R36, desc[UR24][R8.64] ;  /* 0x0000001808243981 */ /* 0x000128000c1e1500 */
[----:B---3--:R3:W-:Y:S02]  /*9a80*/  STL [R1+0x1f0], R34 ;  /* 0x0001f02201007387 */ /* 0x0087e40000100800 */
[----:B---3--:R-:W-:-:S04]  /*9a90*/  LEA R34, P6, R7, R5, 0x1 ;  /* 0x0000000507227211 */ /* 0x008fc800078c08ff */
[----:B------:R-:W-:Y:S01]  /*9aa0*/  LEA.HI.X.SX32 R37, R7, R4, 0x1, P6 ;  /* 0x0000000407257211 */ /* 0x000fe200030f0eff */
[----:B0-----:R-:W-:-:S04]  /*9ab0*/  @P3 IMAD.MOV.U32 R8, RZ, RZ, R34 ;  /* 0x000000ffff083224 */ /* 0x001fc800078e0022 */
[----:B------:R-:W-:-:S05]  /*9ac0*/  @P3 IMAD.MOV.U32 R9, RZ, RZ, R37 ;  /* 0x000000ffff093224 */ /* 0x000fca00078e0025 */
[----:B------:R0:W3:Y:S04]  /*9ad0*/  @P3 LDG.E.U16 R32, desc[UR24][R8.64] ;  /* 0x0000001808203981 */ /* 0x0000e8000c1e1500 */
[----:B------:R-:W-:Y:S01]  /*9ae0*/  STL [R1+0x33c], R38 ;  /* 0x00033c2601007387 */ /* 0x000fe20000100800 */
[----:B------:R-:W-:-:S03]  /*9af0*/  SEL R10, R11, R10, !P4 ;  /* 0x0000000a0b0a7207 */ /* 0x000fc60006000000 */
[----:B------:R-:W-:Y:S04]  /*9b00*/  STL [R1+0x460], R34 ;  /* 0x0004602201007387 */ /* 0x000fe80000100800 */
[----:B------:R-:W-:Y:S04]  /*9b10*/  STL [R1+0x45c], R37 ;  /* 0x00045c2501007387 */ /* 0x000fe80000100800 */
[----:B----4-:R4:W-:Y:S01]  /*9b20*/  STL [R1+0x1e4], R36 ;  /* 0x0001e42401007387 */ /* 0x0109e20000100800 */
[----:B------:R-:W-:Y:S01]  /*9b30*/  IMAD R10, R10, UR7, RZ ;  /* 0x000000070a0a7c24 */ /* 0x000fe2000f8e02ff */
[----:B----4-:R-:W-:-:S04]  /*9b40*/  LEA R36, P6, R16, R5, 0x1 ;  /* 0x0000000510247211 */ /* 0x010fc800078c08ff */
[----:B0-----:R-:W-:Y:S01]  /*9b50*/  LEA.HI.X.SX32 R8, R16, R4, 0x1, P6 ;  /* 0x0000000410087211 */ /* 0x001fe200030f0eff */
[----:B------:R-:W-:Y:S01]  /*9b60*/  STL [R1+0x470], R36 ;  /* 0x0004702401007387 */ /* 0x000fe20000100800 */
[----:B------:R-:W-:-:S03]  /*9b70*/  PRMT R35, RZ, 0x7610, R35 ;  /* 0x00007610ff237816 */ /* 0x000fc60000000023 */
[----:B--2---:R-:W-:Y:S01]  /*9b80*/  STL [R1+0x1ec], R39 ;  /* 0x0001ec2701007387 */ /* 0x004fe20000100800 */
[----:B------:R-:W-:Y:S01]  /*9b90*/  @P3 IMAD.MOV.U32 R9, RZ, RZ, R8 ;  /* 0x000000ffff093224 */ /* 0x000fe200078e0008 */
[----:B------:R-:W-:Y:S02]  /*9ba0*/  PRMT R7, RZ, 0x7610, R7 ;  /* 0x00007610ff077816 */ /* 0x000fe40000000007 */
[----:B---3--:R0:W-:Y:S04]  /*9bb0*/  STL [R1+0x1e8], R32 ;  /* 0x0001e82001007387 */ /* 0x0081e80000100800 */
        /* <DEDUP_REMOVED lines=8> */
[----:B------:R-:W-:-:S03]  /*9c40*/  SEL R12, R11, R12, !P4 ;  /* 0x0000000c0b0c7207 */ /* 0x000fc60006000000 */
[----:B------:R-:W-:Y:S02]  /*9c50*/  STL [R1+0x480], R32 ;  /* 0x0004802001007387 */ /* 0x000fe40000100800 */
[----:B------:R-:W-:Y:S02]  /*9c60*/  IMAD R12, R12, UR7, RZ ;  /* 0x000000070c0c7c24 */ /* 0x000fe4000f8e02ff */
[----:B------:R-:W-:Y:S01]  /*9c70*/  STL [R1+0x47c], R34 ;  /* 0x00047c2201007387 */ /* 0x000fe20000100800 */
[----:B------:R-:W-:-:S05]  /*9c80*/  SEL R14, R11, R14, !P4 ;  /* 0x0000000e0b0e7207 */ /* 0x000fca0006000000 */
[----:B------:R-:W-:Y:S01]  /*9c90*/  IMAD R14, R14, UR7, RZ ;  /* 0x000000070e0e7c24 */ /* 0x000fe2000f8e02ff */
[----:B------:R-:W-:Y:S02]  /*9ca0*/  PRMT R33, RZ, 0x7610, R33 ;  /* 0x00007610ff217816 */ /* 0x000fe40000000021 */
[----:B------:R-:W-:Y:S01]  /*9cb0*/  PRMT R30, RZ, 0x7610, R30 ;  /* 0x00007610ff1e7816 */ /* 0x000fe2000000001e */
[----:B--2---:R2:W-:Y:S02]  /*9cc0*/  STL [R1+0x1b4], R35 ;  /* 0x0001b42301007387 */ /* 0x0045e40000100800 */
[----:B--2---:R-:W-:-:S04]  /*9cd0*/  LEA R35, P6, R12, R5, 0x1 ;  /* 0x000000050c237211 */ /* 0x004fc800078c08ff */
[----:B0-----:R-:W-:Y:S01]  /*9ce0*/  LEA.HI.X.SX32 R8, R12, R4, 0x1, P6 ;  /* 0x000000040c087211 */ /* 0x001fe200030f0eff */
[----:B------:R-:W-:Y:S01]  /*9cf0*/  STL [R1+0x490], R35 ;  /* 0x0004902301007387 */ /* 0x000fe20000100800 */
[----:B------:R-:W-:-:S03]  /*9d00*/  LEA R32, P6, R14, R5, 0x1 ;  /* 0x000000050e207211 */ /* 0x000fc600078c08ff */
[----:B---3--:R-:W-:Y:S01]  /*9d10*/  STL [R1+0x1b8], R7 ;  /* 0x0001b80701007387 */ /* 0x008fe20000100800 */
[----:B------:R-:W-:-:S03]  /*9d20*/  @P3 IMAD.MOV.U32 R9, RZ, RZ, R8 ;  /* 0x000000ffff093224 */ /* 0x000fc600078e0008 */
[----:B------:R0:W-:Y:S01]  /*9d30*/  STL [R1+0x48c], R8 ;  /* 0x00048c0801007387 */ /* 0x0001e20000100800 */
[----:B------:R-:W-:Y:S01]  /*9d40*/  LEA.HI.X.SX32 R34, R14, R4, 0x1, P6 ;  /* 0x000000040e227211 */ /* 0x000fe200030f0eff */
[----:B0-----:R-:W-:-:S05]  /*9d50*/  @P3 IMAD.MOV.U32 R8, RZ, RZ, R35 ;  /* 0x000000ffff083224 */ /* 0x001fca00078e0023 */
        /* <DEDUP_REMOVED lines=74> */
[----:B------:R-:W-:Y:S02]  /*a200*/  SEL R10, R11, R53, !P4 ;  /* 0x000000350b0a7207 */ /* 0x000fe40006000000 */
[----:B------:R-:W-:-:S03]  /*a210*/  PRMT R21, RZ, 0x7610, R21 ;  /* 0x00007610ff157816 */ /* 0x000fc60000000015 */
[----:B------:R-:W-:Y:S01]  /*a220*/  IMAD R10, R10, UR7, RZ ;  /* 0x000000070a0a7c24 */ /* 0x000fe2000f8e02ff */
        /* <DEDUP_REMOVED lines=25> */
[----:B0-----:R-:W-:Y:S02]  /*a3c0*/  LEA.HI.X.SX32 R8, R7, R4, 0x1, P6 ;  /* 0x0000000407087211 */ /* 0x001fe400030f0eff */
[----:B------:R-:W-:Y:S01]  /*a3d0*/  LEA R14, P6, R44, R5, 0x1 ;  /* 0x000000052c0e7211 */ /* 0x000fe200078c08ff */
[----:B------:R-:W-:Y:S02]  /*a3e0*/  STL [R1+0x2c8], R21 ;  /* 0x0002c81501007387 */ /* 0x000fe40000100800 */
[----:B------:R-:W-:Y:S02]  /*a3f0*/  @P3 IMAD.MOV.U32 R9, RZ, RZ, R8 ;  /* 0x000000ffff093224 */ /* 0x000fe400078e0008 */
[----:B------:R0:W-:Y:S04]  /*a400*/  STL [R1+0x2c4], R8 ;  /* 0x0002c40801007387 */ /* 0x0001e80000100800 */
[----:B------:R-:W-:Y:S04]  /*a410*/  STL [R1+0x308], R14 ;  /* 0x0003080e01007387 */ /* 0x000fe80000100800 */
[----:B---3--:R2:W-:Y:S01]  /*a420*/  STL [R1+0x164], R17 ;  /* 0x0001641101007387 */ /* 0x0085e20000100800 */
[----:B0-----:R-:W-:-:S05]  /*a430*/  @P3 IMAD.MOV.U32 R8, RZ, RZ, R21 ;  /* 0x000000ffff083224 */ /* 0x001fca00078e0015 */
[----:B------:R0:W3:Y:S01]  /*a440*/  @P3 LDG.E.U16 R16, desc[UR24][R8.64] ;  /* 0x0000001808103981 */ /* 0x0000e2000c1e1500 */
[----:B--2---:R-:W-:Y:S01]  /*a450*/  LEA.HI.X.SX32 R17, R44, R4, 0x1, P6 ;  /* 0x000000042c117211 */ /* 0x004fe200030f0eff */
[----:B0-----:R-:W-:-:S04]  /*a460*/  @P3 IMAD.MOV.U32 R8, RZ, RZ, R14 ;  /* 0x000000ffff083224 */ /* 0x001fc800078e000e */
[----:B------:R-:W-:-:S05]  /*a470*/  @P3 IMAD.MOV.U32 R9, RZ, RZ, R17 ;  /* 0x000000ffff093224 */ /* 0x000fca00078e0011 */
[----:B------:R0:W2:Y:S01]  /*a480*/  @P3 LDG.E.U16 R12, desc[UR24][R8.64] ;  /* 0x00000018080c3981 */ /* 0x0000a2000c1e1500 */
[C---:B------:R-:W-:Y:S02]  /*a490*/  SEL R25, R11.reuse, R25, !P4 ;  /* 0x000000190b197207 */ /* 0x040fe40006000000 */
[----:B------:R-:W-:-:S03]  /*a4a0*/  SEL R20, R11, R20, !P4 ;  /* 0x000000140b147207 */ /* 0x000fc60006000000 */
[----:B------:R-:W-:Y:S01]  /*a4b0*/  IMAD R25, R25, UR7, RZ ;  /* 0x0000000719197c24 */ /* 0x000fe2000f8e02ff */
[----:B------:R-:W-:Y:S01]  /*a4c0*/  STL [R1+0x304], R17 ;  /* 0x0003041101007387 */ /* 0x000fe20000100800 */
[----:B------:R-:W-:Y:S01]  /*a4d0*/  IMAD R20, R20, UR7, RZ ;  /* 0x0000000714147c24 */ /* 0x000fe2000f8e02ff */
[----:B------:R-:W-:Y:S02]  /*a4e0*/  PRMT R10, RZ, 0x7610, R10 ;  /* 0x00007610ff0a7816 */ /* 0x000fe4000000000a */
[----:B------:R-:W-:Y:S01]  /*a4f0*/  PRMT R7, RZ, 0x7610, R7 ;  /* 0x00007610ff077816 */ /* 0x000fe20000000007 */
[----:B---3--:R3:W-:Y:S02]  /*a500*/  STL [R1+0x160], R16 ;  /* 0x0001601001007387 */ /* 0x0087e40000100800 */
[----:B---3--:R-:W-:-:S04]  /*a510*/  LEA R16, P6, R25, R5, 0x1 ;  /* 0x0000000519107211 */ /* 0x008fc800078c08ff */
[----:B0-----:R-:W-:Y:S01]  /*a520*/  LEA.HI.X.SX32 R8, R25, R4, 0x1, P6 ;  /* 0x0000000419087211 */ /* 0x001fe200030f0eff */
[----:B------:R-:W-:Y:S04]  /*a530*/  STL [R1+0x458], R16 ;  /* 0x0004581001007387 */ /* 0x000fe80000100800 */
[----:B--2---:R0:W-:Y:S01]  /*a540*/  STL [R1+0x15c], R12 ;  /* 0x00015c0c01007387 */ /* 0x0041e20000100800 */
        /* <DEDUP_REMOVED lines=15> */
[----:B------:R-:W-:-:S02]  /*a640*/  SEL R13, R11, R13, !P4 ;  /* 0x0000000d0b0d7207 */ /* 0x000fc40006000000 */
[----:B------:R-:W-:-:S03]  /*a650*/  PRMT R70, RZ, 0x7610, R70 ;  /* 0x00007610ff467816 */ /* 0x000fc60000000046 */
        /* <DEDUP_REMOVED lines=12> */
[-C--:B------:R-:W-:Y:S02]  /*a720*/  LEA.HI.X.SX32 R12, R18, R4.reuse, 0x1, P6 ;  /* 0x00000004120c7211 */ /* 0x080fe400030f0eff */
[----:B------:R0:W2:Y:S01]  /*a730*/  @P3 LDG.E.U16 R70, desc[UR24][R8.64] ;  /* 0x0000001808463981 */ /* 0x0000a2000c1e1500 */
[C---:B------:R-:W-:Y:S01]  /*a740*/  LEA R10, P6, R13.reuse, R5, 0x1 ;  /* 0x000000050d0a7211 */ /* 0x040fe200078c08ff */
[----:B0-----:R-:W-:Y:S02]  /*a750*/  @P3 IMAD.MOV.U32 R8, RZ, RZ, R7 ;  /* 0x000000ffff083224 */ /* 0x001fe400078e0007 */
[----:B------:R-:W-:Y:S01]  /*a760*/  @P3 IMAD.MOV.U32 R9, RZ, RZ, R12 ;  /* 0x000000ffff093224 */ /* 0x000fe200078e000c */
[----:B------:R-:W-:Y:S04]  /*a770*/  STL [R1+0x488], R7 ;  /* 0x0004880701007387 */ /* 0x000fe80000100800 */
[----:B------:R0:W3:Y:S04]  /*a780*/  @P3 LDG.E.U16 R67, desc[UR24][R8.64] ;  /* 0x0000001808433981 */ /* 0x0000e8000c1e1500 */
[----:B------:R-:W-:Y:S01]  /*a790*/  STL [R1+0x484], R12 ;  /* 0x0004840c01007387 */ /* 0x000fe20000100800 */
[----:B0-----:R-:W-:-:S03]  /*a7a0*/  LEA.HI.X.SX32 R8, R13, R4, 0x1, P6 ;  /* 0x000000040d087211 */ /* 0x001fc600030f0eff */
[----:B------:R-:W-:Y:S04]  /*a7b0*/  STL [R1+0x498], R10 ;  /* 0x0004980a01007387 */ /* 0x000fe80000100800 */
[----:B------:R0:W-:Y:S01]  /*a7c0*/  STL [R1+0x494], R8 ;  /* 0x0004940801007387 */ /* 0x0001e20000100800 */
[----:B------:R-:W-:Y:S02]  /*a7d0*/  @P3 IMAD.MOV.U32 R9, RZ, RZ, R8 ;  /* 0x000000ffff093224 */ /* 0x000fe400078e0008 */
[----:B0-----:R-:W-:-:S05]  /*a7e0*/  @P3 IMAD.MOV.U32 R8, RZ, RZ, R10 ;  /* 0x000000ffff083224 */ /* 0x001fca00078e000a */
[----:B------:R0:W4:Y:S01]  /*a7f0*/  @P3 LDG.E.U16 R66, desc[UR24][R8.64] ;  /* 0x0000001808423981 */ /* 0x000122000c1e1500 */
[C---:B------:R-:W-:Y:S02]  /*a800*/  SEL R15, R11.reuse, R15, !P4 ;  /* 0x0000000f0b0f7207 */ /* 0x040fe40006000000 */
[----:B------:R-:W-:-:S03]  /*a810*/  SEL R7, R11, R90, !P4 ;  /* 0x0000005a0b077207 */ /* 0x000fc60006000000 */
[----:B------:R-:W-:Y:S02]  /*a820*/  IMAD R15, R15, UR7, RZ ;  /* 0x000000070f0f7c24 */ /* 0x000fe4000f8e02ff */
[----:B------:R-:W-:-:S03]  /*a830*/  IMAD R12, R7, UR7, RZ ;  /* 0x00000007070c7c24 */ /* 0x000fc6000f8e02ff */
[----:B------:R-:W-:Y:S01]  /*a840*/  LEA R14, P6, R15, R5, 0x1 ;  /* 0x000000050f0e7211 */ /* 0x000fe200078c08ff */
[----:B------:R-:W-:-:S03]  /*a850*/  VIADD R7, R0, 0x5b ;  /* 0x0000005b00077836 */ /* 0x000fc60000000000 */
[-C--:B------:R-:W-:Y:S02]  /*a860*/  LEA.HI.X.SX32 R16, R15, R4.reuse, 0x1, P6 ;  /* 0x000000040f107211 */ /* 0x080fe400030f0eff */
[C---:B------:R-:W-:Y:S01]  /*a870*/  LEA R13, P6, R12.reuse, R5, 0x1 ;  /* 0x000000050c0d7211 */ /* 0x040fe200078c08ff */
[----:B------:R-:W-:Y:S01]  /*a880*/  STL [R1+0x4a8], R14 ;  /* 0x0004a80e01007387 */ /* 0x000fe20000100800 */
[----:B------:R-:W-:Y:S01]  /*a890*/  PRMT R64, RZ, 0x7610, R64 ;  /* 0x00007610ff407816 */ /* 0x000fe20000000040 */
[----:B0-----:R-:W-:Y:S01]  /*a8a0*/  @P3 IMAD.MOV.U32 R8, RZ, RZ, R14 ;  /* 0x000000ffff083224 */ /* 0x001fe200078e000e */
[----:B------:R-:W-:Y:S01]  /*a8b0*/  LEA.HI.X.SX32 R12, R12, R4, 0x1, P6 ;  /* 0x000000040c0c7211 */ /* 0x000fe200030f0eff */
[----:B------:R-:W-:Y:S01]  /*a8c0*/  @P3 IMAD.MOV.U32 R9, RZ, RZ, R16 ;  /* 0x000000ffff093224 */ /* 0x000fe200078e0010 */
[----:B------:R-:W-:Y:S02]  /*a8d0*/  IABS R10, R7 ;  /* 0x00000007000a7213 */ /* 0x000fe40000000000 */
[C---:B------:R-:W-:Y:S01]  /*a8e0*/  ISETP.GT.U32.AND P6, PT, R2.reuse, R23, PT ;  /* 0x000000170200720c */ /* 0x040fe20003fc4070 */
[----:B------:R-:W-:Y:S01]  /*a8f0*/  IMAD.MOV.U32 R39, RZ, RZ, R22 ;  /* 0x000000ffff277224 */ /* 0x000fe200078e0016 */
[----:B------:R0:W2:Y:S03]  /*a900*/  @P3 LDG.E.U16 R64, desc[UR24][R8.64] ;  /* 0x0000001808403981 */ /* 0x0000a6000c1e1500 */
[----:B------:R-:W-:Y:S01]  /*a910*/  @!P1 IMAD.MOV R39, RZ, RZ, -R39 ;  /* 0x000000ffff279224 */ /* 0x000fe200078e0a27 */
[----:B------:R-:W-:-:S02]  /*a920*/  ISETP.GT.U32.AND P1, PT, R2, R6, PT ;  /* 0x000000060200720c */ /* 0x000fc40003f24070 */
[----:B------:R-:W-:Y:S01]  /*a930*/  PRMT R57, RZ, 0x7610, R57 ;  /* 0x00007610ff397816 */ /* 0x000fe20000000039 */
[----:B0-----:R-:W-:-:S04]  /*a940*/  IMAD.MOV.U32 R9, RZ, RZ, R10 ;  /* 0x000000ffff097224 */ /* 0x001fc800078e000a */
[----:B------:R-:W-:-:S04]  /*a950*/  IMAD.HI.U32 R10, R3, R9, RZ ;  /* 0x00000009030a7227 */ /* 0x000fc800078e00ff */
[----:B------:R-:W-:Y:S02]  /*a960*/  IMAD.MOV R10, RZ, RZ, -R10 ;  /* 0x000000ffff0a7224 */ /* 0x000fe400078e0a0a */
[--C-:B------:R-:W-:Y:S01]  /*a970*/  @!P6 IMAD.IADD R23, R23, 0x1, -R2.reuse ;  /* 0x000000011717e824 */ /* 0x100fe200078e0a02 */
[----:B------:R-:W-:Y:S01]  /*a980*/  ISETP.GE.AND P6, PT, R7, RZ, PT ;  /* 0x000000ff0700720c */ /* 0x000fe20003fc6270 */
[----:B------:R-:W-:Y:S02]  /*a990*/  IMAD R7, R2, R10, R9 ;  /* 0x0000000a02077224 */ /* 0x000fe400078e0209 */
[----:B------:R-:W-:Y:S02]  /*a9a0*/  IMAD.MOV.U32 R38, RZ, RZ, R23 ;  /* 0x000000ffff267224 */ /* 0x000fe400078e0017 */
[----:B------:R-:W-:Y:S02]  /*a9b0*/  @!P1 IMAD.IADD R6, R6, 0x1, -R2 ;  /* 0x0000000106069824 */ /* 0x000fe400078e0a02 */
[----:B------:R-:W-:Y:S01]  /*a9c0*/  @!P5 IMAD.MOV R38, RZ, RZ, -R38 ;  /* 0x000000ffff26d224 */ /* 0x000fe200078e0a26 */
[----:B------:R-:W-:-:S02]  /*a9d0*/  ISETP.GT.U32.AND P5, PT, R2, R7, PT ;  /* 0x000000070200720c */ /* 0x000fc40003fa4070 */
[----:B------:R-:W-:Y:S01]  /*a9e0*/  ISETP.GT.U32.AND P1, PT, R2, R6, PT ;  /* 0x000000060200720c */ /* 0x000fe20003f24070 */
[----:B------:R-:W-:-:S10]  /*a9f0*/  VIADD R10, R0, 0x5d ;  /* 0x0000005d000a7836 */ /* 0x000fd40000000000 */
[--C-:B------:R-:W-:Y:S02]  /*aa00*/  @!P5 IMAD.IADD R7, R7, 0x1, -R2.reuse ;  /* 0x000000010707d824 */ /* 0x100fe400078e0a02 */
[----:B------:R-:W-:-:S03]  /*aa10*/  @!P1 IMAD.IADD R6, R6, 0x1, -R2 ;  /* 0x0000000106069824 */ /* 0x000fc600078e0a02 */
[----:B------:R-:W-:Y:S01]  /*aa20*/  ISETP.GT.U32.AND P5, PT, R2, R7, PT ;  /* 0x000000070200720c */ /* 0x000fe20003fa4070 */
[----:B------:R-:W-:-:S04]  /*aa30*/  IMAD.MOV.U32 R36, RZ, RZ, R6 ;  /* 0x000000ffff247224 */ /* 0x000fc800078e0006 */
[----:B------:R-:W-:-:S08]  /*aa40*/  @!P0 IMAD.MOV R36, RZ, RZ, -R36 ;  /* 0x000000ffff248224 */ /* 0x000fd000078e0a24 */
[----:B------:R-:W-:-:S04]  /*aa50*/  @!P5 IMAD.IADD R7, R7, 0x1, -R2 ;  /* 0x000000010707d824 */ /* 0x000fc800078e0a02 */
[----:B------:R-:W-:-:S04]  /*aa60*/  IMAD.MOV.U32 R35, RZ, RZ, R7 ;  /* 0x000000ffff237224 */ /* 0x000fc800078e0007 */
[----:B------:R-:W-:Y:S01]  /*aa70*/  @!P6 IMAD.MOV R35, RZ, RZ, -R35 ;  /* 0x000000ffff23e224 */ /* 0x000fe200078e0a23 */
[----:B------:R-:W-:Y:S01]  /*aa80*/  ISETP.GE.AND P6, PT, R10, RZ, PT ;  /* 0x000000ff0a00720c */ /* 0x000fe20003fc6270 */
[----:B----4-:R-:W-:Y:S04]  /*aa90*/  STL [R1+0x758], R66 ;  /* 0x0007584201007387 */ /* 0x010fe80000100800 */
[----:B------:R-:W-:Y:S04]  /*aaa0*/  STL [R1+0x4a4], R16 ;  /* 0x0004a41001007387 */ /* 0x000fe80000100800 */
[----:B------:R0:W-:Y:S04]  /*aab0*/  STL [R1+0xc8], R13 ;  /* 0x0000c80d01007387 */ /* 0x0001e80000100800 */
[----:B------:R4:W-:Y:S01]  /*aac0*/  STL [R1+0xc4], R12 ;  /* 0x0000c40c01007387 */ /* 0x0009e20000100800 */
[----:B0-----:R-:W-:-:S04]  /*aad0*/  @P3 LOP3.LUT R13, R13, R12, RZ, 0x3c, !PT ;  /* 0x0000000c0d0d3212 */ /* 0x001fc800078e3cff */
[----:B----4-:R-:W-:-:S04]  /*aae0*/  @P3 LOP3.LUT R12, R13, R12, RZ, 0x3c, !PT ;  /* 0x0000000c0d0c3212 */ /* 0x010fc800078e3cff */
[----:B------:R-:W-:-:S05]  /*aaf0*/  @P3 LOP3.LUT R13, R13, R12, RZ, 0x3c, !PT ;  /* 0x0000000c0d0d3212 */ /* 0x000fca00078e3cff */
[----:B------:R0:W4:Y:S02]  /*ab00*/  @P3 LDG.E.U16 R57, desc[UR24][R12.64] ;  /* 0x000000180c393981 */ /* 0x000124000c1e1500 */
[----:B0-----:R-:W-:-:S05]  /*ab10*/  VIADD R12, R0, 0x5c ;  /* 0x0000005c000c7836 */ /* 0x001fca0000000000 */
[----:B------:R-:W-:-:S05]  /*ab20*/  IABS R8, R12 ;  /* 0x0000000c00087213 */ /* 0x000fca0000000000 */
[----:B------:R-:W-:-:S04]  /*ab30*/  IMAD.HI.U32 R9, R3, R8, RZ ;  /* 0x0000000803097227 */ /* 0x000fc800078e00ff */
[----:B------:R-:W-:-:S04]  /*ab40*/  IMAD.MOV R9, RZ, RZ, -R9 ;  /* 0x000000ffff097224 */ /* 0x000fc800078e0a09 */
[----:B------:R-:W-:Y:S01]  /*ab50*/  IMAD R8, R2, R9, R8 ;  /* 0x0000000902087224 */ /* 0x000fe200078e0208 */
[----:B------:R-:W-:-:S04]  /*ab60*/  IABS R9, R10 ;  /* 0x0000000a00097213 */ /* 0x000fc80000000000 */
[----:B------:R-:W-:Y:S01]  /*ab70*/  ISETP.GT.U32.AND P1, PT, R2, R8, PT ;  /* 0x000000080200720c */ /* 0x000fe20003f24070 */
[----:B------:R-:W-:-:S04]  /*ab80*/  IMAD.HI.U32 R13, R3, R9, RZ ;  /* 0x00000009030d7227 */ /* 0x000fc800078e00ff */
[----:B------:R-:W-:-:S04]  /*ab90*/  IMAD.MOV R6, RZ, RZ, -R13 ;  /* 0x000000ffff067224 */ /* 0x000fc800078e0a0d */
[----:B------:R-:W-:Y:S02]  /*aba0*/  IMAD R6, R2, R6, R9 ;  /* 0x0000000602067224 */ /* 0x000fe400078e0209 */
[----:B------:R-:W-:Y:S02]  /*abb0*/  VIADD R9, R0, 0x5e ;  /* 0x0000005e00097836 */ /* 0x000fe40000000000 */
[----:B------:R-:W-:Y:S01]  /*abc0*/  @!P1 IMAD.IADD R8, R8, 0x1, -R2 ;  /* 0x0000000108089824 */ /* 0x000fe200078e0a02 */
[----:B------:R-:W-:Y:S02]  /*abd0*/  ISETP.GT.U32.AND P5, PT, R2, R6, PT ;  /* 0x000000060200720c */ /* 0x000fe40003fa4070 */
[----:B------:R-:W-:Y:S02]  /*abe0*/  ISETP.GE.AND P0, PT, R12, RZ, PT ;  /* 0x000000ff0c00720c */ /* 0x000fe40003f06270 */
[----:B------:R-:W-:Y:S02]  /*abf0*/  ISETP.GT.U32.AND P1, PT, R2, R8, PT ;  /* 0x000000080200720c */ /* 0x000fe40003f24070 */
[----:B------:R-:W-:-:S05]  /*ac00*/  IABS R12, R9 ;  /* 0x00000009000c7213 */ /* 0x000fca0000000000 */
[----:B------:R-:W-:Y:S02]  /*ac10*/  IMAD.MOV.U32 R7, RZ, RZ, R12 ;  /* 0x000000ffff077224 */ /* 0x000fe400078e000c */
[----:B------:R-:W-:Y:S02]  /*ac20*/  @!P5 IMAD.IADD R6, R6, 0x1, -R2 ;  /* 0x000000010606d824 */ /* 0x000fe400078e0a02 */
[----:B------:R-:W-:-:S04]  /*ac30*/  IMAD.HI.U32 R10, R3, R7, RZ ;  /* 0x00000007030a7227 */ /* 0x000fc800078e00ff */
[----:B------:R-:W-:Y:S01]  /*ac40*/  @!P1 IMAD.IADD R8, R8, 0x1, -R2 ;  /* 0x0000000108089824 */ /* 0x000fe200078e0a02 */
[----:B------:R-:W-:Y:S01]  /*ac50*/  ISETP.GE.AND P1, PT, R9, RZ, PT ;  /* 0x000000ff0900720c */ /* 0x000fe20003f26270 */
[----:B------:R-:W-:Y:S01]  /*ac60*/  IMAD.MOV R9, RZ, RZ, -R10 ;  /* 0x000000ffff097224 */ /* 0x000fe200078e0a0a */
[C---:B------:R-:W-:Y:S01]  /*ac70*/  ISETP.GT.U32.AND P5, PT, R2.reuse, R6, PT ;  /* 0x000000060200720c */ /* 0x040fe20003fa4070 */
[----:B------:R-:W-:Y:S02]  /*ac80*/  IMAD.MOV.U32 R32, RZ, RZ, R8 ;  /* 0x000000ffff207224 */ /* 0x000fe400078e0008 */
[----:B------:R-:W-:Y:S02]  /*ac90*/  IMAD R7, R2, R9, R7 ;  /* 0x0000000902077224 */ /* 0x000fe400078e0207 */
[----:B------:R-:W-:Y:S02]  /*aca0*/  VIADD R9, R0, 0x5f ;  /* 0x0000005f00097836 */ /* 0x000fe40000000000 */
[----:B------:R-:W-:Y:S01]  /*acb0*/  @!P0 IMAD.MOV R32, RZ, RZ, -R32 ;  /* 0x000000ffff208224 */ /* 0x000fe200078e0a20 */
[----:B------:R-:W-:-:S02]  /*acc0*/  ISETP.GT.U32.AND P0, PT, R2, R7, PT ;  /* 0x000000070200720c */ /* 0x000fc40003f04070 */
[----:B------:R-:W-:-:S03]  /*acd0*/  IABS R8, R9 ;  /* 0x0000000900087213 */ /* 0x000fc60000000000 */
[----:B------:R-:W-:Y:S01]  /*ace0*/  @!P5 IMAD.IADD R6, R6, 0x1, -R2 ;  /* 0x000000010606d824 */ /* 0x000fe200078e0a02 */
[----:B------:R-:W-:Y:S01]  /*acf0*/  ISETP.GE.AND P5, PT, R9, RZ, PT ;  /* 0x000000ff0900720c */ /* 0x000fe20003fa6270 */
[----:B------:R-:W-:-:S04]  /*ad00*/  IMAD.HI.U32 R9, R3, R8, RZ ;  /* 0x0000000803097227 */ /* 0x000fc800078e00ff */
[----:B------:R-:W-:Y:S02]  /*ad10*/  IMAD.MOV R9, RZ, RZ, -R9 ;  /* 0x000000ffff097224 */ /* 0x000fe400078e0a09 */
[----:B------:R-:W-:Y:S02]  /*ad20*/  @!P0 IMAD.IADD R7, R7, 0x1, -R2 ;  /* 0x0000000107078824 */ /* 0x000fe400078e0a02 */
[C---:B------:R-:W-:Y:S02]  /*ad30*/  IMAD R8, R2.reuse, R9, R8 ;  /* 0x0000000902087224 */ /* 0x040fe400078e0208 */
[----:B------:R-:W-:Y:S01]  /*ad40*/  IMAD.MOV.U32 R31, RZ, RZ, R6 ;  /* 0x000000ffff1f7224 */ /* 0x000fe200078e0006 */
[----:B------:R-:W-:-:S03]  /*ad50*/  ISETP.GT.U32.AND P0, PT, R2, R7, PT ;  /* 0x000000070200720c */ /* 0x000fc60003f04070 */
[----:B------:R-:W-:Y:S01]  /*ad60*/  @!P6 IMAD.MOV R31, RZ, RZ, -R31 ;  /* 0x000000ffff1fe224 */ /* 0x000fe200078e0a1f */
[----:B------:R-:W-:Y:S01]  /*ad70*/  ISETP.GT.U32.AND P6, PT, R2, R8, PT ;  /* 0x000000080200720c */ /* 0x000fe20003fc4070 */
[----:B------:R-:W-:-:S05]  /*ad80*/  VIADD R9, R0, 0x62 ;  /* 0x0000006200097836 */ /* 0x000fca0000000000 */
[----:B------:R-:W-:-:S03]  /*ad90*/  IABS R6, R9 ;  /* 0x0000000900067213 */ /* 0x000fc60000000000 */
[----:B------:R-:W-:Y:S01]  /*ada0*/  @!P0 IMAD.IADD R7, R7, 0x1, -R2 ;  /* 0x0000000107078824 */ /* 0x000fe200078e0a02 */
[----:B------:R-:W-:Y:S01]  /*adb0*/  ISETP.GE.AND P0, PT, R9, RZ, PT ;  /* 0x000000ff0900720c */ /* 0x000fe20003f06270 */
[----:B------:R-:W-:-:S04]  /*adc0*/  IMAD.HI.U32 R9, R3, R6, RZ ;  /* 0x0000000603097227 */ /* 0x000fc800078e00ff */
[----:B------:R-:W-:Y:S02]  /*add0*/  @!P6 IMAD.IADD R8, R8, 0x1, -R2 ;  /* 0x000000010808e824 */ /* 0x000fe400078e0a02 */
[----:B------:R-:W-:-:S03]  /*ade0*/  IMAD.MOV R9, RZ, RZ, -R9 ;  /* 0x000000ffff097224 */ /* 0x000fc600078e0a09 */
[C---:B------:R-:W-:Y:S01]  /*adf0*/  ISETP.GT.U32.AND P6, PT, R2.reuse, R8, PT ;  /* 0x000000080200720c */ /* 0x040fe20003fc4070 */
[----:B------:R-:W-:Y:S02]  /*ae00*/  IMAD R6, R2, R9, R6 ;  /* 0x0000000902067224 */ /* 0x000fe400078e0206 */
[----:B------:R-:W-:Y:S02]  /*ae10*/  VIADD R9, R0, 0x63 ;  /* 0x0000006300097836 */ /* 0x000fe40000000000 */
[----:B------:R-:W-:-:S03]  /*ae20*/  IMAD.MOV.U32 R30, RZ, RZ, R7 ;  /* 0x000000ffff1e7224 */ /* 0x000fc600078e0007 */
[----:B------:R-:W-:Y:S01]  /*ae30*/  IABS R7, R9 ;  /* 0x0000000900077213 */ /* 0x000fe20000000000 */
[----:B------:R-:W-:Y:S01]  /*ae40*/  @!P1 IMAD.MOV R30, RZ, RZ, -R30 ;  /* 0x000000ffff1e9224 */ /* 0x000fe200078e0a1e */
[----:B------:R-:W-:-:S03]  /*ae50*/  ISETP.GT.U32.AND P1, PT, R2, R6, PT ;  /* 0x000000060200720c */ /* 0x000fc60003f24070 */
[----:B------:R-:W-:Y:S01]  /*ae60*/  @!P6 IMAD.IADD R8, R8, 0x1, -R2 ;  /* 0x000000010808e824 */ /* 0x000fe200078e0a02 */
[----:B------:R-:W-:Y:S01]  /*ae70*/  ISETP.GE.AND P6, PT, R9, RZ, PT ;  /* 0x000000ff0900720c */ /* 0x000fe20003fc6270 */
[----:B------:R-:W-:-:S04]  /*ae80*/  IMAD.HI.U32 R9, R3, R7, RZ ;  /* 0x0000000703097227 */ /* 0x000fc800078e00ff */
[----:B------:R-:W-:Y:S02]  /*ae90*/  IMAD.MOV R9, RZ, RZ, -R9 ;  /* 0x000000ffff097224 */ /* 0x000fe400078e0a09 */
[----:B------:R-:W-:Y:S02]  /*aea0*/  IMAD.MOV.U32 R29, RZ, RZ, R8 ;  /* 0x000000ffff1d7224 */ /* 0x000fe400078e0008 */
[----:B------:R-:W-:Y:S02]  /*aeb0*/  IMAD R7, R2, R9, R7 ;  /* 0x0000000902077224 */ /* 0x000fe400078e0207 */
[----:B------:R-:W-:Y:S02]  /*aec0*/  @!P1 IMAD.IADD R6, R6, 0x1, -R2 ;  /* 0x0000000106069824 */ /* 0x000fe400078e0a02 */
[----:B------:R-:W-:Y:S01]  /*aed0*/  @!P5 IMAD.MOV R29, RZ, RZ, -R29 ;  /* 0x000000ffff1dd224 */ /* 0x000fe200078e0a1d */
[----:B------:R-:W-:Y:S01]  /*aee0*/  ISETP.GT.U32.AND P5, PT, R2, R7, PT ;  /* 0x000000070200720c */ /* 0x000fe20003fa4070 */
[----:B------:R-:W-:Y:S01]  /*aef0*/  VIADD R10, R0, 0x64 ;  /* 0x00000064000a7836 */ /* 0x000fe20000000000 */
[----:B------:R-:W-:-:S04]  /*af00*/  ISETP.GT.U32.AND P1, PT, R2, R6, PT ;  /* 0x000000060200720c */ /* 0x000fc80003f24070 */
[----:B------:R-:W-:-:S05]  /*af10*/  IABS R9, R10 ;  /* 0x0000000a00097213 */ /* 0x000fca0000000000 */
[----:B------:R-:W-:-:S04]  /*af20*/  IMAD.HI.U32 R8, R3, R9, RZ ;  /* 0x0000000903087227 */ /* 0x000fc800078e00ff */
[--C-:B------:R-:W-:Y:S02]  /*af30*/  @!P5 IMAD.IADD R7, R7, 0x1, -R2.reuse ;  /* 0x000000010707d824 */ /* 0x100fe400078e0a02 */
[----:B------:R-:W-:Y:S02]  /*af40*/  @!P1 IMAD.IADD R6, R6, 0x1, -R2 ;  /* 0x0000000106069824 */ /* 0x000fe400078e0a02 */
[----:B------:R-:W-:Y:S01]  /*af50*/  IMAD.MOV R8, RZ, RZ, -R8 ;  /* 0x000000ffff087224 */ /* 0x000fe200078e0a08 */
[C---:B------:R-:W-:Y:S01]  /*af60*/  ISETP.GT.U32.AND P5, PT, R2.reuse, R7, PT ;  /* 0x000000070200720c */ /* 0x040fe20003fa4070 */
[----:B------:R-:W-:Y:S02]  /*af70*/  IMAD.MOV.U32 R28, RZ, RZ, R6 ;  /* 0x000000ffff1c7224 */ /* 0x000fe400078e0006 */
[----:B------:R-:W-:Y:S02]  /*af80*/  IMAD R9, R2, R8, R9 ;  /* 0x0000000802097224 */ /* 0x000fe400078e0209 */
[----:B------:R-:W-:-:S02]  /*af90*/  VIADD R8, R0, 0x65 ;  /* 0x0000006500087836 */ /* 0x000fc40000000000 */
[----:B------:R-:W-:Y:S01]  /*afa0*/  @!P0 IMAD.MOV R28, RZ, RZ, -R28 ;  /* 0x000000ffff1c8224 */ /* 0x000fe200078e0a1c */
[----:B------:R-:W-:Y:S02]  /*afb0*/  ISETP.GT.U32.AND P0, PT, R2, R9, PT ;  /* 0x000000090200720c */ /* 0x000fe40003f04070 */
[----:B------:R-:W-:-:S03]  /*afc0*/  IABS R6, R8 ;  /* 0x0000000800067213 */ /* 0x000fc60000000000 */
[----:B------:R-:W-:Y:S01]  /*afd0*/  @!P5 IMAD.IADD R7, R7, 0x1, -R2 ;  /* 0x000000010707d824 */ /* 0x000fe200078e0a02 */
[----:B------:R-:W-:Y:S01]  /*afe0*/  ISETP.GE.AND P5, PT, R8, RZ, PT ;  /* 0x000000ff0800720c */ /* 0x000fe20003fa6270 */
[----:B------:R-:W-:-:S04]  /*aff0*/  IMAD.HI.U32 R8, R3, R6, RZ ;  /* 0x0000000603087227 */ /* 0x000fc800078e00ff */
[----:B------:R-:W-:Y:S02]  /*b000*/  IMAD.MOV R8, RZ, RZ, -R8 ;  /* 0x000000ffff087224 */ /* 0x000fe400078e0a08 */
[----:B------:R-:W-:Y:S01]  /*b010*/  @!P0 IMAD.IADD R9, R9, 0x1, -R2 ;  /* 0x0000000109098824 */ /* 0x000fe200078e0a02 */
[----:B------:R-:W-:Y:S01]  /*b020*/  ISETP.GE.AND P1, PT, R10, RZ, PT ;  /* 0x000000ff0a00720c */ /* 0x000fe20003f26270 */
[C---:B------:R-:W-:Y:S02]  /*b030*/  IMAD R6, R2.reuse, R8, R6 ;  /* 0x0000000802067224 */ /* 0x040fe400078e0206 */
[----:B------:R-:W-:Y:S01]  /*b040*/  IMAD.MOV.U32 R27, RZ, RZ, R7 ;  /* 0x000000ffff1b7224 */ /* 0x000fe200078e0007 */
[----:B------:R-:W-:Y:S01]  /*b050*/  ISETP.GT.U32.AND P0, PT, R2, R9, PT ;  /* 0x000000090200720c */ /* 0x000fe20003f04070 */
[----:B------:R-:W-:Y:S02]  /*b060*/  VIADD R10, R0, 0x66 ;  /* 0x00000066000a7836 */ /* 0x000fe40000000000 */
[----:B------:R-:W-:Y:S01]  /*b070*/  @!P6 IMAD.MOV R27, RZ, RZ, -R27 ;  /* 0x000000ffff1be224 */ /* 0x000fe200078e0a1b */
[----:B------:R-:W-:-:S02]  /*b080*/  ISETP.GT.U32.AND P6, PT, R2, R6, PT ;  /* 0x000000060200720c */ /* 0x000fc40003fc4070 */
[----:B------:R-:W-:-:S05]  /*b090*/  IABS R8, R10 ;  /* 0x0000000a00087213 */ /* 0x000fca0000000000 */
[----:B------:R-:W-:-:S04]  /*b0a0*/  IMAD.HI.U32 R7, R3, R8, RZ ;  /* 0x0000000803077227 */ /* 0x000fc800078e00ff */
[--C-:B------:R-:W-:Y:S02]  /*b0b0*/  @!P0 IMAD.IADD R9, R9, 0x1, -R2.reuse ;  /* 0x0000000109098824 */ /* 0x100fe400078e0a02 */
        /* <DEDUP_REMOVED lines=11> */
[----:B------:R-:W-:Y:S01]  /*b170*/  IMAD.HI.U32 R7, R3, R9, RZ ;  /* 0x0000000903077227 */ /* 0x000fe200078e00ff */
[----:B------:R-:W-:-:S03]  /*b180*/  ISETP.GE.AND P0, PT, R10, RZ, PT ;  /* 0x000000ff0a00720c */ /* 0x000fc60003f06270 */
[----:B------:R-:W-:Y:S02]  /*b190*/  @!P1 IMAD.IADD R8, R8, 0x1, -R2 ;  /* 0x0000000108089824 */ /* 0x000fe400078e0a02 */
[----:B------:R-:W-:Y:S02]  /*b1a0*/  IMAD.MOV R7, RZ, RZ, -R7 ;  /* 0x000000ffff077224 */ /* 0x000fe400078e0a07 */
[----:B------:R-:W-:Y:S01]  /*b1b0*/  VIADD R10, R0, 0x6a ;  /* 0x0000006a000a7836 */ /* 0x000fe20000000000 */
[C---:B------:R-:W-:Y:S01]  /*b1c0*/  ISETP.GT.U32.AND P1, PT, R2.reuse, R8, PT ;  /* 0x000000080200720c */ /* 0x040fe20003f24070 */
[----:B------:R-:W-:-:S03]  /*b1d0*/  IMAD R9, R2, R7, R9 ;  /* 0x0000000702097224 */ /* 0x000fc600078e0209 */
[----:B------:R-:W-:Y:S01]  /*b1e0*/  IABS R7, R10 ;  /* 0x0000000a00077213 */ /* 0x000fe20000000000 */
[----:B------:R-:W-:-:S04]  /*b1f0*/  IMAD.MOV.U32 R25, RZ, RZ, R6 ;  /* 0x000000ffff197224 */ /* 0x000fc800078e0006 */
[----:B------:R-:W-:-:S04]  /*b200*/  IMAD.HI.U32 R6, R3, R7, RZ ;  /* 0x0000000703067227 */ /* 0x000fc800078e00ff */
[----:B------:R-:W-:Y:S01]  /*b210*/  @!P5 IMAD.MOV R25, RZ, RZ, -R25 ;  /* 0x000000ffff19d224 */ /* 0x000fe200078e0a19 */
[----:B------:R-:W-:Y:S01]  /*b220*/  ISETP.GT.U32.AND P5, PT, R2, R9, PT ;  /* 0x000000090200720c */ /* 0x000fe20003fa4070 */
[----:B------:R-:W-:Y:S02]  /*b230*/  @!P1 IMAD.IADD R8, R8, 0x1, -R2 ;  /* 0x0000000108089824 */ /* 0x000fe400078e0a02 */
[----:B------:R-:W-:Y:S02]  /*b240*/  IMAD.MOV R6, RZ, RZ, -R6 ;  /* 0x000000ffff067224 */ /* 0x000fe400078e0a06 */
[----:B------:R-:W-:Y:S02]  /*b250*/  IMAD.MOV.U32 R24, RZ, RZ, R8 ;  /* 0x000000ffff187224 */ /* 0x000fe400078e0008 */
[----:B------:R-:W-:Y:S02]  /*b260*/  IMAD R7, R2, R6, R7 ;  /* 0x0000000602077224 */ /* 0x000fe400078e0207 */
[----:B------:R-:W-:-:S03]  /*b270*/  @!P0 IMAD.MOV R24, RZ, RZ, -R24 ;  /* 0x000000ffff188224 */ /* 0x000fc600078e0a18 */
[----:B------:R-:W-:Y:S01]  /*b280*/  ISETP.GT.U32.AND P0, PT, R2, R7, PT ;  /* 0x000000070200720c */ /* 0x000fe20003f04070 */
[----:B------:R-:W-:Y:S01]  /*b290*/  @!P5 IMAD.IADD R9, R9, 0x1, -R2 ;  /* 0x000000010909d824 */ /* 0x000fe200078e0a02 */
[----:B------:R-:W-:Y:S01]  /*b2a0*/  ISETP.GE.AND P1, PT, R10, RZ, PT ;  /* 0x000000ff0a00720c */ /* 0x000fe20003f26270 */
[----:B------:R-:W-:-:S03]  /*b2b0*/  VIADD R10, R0, 0x6b ;  /* 0x0000006b000a7836 */ /* 0x000fc60000000000 */
[----:B------:R-:W-:Y:S02]  /*b2c0*/  ISETP.GT.U32.AND P5, PT, R2, R9, PT ;  /* 0x000000090200720c */ /* 0x000fe40003fa4070 */
[----:B------:R-:W-:-:S05]  /*b2d0*/  IABS R6, R10 ;  /* 0x0000000a00067213 */ /* 0x000fca0000000000 */
[----:B------:R-:W-:Y:S02]  /*b2e0*/  @!P0 IMAD.IADD R7, R7, 0x1, -R2 ;  /* 0x0000000107078824 */ /* 0x000fe400078e0a02 */
[----:B------:R-:W-:-:S03]  /*b2f0*/  IMAD.HI.U32 R8, R3, R6, RZ ;  /* 0x0000000603087227 */ /* 0x000fc600078e00ff */
[C---:B------:R-:W-:Y:S01]  /*b300*/  ISETP.GT.U32.AND P0, PT, R2.reuse, R7, PT ;  /* 0x000000070200720c */ /* 0x040fe20003f04070 */
[----:B------:R-:W-:Y:S02]  /*b310*/  IMAD.MOV R8, RZ, RZ, -R8 ;  /* 0x000000ffff087224 */ /* 0x000fe400078e0a08 */
[----:B------:R-:W-:Y:S02]  /*b320*/  @!P5 IMAD.IADD R9, R9, 0x1, -R2 ;  /* 0x000000010909d824 */ /* 0x000fe400078e0a02 */
[----:B------:R-:W-:Y:S02]  /*b330*/  IMAD R6, R2, R8, R6 ;  /* 0x0000000802067224 */ /* 0x000fe400078e0206 */
[----:B------:R-:W-:Y:S02]  /*b340*/  VIADD R8, R0, 0x6c ;  /* 0x0000006c00087836 */ /* 0x000fe40000000000 */
[----:B------:R-:W-:-:S03]  /*b350*/  IMAD.MOV.U32 R23, RZ, RZ, R9 ;  /* 0x000000ffff177224 */ /* 0x000fc600078e0009 */
[----:B------:R-:W-:Y:S01]  /*b360*/  IABS R9, R8 ;  /* 0x0000000800097213 */ /* 0x000fe20000000000 */
[----:B------:R-:W-:Y:S01]  /*b370*/  @!P6 IMAD.MOV R23, RZ, RZ, -R23 ;  /* 0x000000ffff17e224 */ /* 0x000fe200078e0a17 */
[----:B------:R-:W-:Y:S01]  /*b380*/  ISETP.GT.U32.AND P6, PT, R2, R6, PT ;  /* 0x000000060200720c */ /* 0x000fe20003fc4070 */
        /* <DEDUP_REMOVED lines=8> */
[----:B------:R-:W-:Y:S02]  /*b410*/  ISETP.GT.U32.AND P1, PT, R2, R9, PT ;  /* 0x000000090200720c */ /* 0x000fe40003f24070 */
[----:B------:R-:W-:Y:S01]  /*b420*/  ISETP.GE.AND P5, PT, R10, RZ, PT ;  /* 0x000000ff0a00720c */ /* 0x000fe20003fa6270 */
[----:B------:R-:W-:Y:S01]  /*b430*/  VIADD R10, R0, 0x6d ;  /* 0x0000006d000a7836 */ /* 0x000fe20000000000 */
[----:B------:R-:W-:-:S04]  /*b440*/  ISETP.GT.U32.AND P6, PT, R2, R6, PT ;  /* 0x000000060200720c */ /* 0x000fc80003fc4070 */
[----:B------:R-:W-:-:S05]  /*b450*/  IABS R8, R10 ;  /* 0x0000000a00087213 */ /* 0x000fca0000000000 */
[----:B------:R-:W-:-:S04]  /*b460*/  IMAD.HI.U32 R7, R3, R8, RZ ;  /* 0x0000000803077227 */ /* 0x000fc800078e00ff */
[--C-:B------:R-:W-:Y:S02]  /*b470*/  @!P1 IMAD.IADD R9, R9, 0x1, -R2.reuse ;  /* 0x0000000109099824 */ /* 0x100fe400078e0a02 */
[----:B------:R-:W-:Y:S01]  /*b480*/  @!P6 IMAD.IADD R6, R6, 0x1, -R2 ;  /* 0x000000010606e824 */ /* 0x000fe200078e0a02 */
[----:B------:R-:W-:Y:S01]  /*b490*/  ISETP.GE.AND P6, PT, R10, RZ, PT ;  /* 0x000000ff0a00720c */ /* 0x000fe20003fc6270 */
[----:B------:R-:W-:Y:S01]  /*b4a0*/  IMAD.MOV R7, RZ, RZ, -R7 ;  /* 0x000000ffff077224 */ /* 0x000fe200078e0a07 */
[----:B------:R-:W-:Y:S01]  /*b4b0*/  ISETP.GT.U32.AND P1, PT, R2, R9, PT ;  /* 0x000000090200720c */ /* 0x000fe20003f24070 */
[----:B------:R-:W-:Y:S02]  /*b4c0*/  VIADD R10, R0, 0x6e ;  /* 0x0000006e000a7836 */ /* 0x000fe40000000000 */
[----:B------:R-:W-:Y:S02]  /*b4d0*/  IMAD R8, R2, R7, R8 ;  /* 0x0000000702087224 */ /* 0x000fe400078e0208 */
[----:B------:R-:W-:Y:S01]  /*b4e0*/  IMAD.MOV.U32 R21, RZ, RZ, R6 ;  /* 0x000000ffff157224 */ /* 0x000fe200078e0006 */
[----:B------:R-:W-:-:S03]  /*b4f0*/  IABS R7, R10 ;  /* 0x0000000a00077213 */ /* 0x000fc60000000000 */
[----:B------:R-:W-:Y:S01]  /*b500*/  @!P5 IMAD.MOV R21, RZ, RZ, -R21 ;  /* 0x000000ffff15d224 */ /* 0x000fe200078e0a15 */
[----:B------:R-:W-:Y:S01]  /*b510*/  ISETP.GT.U32.AND P5, PT, R2, R8, PT ;  /* 0x000000080200720c */ /* 0x000fe20003fa4070 */
[----:B------:R-:W-:-:S04]  /*b520*/  IMAD.HI.U32 R6, R3, R7, RZ ;  /* 0x0000000703067227 */ /* 0x000fc800078e00ff */
[----:B------:R-:W-:Y:S02]  /*b530*/  @!P1 IMAD.IADD R9, R9, 0x1, -R2 ;  /* 0x0000000109099824 */ /* 0x000fe400078e0a02 */
[----:B------:R-:W-:Y:S02]  /*b540*/  IMAD.MOV R6, RZ, RZ, -R6 ;  /* 0x000000ffff067224 */ /* 0x000fe400078e0a06 */
[----:B------:R-:W-:Y:S02]  /*b550*/  IMAD.MOV.U32 R20, RZ, RZ, R9 ;  /* 0x000000ffff147224 */ /* 0x000fe400078e0009 */
[----:B------:R-:W-:Y:S02]  /*b560*/  IMAD R7, R2, R6, R7 ;  /* 0x0000000602077224 */ /* 0x000fe400078e0207 */
[----:B------:R-:W-:Y:S02]  /*b570*/  @!P5 IMAD.IADD R8, R8, 0x1, -R2 ;  /* 0x000000010808d824 */ /* 0x000fe400078e0a02 */
[----:B------:R-:W-:Y:S01]  /*b580*/  @!P0 IMAD.MOV R20, RZ, RZ, -R20 ;  /* 0x000000ffff148224 */ /* 0x000fe200078e0a14 */
[----:B------:R-:W-:-:S02]  /*b590*/  ISETP.GT.U32.AND P0, PT, R2, R7, PT ;  /* 0x000000070200720c */ /* 0x000fc40003f04070 */
[----:B------:R-:W-:Y:S01]  /*b5a0*/  ISETP.GT.U32.AND P5, PT, R2, R8, PT ;  /* 0x000000080200720c */ /* 0x000fe20003fa4070 */
[----:B------:R-:W-:-:S05]  /*b5b0*/  VIADD R6, R0, 0x6f ;  /* 0x0000006f00067836 */ /* 0x000fca0000000000 */
[----:B------:R-:W-:-:S05]  /*b5c0*/  IABS R9, R6 ;  /* 0x0000000600097213 */ /* 0x000fca0000000000 */
[--C-:B------:R-:W-:Y:S02]  /*b5d0*/  @!P0 IMAD.IADD R7, R7, 0x1, -R2.reuse ;  /* 0x0000000107078824 */ /* 0x100fe400078e0a02 */
[----:B------:R-:W-:Y:S01]  /*b5e0*/  @!P5 IMAD.IADD R8, R8, 0x1, -R2 ;  /* 0x000000010808d824 */ /* 0x000fe200078e0a02 */
[----:B------:R-:W-:Y:S01]  /*b5f0*/  ISETP.GE.AND P5, PT, R6, RZ, PT ;  /* 0x000000ff0600720c */ /* 0x000fe20003fa6270 */
[----:B------:R-:W-:Y:S01]  /*b600*/  IMAD.HI.U32 R6, R3, R9, RZ ;  /* 0x0000000903067227 */ /* 0x000fe200078e00ff */
[----:B------:R-:W-:-:S03]  /*b610*/  ISETP.GT.U32.AND P0, PT, R2, R7, PT ;  /* 0x000000070200720c */ /* 0x000fc60003f04070 */
[----:B------:R-:W-:-:S04]  /*b620*/  IMAD.MOV R6, RZ, RZ, -R6 ;  /* 0x000000ffff067224 */ /* 0x000fc800078e0a06 */
[----:B------:R-:W-:-:S06]  /*b630*/  IMAD R6, R2, R6, R9 ;  /* 0x0000000602067224 */ /* 0x000fcc00078e0209 */
[----:B------:R-:W-:Y:S01]  /*b640*/  @!P0 IMAD.IADD R7, R7, 0x1, -R2 ;  /* 0x0000000107078824 */ /* 0x000fe200078e0a02 */
[----:B------:R-:W-:Y:S01]  /*b650*/  ISETP.GT.U32.AND P0, PT, R2, R6, PT ;  /* 0x000000060200720c */ /* 0x000fe20003f04070 */
[----:B------:R-:W-:Y:S01]  /*b660*/  VIADD R9, R0, 0x72 ;  /* 0x0000007200097836 */ /* 0x000fe20000000000 */
[----:B------:R-:W-:Y:S01]  /*b670*/  ISETP.GE.AND P1, PT, R10, RZ, PT ;  /* 0x000000ff0a00720c */ /* 0x000fe20003f26270 */
[----:B------:R-:W-:-:S03]  /*b680*/  IMAD.MOV.U32 R19, RZ, RZ, R8 ;  /* 0x000000ffff137224 */ /* 0x000fc600078e0008 */
[----:B------:R-:W-:Y:S01]  /*b690*/  IABS R10, R9 ;  /* 0x00000009000a7213 */ /* 0x000fe20000000000 */
[----:B------:R-:W-:Y:S01]  /*b6a0*/  @!P6 IMAD.MOV R19, RZ, RZ, -R19 ;  /* 0x000000ffff13e224 */ /* 0x000fe200078e0a13 */
[----:B------:R-:W-:-:S05]  /*b6b0*/  ISETP.GE.AND P6, PT, R9, RZ, PT ;  /* 0x000000ff0900720c */ /* 0x000fca0003fc6270 */
[----:B------:R-:W-:Y:S02]  /*b6c0*/  @!P0 IMAD.IADD R6, R6, 0x1, -R2 ;  /* 0x0000000106068824 */ /* 0x000fe400078e0a02 */
[----:B------:R-:W-:-:S03]  /*b6d0*/  IMAD.HI.U32 R9, R3, R10, RZ ;  /* 0x0000000a03097227 */ /* 0x000fc600078e00ff */
[----:B------:R-:W-:Y:S01]  /*b6e0*/  ISETP.GT.U32.AND P0, PT, R2, R6, PT ;  /* 0x000000060200720c */ /* 0x000fe20003f04070 */
[----:B------:R-:W-:Y:S02]  /*b6f0*/  VIADD R8, R0, 0x73 ;  /* 0x0000007300087836 */ /* 0x000fe40000000000 */
[----:B------:R-:W-:Y:S02]  /*b700*/  IMAD.MOV.U32 R18, RZ, RZ, R7 ;  /* 0x000000ffff127224 */ /* 0x000fe400078e0007 */
[----:B------:R-:W-:Y:S01]  /*b710*/  IMAD.MOV R7, RZ, RZ, -R9 ;  /* 0x000000ffff077224 */ /* 0x000fe200078e0a09 */
[----:B------:R-:W-:Y:S01]  /*b720*/  IABS R12, R8 ;  /* 0x00000008000c7213 */ /* 0x000fe20000000000 */
[----:B------:R-:W-:Y:S01]  /*b730*/  @!P1 IMAD.MOV R18, RZ, RZ, -R18 ;  /* 0x000000ffff129224 */ /* 0x000fe200078e0a12 */
[----:B------:R-:W-:Y:S01]  /*b740*/  ISETP.GE.AND P1, PT, R8, RZ, PT ;  /* 0x000000ff0800720c */ /* 0x000fe20003f26270 */
[----:B------:R-:W-:Y:S02]  /*b750*/  IMAD R8, R2, R7, R10 ;  /* 0x0000000702087224 */ /* 0x000fe400078e020a */
[----:B------:R-:W-:-:S02]  /*b760*/  IMAD.MOV.U32 R9, RZ, RZ, R12 ;  /* 0x000000ffff097224 */ /* 0x000fc400078e000c */
[----:B------:R-:W-:Y:S01]  /*b770*/  @!P0 IMAD.IADD R6, R6, 0x1, -R2 ;  /* 0x0000000106068824 */ /* 0x000fe200078e0a02 */
[----:B------:R-:W-:Y:S01]  /*b780*/  ISETP.GT.U32.AND P0, PT, R2, R8, PT ;  /* 0x000000080200720c */ /* 0x000fe20003f04070 */
[----:B------:R-:W-:-:S04]  /*b790*/  IMAD.HI.U32 R7, R3, R9, RZ ;  /* 0x0000000903077227 */ /* 0x000fc800078e00ff */
[----:B------:R-:W-:Y:S02]  /*b7a0*/  IMAD.MOV R7, RZ, RZ, -R7 ;  /* 0x000000ffff077224 */ /* 0x000fe400078e0a07 */
[C---:B------:R-:W-:Y:S02]  /*b7b0*/  VIADD R13, R0.reuse, 0x74 ;  /* 0x00000074000d7836 */ /* 0x040fe40000000000 */
[----:B------:R-:W-:Y:S02]  /*b7c0*/  VIADD R33, R0, 0x75 ;  /* 0x0000007500217836 */ /* 0x000fe40000000000 */
[----:B------:R-:W-:Y:S01]  /*b7d0*/  IMAD R9, R2, R7, R9 ;  /* 0x0000000702097224 */ /* 0x000fe200078e0209 */
[----:B------:R-:W-:Y:S01]  /*b7e0*/  IABS R7, R13 ;  /* 0x0000000d00077213 */ /* 0x000fe20000000000 */
[----:B------:R-:W-:Y:S02]  /*b7f0*/  @!P0 IMAD.IADD R8, R8, 0x1, -R2 ;  /* 0x0000000108088824 */ /* 0x000fe400078e0a02 */
[----:B------:R-:W-:Y:S01]  /*b800*/  IMAD.MOV.U32 R17, RZ, RZ, R6 ;  /* 0x000000ffff117224 */ /* 0x000fe200078e0006 */
[----:B------:R-:W-:Y:S01]  /*b810*/  IABS R10, R33 ;  /* 0x00000021000a7213 */ /* 0x000fe20000000000 */
[----:B------:R-:W-:Y:S01]  /*b820*/  IMAD.HI.U32 R12, R3, R7, RZ ;  /* 0x00000007030c7227 */ /* 0x000fe200078e00ff */
[----:B------:R-:W-:-:S03]  /*b830*/  ISETP.GT.U32.AND P0, PT, R2, R8, PT ;  /* 0x000000080200720c */ /* 0x000fc60003f04070 */
[----:B------:R-:W-:Y:S01]  /*b840*/  @!P5 IMAD.MOV R17, RZ, RZ, -R17 ;  /* 0x000000ffff11d224 */ /* 0x000fe200078e0a11 */
[----:B------:R-:W-:Y:S01]  /*b850*/  ISETP.GT.U32.AND P5, PT, R2, R9, PT ;  /* 0x000000090200720c */ /* 0x000fe20003fa4070 */
[----:B------:R-:W-:Y:S02]  /*b860*/  IMAD.MOV.U32 R6, RZ, RZ, R10 ;  /* 0x000000ffff067224 */ /* 0x000fe400078e000a */
[----:B------:R-:W-:-:S04]  /*b870*/  IMAD.MOV R10, RZ, RZ, -R12 ;  /* 0x000000ffff0a7224 */ /* 0x000fc800078e0a0c */
[----:B------:R-:W-:Y:S02]  /*b880*/  IMAD R7, R2, R10, R7 ;  /* 0x0000000a02077224 */ /* 0x000fe400078e0207 */
[----:B------:R-:W-:-:S03]  /*b890*/  @!P0 IMAD.IADD R8, R8, 0x1, -R2 ;  /* 0x0000000108088824 */ /* 0x000fc600078e0a02 */
[----:B------:R-:W-:Y:S01]  /*b8a0*/  ISETP.GT.U32.AND P0, PT, R2, R7, PT ;  /* 0x000000070200720c */ /* 0x000fe20003f04070 */
[----:B------:R-:W-:Y:S02]  /*b8b0*/  @!P5 IMAD.IADD R9, R9, 0x1, -R2 ;  /* 0x000000010909d824 */ /* 0x000fe400078e0a02 */
[----:B------:R-:W-:-:S03]  /*b8c0*/  IMAD.HI.U32 R10, R3, R6, RZ ;  /* 0x00000006030a7227 */ /* 0x000fc600078e00ff */
[----:B------:R-:W-:Y:S01]  /*b8d0*/  ISETP.GT.U32.AND P5, PT, R2, R9, PT ;  /* 0x000000090200720c */ /* 0x000fe20003fa4070 */
[----:B------:R-:W-:Y:S02]  /*b8e0*/  IMAD.MOV R10, RZ, RZ, -R10 ;  /* 0x000000ffff0a7224 */ /* 0x000fe400078e0a0a */
[----:B------:R-:W-:Y:S02]  /*b8f0*/  VIADD R12, R0, 0x76 ;  /* 0x00000076000c7836 */ /* 0x000fe40000000000 */
[----:B------:R-:W-:Y:S02]  /*b900*/  IMAD R6, R2, R10, R6 ;  /* 0x0000000a02067224 */ /* 0x000fe400078e0206 */
[----:B------:R-:W-:Y:S01]  /*b910*/  IMAD.MOV.U32 R16, RZ, RZ, R8 ;  /* 0x000000ffff107224 */ /* 0x000fe200078e0008 */
[----:B------:R-:W-:Y:S01]  /*b920*/  IABS R10, R12 ;  /* 0x0000000c000a7213 */ /* 0x000fe20000000000 */
[----:B------:R-:W-:Y:S02]  /*b930*/  @!P0 IMAD.IADD R7, R7, 0x1, -R2 ;  /* 0x0000000107078824 */ /* 0x000fe400078e0a02 */
[----:B------:R-:W-:-:S02]  /*b940*/  @!P6 IMAD.MOV R16, RZ, RZ, -R16 ;  /* 0x000000ffff10e224 */ /* 0x000fc400078e0a10 */
[----:B------:R-:W-:Y:S01]  /*b950*/  @!P5 IMAD.IADD R9, R9, 0x1, -R2 ;  /* 0x000000010909d824 */ /* 0x000fe200078e0a02 */
[C---:B------:R-:W-:Y:S01]  /*b960*/  ISETP.GT.U32.AND P6, PT, R2.reuse, R7, PT ;  /* 0x000000070200720c */ /* 0x040fe20003fc4070 */
[----:B------:R-:W-:Y:S01]  /*b970*/  IMAD.HI.U32 R8, R3, R10, RZ ;  /* 0x0000000a03087227 */ /* 0x000fe200078e00ff */
[----:B------:R-:W-:-:S03]  /*b980*/  ISETP.GT.U32.AND P5, PT, R2, R6, PT ;  /* 0x000000060200720c */ /* 0x000fc60003fa4070 */
[----:B------:R-:W-:-:S04]  /*b990*/  IMAD.MOV R8, RZ, RZ, -R8 ;  /* 0x000000ffff087224 */ /* 0x000fc800078e0a08 */
[----:B------:R-:W-:-:S04]  /*b9a0*/  IMAD R8, R2, R8, R10 ;  /* 0x0000000802087224 */ /* 0x000fc800078e020a */
[--C-:B------:R-:W-:Y:S01]  /*b9b0*/  @!P6 IMAD.IADD R7, R7, 0x1, -R2.reuse ;  /* 0x000000010707e824 */ /* 0x100fe200078e0a02 */
[----:B------:R-:W-:Y:S01]  /*b9c0*/  ISETP.GT.U32.AND P6, PT, R2, R8, PT ;  /* 0x000000080200720c */ /* 0x000fe20003fc4070 */
[----:B------:R-:W-:Y:S02]  /*b9d0*/  @!P5 IMAD.IADD R6, R6, 0x1, -R2 ;  /* 0x000000010606d824 */ /* 0x000fe400078e0a02 */
[----:B------:R-:W-:-:S03]  /*b9e0*/  IMAD.MOV.U32 R14, RZ, RZ, R7 ;  /* 0x000000ffff0e7224 */ /* 0x000fc600078e0007 */
[----:B------:R-:W-:Y:S01]  /*b9f0*/  ISETP.GT.U32.AND P5, PT, R2, R6, PT ;  /* 0x000000060200720c */ /* 0x000fe20003fa4070 */
[----:B------:R-:W-:Y:S01]  /*ba00*/  VIADD R7, R0, 0x77 ;  /* 0x0000007700077836 */ /* 0x000fe20000000000 */
[----:B------:R-:W-:-:S04]  /*ba10*/  ISETP.GE.AND P0, PT, R13, RZ, PT ;  /* 0x000000ff0d00720c */ /* 0x000fc80003f06270 */
[----:B------:R-:W-:Y:S01]  /*ba20*/  IABS R10, R7 ;  /* 0x00000007000a7213 */ /* 0x000fe20000000000 */
[----:B------:R-:W-:Y:S02]  /*ba30*/  @!P6 IMAD.IADD R8, R8, 0x1, -R2 ;  /* 0x000000010808e824 */ /* 0x000fe400078e0a02 */
[----:B------:R-:W-:Y:S02]  /*ba40*/  IMAD.MOV.U32 R15, RZ, RZ, R9 ;  /* 0x000000ffff0f7224 */ /* 0x000fe400078e0009 */
[----:B------:R-:W-:Y:S01]  /*ba50*/  IMAD.HI.U32 R9, R3, R10, RZ ;  /* 0x0000000a03097227 */ /* 0x000fe200078e00ff */
[----:B------:R-:W-:-:S03]  /*ba60*/  ISETP.GT.U32.AND P6, PT, R2, R8, PT ;  /* 0x000000080200720c */ /* 0x000fc60003fc4070 */
[----:B------:R-:W-:Y:S01]  /*ba70*/  @!P5 IMAD.IADD R6, R6, 0x1, -R2 ;  /* 0x000000010606d824 */ /* 0x000fe200078e0a02 */
[----:B------:R-:W-:Y:S01]  /*ba80*/  ISETP.GE.AND P5, PT, R7, RZ, PT ;  /* 0x000000ff0700720c */ /* 0x000fe20003fa6270 */
[----:B------:R-:W-:Y:S02]  /*ba90*/  @!P1 IMAD.MOV R15, RZ, RZ, -R15 ;  /* 0x000000ffff0f9224 */ /* 0x000fe400078e0a0f */
[----:B------:R-:W-:Y:S01]  /*baa0*/  IMAD.MOV.U32 R13, RZ, RZ, R6 ;  /* 0x000000ffff0d7224 */ /* 0x000fe200078e0006 */
[----:B------:R-:W-:Y:S01]  /*bab0*/  ISETP.GE.AND P1, PT, R33, RZ, PT ;  /* 0x000000ff2100720c */ /* 0x000fe20003f26270 */
[----:B------:R-:W-:Y:S02]  /*bac0*/  IMAD.MOV R6, RZ, RZ, -R9 ;  /* 0x000000ffff067224 */ /* 0x000fe400078e0a09 */
[----:B------:R-:W-:Y:S02]  /*bad0*/  VIADD R7, R0, 0x7a ;  /* 0x0000007a00077836 */ /* 0x000fe40000000000 */
[----:B------:R-:W-:-:S02]  /*bae0*/  IMAD R6, R2, R6, R10 ;  /* 0x0000000602067224 */ /* 0x000fc400078e020a */
[----:B------:R-:W-:Y:S01]  /*baf0*/  @!P0 IMAD.MOV R14, RZ, RZ, -R14 ;  /* 0x000000ffff0e8224 */ /* 0x000fe200078e0a0e */
[----:B------:R-:W-:Y:S01]  /*bb00*/  ISETP.GE.AND P0, PT, R12, RZ, PT ;  /* 0x000000ff0c00720c */ /* 0x000fe20003f06270 */
[----:B------:R-:W-:Y:S01]  /*bb10*/  @!P6 IMAD.IADD R8, R8, 0x1, -R2 ;  /* 0x000000010808e824 */ /* 0x000fe200078e0a02 */
[----:B------:R-:W-:Y:S02]  /*bb20*/  IABS R12, R7 ;  /* 0x00000007000c7213 */ /* 0x000fe40000000000 */
[----:B------:R-:W-:Y:S01]  /*bb30*/  ISETP.GT.U32.AND P6, PT, R2, R6, PT ;  /* 0x000000060200720c */ /* 0x000fe20003fc4070 */
[----:B------:R-:W-:Y:S02]  /*bb40*/  @!P1 IMAD.MOV R13, RZ, RZ, -R13 ;  /* 0x000000ffff0d9224 */ /* 0x000fe400078e0a0d */
[----:B------:R-:W-:Y:S01]  /*bb50*/  IMAD.MOV.U32 R9, RZ, RZ, R12 ;  /* 0x000000ffff097224 */ /* 0x000fe200078e000c */
[----:B------:R-:W-:-:S03]  /*bb60*/  ISETP.GE.AND P1, PT, R7, RZ, PT ;  /* 0x000000ff0700720c */ /* 0x000fc60003f26270 */
[----:B------:R-:W-:-:S04]  /*bb70*/  IMAD.HI.U32 R7, R3, R9, RZ ;  /* 0x0000000903077227 */ /* 0x000fc800078e00ff */
[----:B------:R-:W-:Y:S02]  /*bb80*/  IMAD.MOV R7, RZ, RZ, -R7 ;  /* 0x000000ffff077224 */ /* 0x000fe400078e0a07 */
[----:B------:R-:W-:Y:S02]  /*bb90*/  @!P6 IMAD.IADD R6, R6, 0x1, -R2 ;  /* 0x000000010606e824 */ /* 0x000fe400078e0a02 */
[----:B------:R-:W-:Y:S02]  /*bba0*/  IMAD R7, R2, R7, R9 ;  /* 0x0000000702077224 */ /* 0x000fe400078e0209 */
[----:B------:R-:W-:Y:S01]  /*bbb0*/  VIADD R9, R0, 0x7b ;  /* 0x0000007b00097836 */ /* 0x000fe20000000000 */
[----:B------:R-:W-:-:S04]  /*bbc0*/  ISETP.GT.U32.AND P6, PT, R2, R6, PT ;  /* 0x000000060200720c */ /* 0x000fc80003fc4070 */
[----:B------:R-:W-:Y:S01]  /*bbd0*/  IABS R10, R9 ;  /* 0x00000009000a7213 */ /* 0x000fe20000000000 */
[----:B------:R-:W-:-:S04]  /*bbe0*/  IMAD.MOV.U32 R12, RZ, RZ, R8 ;  /* 0x000000ffff0c7224 */ /* 0x000fc800078e0008 */
[----:B------:R-:W-:-:S04]  /*bbf0*/  IMAD.HI.U32 R34, R3, R10, RZ ;  /* 0x0000000a03227227 */ /* 0x000fc800078e00ff */
[----:B------:R-:W-:Y:S02]  /*bc00*/  IMAD.MOV R8, RZ, RZ, -R34 ;  /* 0x000000ffff087224 */ /* 0x000fe400078e0a22 */
[----:B------:R-:W-:Y:S02]  /*bc10*/  @!P6 IMAD.IADD R6, R6, 0x1, -R2 ;  /* 0x000000010606e824 */ /* 0x000fe400078e0a02 */
[----:B------:R-:W-:Y:S01]  /*bc20*/  @!P0 IMAD.MOV R12, RZ, RZ, -R12 ;  /* 0x000000ffff0c8224 */ /* 0x000fe200078e0a0c */
[----:B------:R-:W-:Y:S01]  /*bc30*/  ISETP.GE.AND P0, PT, R9, RZ, PT ;  /* 0x000000ff0900720c */ /* 0x000fe20003f06270 */
[----:B------:R-:W-:Y:S02]  /*bc40*/  IMAD R9, R2, R8, R10 ;  /* 0x0000000802097224 */ /* 0x000fe400078e020a */
[----:B------:R-:W-:Y:S02]  /*bc50*/  IMAD.MOV.U32 R10, RZ, RZ, R6 ;  /* 0x000000ffff0a7224 */ /* 0x000fe400078e0006 */
[----:B------:R-:W-:-:S02]  /*bc60*/  VIADD R41, R0, 0x7c ;  /* 0x0000007c00297836 */ /* 0x000fc40000000000 */
[----:B------:R-:W-:Y:S01]  /*bc70*/  @!P5 IMAD.MOV R10, RZ, RZ, -R10 ;  /* 0x000000ffff0ad224 */ /* 0x000fe200078e0a0a */
[----:B------:R-:W-:Y:S02]  /*bc80*/  ISETP.GT.U32.AND P5, PT, R2, R9, PT ;  /* 0x000000090200720c */ /* 0x000fe40003fa4070 */
[----:B------:R-:W-:Y:S02]  /*bc90*/  IABS R33, R41 ;  /* 0x0000002900217213 */ /* 0x000fe40000000000 */
[----:B------:R-:W-:-:S03]  /*bca0*/  SEL R42, R11, R91, !P4 ;  /* 0x0000005b0b2a7207 */ /* 0x000fc60006000000 */
[----:B------:R-:W-:-:S04]  /*bcb0*/  IMAD.HI.U32 R37, R3, R33, RZ ;  /* 0x0000002103257227 */ /* 0x000fc800078e00ff */
[----:B------:R-:W-:Y:S01]  /*bcc0*/  IMAD R42, R42, UR7, RZ ;  /* 0x000000072a2a7c24 */ /* 0x000fe2000f8e02ff */
[----:B------:R0:W-:Y:S01]  /*bcd0*/  STL [R1+0x74c], R0 ;  /* 0x00074c0001007387 */ /* 0x0001e20000100800 */
[----:B------:R-:W-:Y:S02]  /*bce0*/  IMAD.MOV R34, RZ, RZ, -R37 ;  /* 0x000000ffff227224 */ /* 0x000fe400078e0a25 */
[C---:B------:R-:W-:Y:S02]  /*bcf0*/  VIADD R37, R0.reuse, 0x7d ;  /* 0x0000007d00257836 */ /* 0x040fe40000000000 */
[----:B------:R-:W-:Y:S02]  /*bd00*/  VIADD R40, R0, 0x7e ;  /* 0x0000007e00287836 */ /* 0x000fe40000000000 */
[----:B------:R-:W-:Y:S01]  /*bd10*/  @!P5 IMAD.IADD R9, R9, 0x1, -R2 ;  /* 0x000000010909d824 */ /* 0x000fe200078e0a02 */
[----:B0-----:R-:W-:Y:S02]  /*bd20*/  LEA R0, P5, R42, R5, 0x1 ;  /* 0x000000052a007211 */ /* 0x001fe400078a08ff */
[----:B------:R-:W-:-:S02]  /*bd30*/  PRMT R56, RZ, 0x7610, R56 ;  /* 0x00007610ff387816 */ /* 0x000fc40000000038 */
[----:B------:R-:W-:Y:S01]  /*bd40*/  LEA.HI.X.SX32 R43, R42, R4, 0x1, P5 ;  /* 0x000000042a2b7211 */ /* 0x000fe200028f0eff */
[----:B------:R-:W-:-:S05]  /*bd50*/  @P3 IMAD.MOV.U32 R42, RZ, RZ, R0 ;  /* 0x000000ffff2a3224 */ /* 0x000fca00078e0000 */
[----:B------:R0:W2:Y:S01]  /*bd60*/  @P3 LDG.E.U16 R56, desc[UR24][R42.64] ;  /* 0x000000182a383981 */ /* 0x0000a2000c1e1500 */
[----:B------:R-:W-:-:S13]  /*bd70*/  ISETP.GT.U32.AND P6, PT, R2, R7, PT ;  /* 0x000000070200720c */ /* 0x000fda0003fc4070 */
[----:B------:R-:W-:-:S05]  /*bd80*/  @!P6 IMAD.IADD R7, R7, 0x1, -R2 ;  /* 0x000000010707e824 */ /* 0x000fca00078e0a02 */
[C---:B------:R-:W-:Y:S01]  /*bd90*/  ISETP.GT.U32.AND P6, PT, R2.reuse, R7, PT ;  /* 0x000000070200720c */ /* 0x040fe20003fc4070 */
[----:B------:R-:W-:Y:S01]  /*bda0*/  IMAD R8, R2, R34, R33 ;  /* 0x0000002202087224 */ /* 0x000fe200078e0221 */
[----:B------:R-:W-:-:S11]  /*bdb0*/  IABS R33, R37 ;  /* 0x0000002500217213 */ /* 0x000fd60000000000 */
[----:B------:R-:W-:Y:S01]  /*bdc0*/  @!P6 IMAD.IADD R7, R7, 0x1, -R2 ;  /* 0x000000010707e824 */ /* 0x000fe200078e0a02 */
[----:B------:R-:W-:Y:S02]  /*bdd0*/  ISETP.GT.U32.AND P6, PT, R2, R8, PT ;  /* 0x000000080200720c */ /* 0x000fe40003fc4070 */
[----:B------:R-:W-:Y:S01]  /*bde0*/  IABS R34, R40 ;  /* 0x0000002800227213 */ /* 0x000fe20000000000 */
[----:B------:R-:W-:-:S04]  /*bdf0*/  IMAD.HI.U32 R6, R3, R33, RZ ;  /* 0x0000002103067227 */ /* 0x000fc800078e00ff */
[----:B------:R-:W-:-:S06]  /*be00*/  IMAD.HI.U32 R3, R3, R34, RZ ;  /* 0x0000002203037227 */ /* 0x000fcc00078e00ff */
[----:B------:R-:W-:Y:S01]  /*be10*/  @!P6 IMAD.IADD R8, R8, 0x1, -R2 ;  /* 0x000000010808e824 */ /* 0x000fe200078e0a02 */
[----:B------:R-:W-:Y:S01]  /*be20*/  ISETP.GT.U32.AND P6, PT, R2, R9, PT ;  /* 0x000000090200720c */ /* 0x000fe20003fc4070 */
[----:B------:R-:W-:-:S04]  /*be30*/  IMAD.MOV R3, RZ, RZ, -R3 ;  /* 0x000000ffff037224 */ /* 0x000fc800078e0a03 */
[----:B------:R-:W-:Y:S02]  /*be40*/  IMAD R3, R2, R3, R34 ;  /* 0x0000000302037224 */ /* 0x000fe400078e0222 */
[----:B------:R-:W-:-:S06]  /*be50*/  IMAD.MOV R6, RZ, RZ, -R6 ;  /* 0x000000ffff067224 */ /* 0x000fcc00078e0a06 */
[----:B------:R-:W-:Y:S01]  /*be60*/  @!P6 IMAD.IADD R9, R9, 0x1, -R2 ;  /* 0x000000010909e824 */ /* 0x000fe200078e0a02 */
[C---:B------:R-:W-:Y:S01]  /*be70*/  ISETP.GT.U32.AND P6, PT, R2.reuse, R3, PT ;  /* 0x000000030200720c */ /* 0x040fe20003fc4070 */
[C---:B------:R-:W-:Y:S01]  /*be80*/  IMAD R6, R2.reuse, R6, R33 ;  /* 0x0000000602067224 */ /* 0x040fe200078e0221 */
[----:B------:R-:W-:Y:S01]  /*be90*/  SEL R33, R11, R92, !P4 ;  /* 0x0000005c0b217207 */ /* 0x000fe20006000000 */
[----:B------:R0:W-:Y:S04]  /*bea0*/  STL [R1+0x108], R0 ;  /* 0x0001080001007387 */ /* 0x0001e80000100800 */
[----:B------:R-:W-:Y:S01]  /*beb0*/  IMAD R33, R33, UR7, RZ ;  /* 0x0000000721217c24 */ /* 0x000fe2000f8e02ff */
[----:B------:R-:W-:-:S05]  /*bec0*/  ISETP.GT.U32.AND P5, PT, R2, R6, PT ;  /* 0x000000060200720c */ /* 0x000fca0003fa4070 */
[----:B------:R-:W-:Y:S01]  /*bed0*/  @!P6 IMAD.IADD R3, R3, 0x1, -R2 ;  /* 0x000000010303e824 */ /* 0x000fe200078e0a02 */
[----:B0-----:R-:W-:-:S04]  /*bee0*/  LEA R0, P6, R33, R5, 0x1 ;  /* 0x0000000521007211 */ /* 0x001fc800078c08ff */
[----:B------:R-:W-:Y:S02]  /*bef0*/  LEA.HI.X.SX32 R34, R33, R4, 0x1, P6 ;  /* 0x0000000421227211 */ /* 0x000fe400030f0eff */
[----:B------:R-:W-:Y:S02]  /*bf00*/  ISETP.GT.U32.AND P6, PT, R2, R3, PT ;  /* 0x000000030200720c */ /* 0x000fe40003fc4070 */
[----:B------:R-:W-:Y:S01]  /*bf10*/  SEL R33, R11, R93, !P4 ;  /* 0x0000005d0b217207 */ /* 0x000fe20006000000 */
[----:B------:R-:W-:Y:S01]  /*bf20*/  @!P5 IMAD.IADD R6, R6, 0x1, -R2 ;  /* 0x000000010606d824 */ /* 0x000fe200078e0a02 */
[----:B------:R0:W-:Y:S01]  /*bf30*/  STL [R1+0x104], R43 ;  /* 0x0001042b01007387 */ /* 0x0001e20000100800 */
[----:B------:R-:W-:Y:S02]  /*bf40*/  ISETP.GT.U32.AND P5, PT, R2, R8, PT ;  /* 0x000000080200720c */ /* 0x000fe40003fa4070 */
[----:B------:R-:W-:Y:S02]  /*bf50*/  IMAD R33, R33, UR7, RZ ;  /* 0x0000000721217c24 */ /* 0x000fe4000f8e02ff */
[----:B------:R-:W-:-:S04]  /*bf60*/  @P3 IMAD.MOV.U32 R42, RZ, RZ, R0 ;  /* 0x000000ffff2a3224 */ /* 0x000fc800078e0000 */
[----:B------:R-:W-:Y:S01]  /*bf70*/  @!P6 IMAD.IADD R3, R3, 0x1, -R2 ;  /* 0x000000010303e824 */ /* 0x000fe200078e0a02 */
[----:B------:R-:W-:Y:S01]  /*bf80*/  PRMT R51, RZ, 0x7610, R51 ;  /* 0x00007610ff337816 */ /* 0x000fe20000000033 */
[----:B0-----:R-:W-:Y:S01]  /*bf90*/  @P3 IMAD.MOV.U32 R43, RZ, RZ, R34 ;  /* 0x000000ffff2b3224 */ /* 0x001fe200078e0022 */
[----:B------:R-:W-:Y:S02]  /*bfa0*/  PRMT R50, RZ, 0x7610, R50 ;  /* 0x00007610ff327816 */ /* 0x000fe40000000032 */
[----:B------:R-:W-:Y:S02]  /*bfb0*/  @!P5 IMAD.IADD R8, R8, 0x1, -R2 ;  /* 0x000000010808d824 */ /* 0x000fe400078e0a02 */
[----:B------:R0:W3:Y:S01]  /*bfc0*/  @P3 LDG.E.U16 R51, desc[UR24][R42.64] ;  /* 0x000000182a333981 */ /* 0x0000e2000c1e1500 */
[----:B------:R-:W-:-:S03]  /*bfd0*/  ISETP.GE.AND P5, PT, R41, RZ, PT ;  /* 0x000000ff2900720c */ /* 0x000fc60003fa6270 */
[----:B--2---:R-:W-:Y:S04]  /*bfe0*/  STL [R1+0x754], R56 ;  /* 0x0007543801007387 */ /* 0x004fe80000100800 */
[----:B------:R2:W-:Y:S04]  /*bff0*/  STL [R1+0x148], R0 ;  /* 0x0001480001007387 */ /* 0x0005e80000100800 */
[----:B------:R0:W-:Y:S01]  /*c000*/  STL [R1+0x144], R34 ;  /* 0x0001442201007387 */ /* 0x0001e20000100800 */
[----:B--2---:R-:W-:-:S04]  /*c010*/  LEA R0, P6, R33, R5, 0x1 ;  /* 0x0000000521007211 */ /* 0x004fc800078c08ff */
[----:B0-----:R-:W-:Y:S01]  /*c020*/  LEA.HI.X.SX32 R34, R33, R4, 0x1, P6 ;  /* 0x0000000421227211 */ /* 0x001fe200030f0eff */
[----:B------:R-:W-:Y:S01]  /*c030*/  STL [R1+0x190], R0 ;  /* 0x0001900001007387 */ /* 0x000fe20000100800 */
[----:B------:R-:W-:-:S03]  /*c040*/  ISETP.GE.AND P6, PT, R40, RZ, PT ;  /* 0x000000ff2800720c */ /* 0x000fc60003fc6270 */
[----:B------:R0:W-:Y:S01]  /*c050*/  STL [R1+0x18c], R34 ;  /* 0x00018c2201007387 */ /* 0x0001e20000100800 */
[----:B------:R-:W-:-:S03]  /*c060*/  @P3 IMAD.MOV.U32 R40, RZ, RZ, R0 ;  /* 0x000000ffff283224 */ /* 0x000fc600078e0000 */
[----:B------:R-:W2:Y:S01]  /*c070*/  LDL.LU R43, [R1+0x1d4] ;  /* 0x0001d400012b7983 */ /* 0x000ea20000300800 */
[----:B------:R-:W-:-:S03]  /*c080*/  @P3 IMAD.MOV.U32 R41, RZ, RZ, R34 ;  /* 0x000000ffff293224 */ /* 0x000fc600078e0022 */
[----:B------:R-:W2:Y:S04]  /*c090*/  LDL.LU R54, [R1+0x1d0] ;  /* 0x0001d00001367983 */ /* 0x000ea80000300800 */
[----:B------:R-:W2:Y:S04]  /*c0a0*/  LDL.LU R66, [R1+0x1cc] ;  /* 0x0001cc0001427983 */ /* 0x000ea80000300800 */
[----:B------:R-:W2:Y:S04]  /*c0b0*/  LDL.LU R88, [R1+0x1a0] ;  /* 0x0001a00001587983 */ /* 0x000ea80000300800 */
[----:B------:R-:W3:Y:S04]  /*c0c0*/  LDL.LU R89, [R1+0x198] ;  /* 0x0001980001597983 */ /* 0x000ee80000300800 */
[----:B------:R-:W4:Y:S04]  /*c0d0*/  LDL.LU R44, [R1+0x194] ;  /* 0x00019400012c7983 */ /* 0x000f280000300800 */
[----:B------:R-:W4:Y:S04]  /*c0e0*/  LDL.LU R55, [R1+0x158] ;  /* 0x0001580001377983 */ /* 0x000f280000300800 */
[----:B------:R-:W4:Y:S04]  /*c0f0*/  LDL.LU R56, [R1+0x154] ;  /* 0x0001540001387983 */ /* 0x000f280000300800 */
[----:B------:R-:W4:Y:S04]  /*c100*/  @P3 LDG.E.U16 R50, desc[UR24][R40.64] ;  /* 0x0000001828323981 */ /* 0x000f28000c1e1500 */
[----:B------:R-:W4:Y:S04]  /*c110*/  LDL.LU R90, [R1+0x150] ;  /* 0x00015000015a7983 */ /* 0x000f280000300800 */
[----:B------:R-:W4:Y:S04]  /*c120*/  LDL.LU R91, [R1+0x14c] ;  /* 0x00014c00015b7983 */ /* 0x000f280000300800 */
[----:B------:R-:W4:Y:S04]  /*c130*/  LDL.LU R45, [R1+0x130] ;  /* 0x00013000012d7983 */ /* 0x000f280000300800 */
[----:B------:R-:W4:Y:S04]  /*c140*/  LDL.LU R63, [R1+0x128] ;  /* 0x00012800013f7983 */ /* 0x000f280000300800 */
[----:B------:R-:W4:Y:S01]  /*c150*/  LDL.LU R92, [R1+0x118] ;  /* 0x00011800015c7983 */ /* 0x000f220000300800 */
[----:B------:R-:W-:Y:S01]  /*c160*/  @!P1 IMAD.MOV R7, RZ, RZ, -R7 ;  /* 0x000000ffff079224 */ /* 0x000fe200078e0a07 */
[----:B------:R-:W-:-:S02]  /*c170*/  ISETP.GT.U32.AND P1, PT, R2, R6, PT ;  /* 0x000000060200720c */ /* 0x000fc40003f24070 */
[----:B------:R-:W4:Y:S04]  /*c180*/  LDL.LU R93, [R1+0x114] ;  /* 0x00011400015d7983 */ /* 0x000f280000300800 */
[----:B------:R-:W4:Y:S04]  /*c190*/  LDL.LU R46, [R1+0x110] ;  /* 0x00011000012e7983 */ /* 0x000f280000300800 */
[----:B------:R-:W4:Y:S03]  /*c1a0*/  LDL.LU R85, [R1+0x10c] ;  /* 0x00010c0001557983 */ /* 0x000f260000300800 */
[----:B------:R-:W-:Y:S01]  /*c1b0*/  @!P1 IMAD.IADD R6, R6, 0x1, -R2 ;  /* 0x0000000106069824 */ /* 0x000fe200078e0a02 */
[----:B------:R-:W4:Y:S01]  /*c1c0*/  LDL.LU R33, [R1+0xe4] ;  /* 0x0000e40001217983 */ /* 0x000f220000300800 */
[----:B------:R-:W-:-:S03]  /*c1d0*/  ISETP.GE.AND P1, PT, R37, RZ, PT ;  /* 0x000000ff2500720c */ /* 0x000fc60003f26270 */
[----:B------:R-:W4:Y:S04]  /*c1e0*/  LDL.LU R2, [R1+0xe0] ;  /* 0x0000e00001027983 */ /* 0x000f280000300800 */
[----:B------:R-:W4:Y:S04]  /*c1f0*/  LDL.LU R49, [R1+0xdc] ;  /* 0x0000dc0001317983 */ /* 0x000f280000300800 */
[----:B------:R-:W4:Y:S04]  /*c200*/  LDL.LU R76, [R1+0xd8] ;  /* 0x0000d800014c7983 */ /* 0x000f280000300800 */
[----:B------:R-:W4:Y:S04]  /*c210*/  LDL.LU R42, [R1+0xd4] ;  /* 0x0000d400012a7983 */ /* 0x000f280000300800 */
[----:B------:R-:W4:Y:S04]  /*c220*/  LDL.LU R37, [R1+0xd0] ;  /* 0x0000d00001257983 */ /* 0x000f280000300800 */
[----:B0-----:R-:W4:Y:S04]  /*c230*/  LDL.LU R34, [R1+0xcc] ;  /* 0x0000cc0001227983 */ /* 0x001f280000300800 */
[----:B------:R-:W4:Y:S04]  /*c240*/  LDL.LU R0, [R1+0xc] ;  /* 0x00000c0001007983 */ /* 0x000f280000300800 */
[----:B------:R-:W4:Y:S04]  /*c250*/  LDL.LU R52, [R1+0x8] ;  /* 0x0000080001347983 */ /* 0x000f280000300800 */
[----:B------:R-:W4:Y:S04]  /*c260*/  LDL.LU R73, [R1+0x4] ;  /* 0x0000040001497983 */ /* 0x000f280000300800 */
[----:B------:R-:W4:Y:S04]  /*c270*/  LDL.LU R53, [R1] ;  /* 0x0000000001357983 */ /* 0x000f280000300800 */
[----:B------:R-:W4:Y:S04]  /*c280*/  LDL.LU R40, [R1+0xec] ;  /* 0x0000ec0001287983 */ /* 0x000f280000300800 */
[----:B------:R-:W4:Y:S01]  /*c290*/  LDL.LU R41, [R1+0xe8] ;  /* 0x0000e80001297983 */ /* 0x000f220000300800 */
[----:B--2---:R-:W-:-:S02]  /*c2a0*/  SEL R88, R11, R88, !P4 ;  /* 0x000000580b587207 */ /* 0x004fc40006000000 */
[C---:B---3--:R-:W-:Y:S01]  /*c2b0*/  SEL R89, R11.reuse, R89, !P4 ;  /* 0x000000590b597207 */ /* 0x048fe20006000000 */
[----:B----4-:R0:W-:Y:S01]  /*c2c0*/  STL [R1+0x750], R50 ;  /* 0x0007503201007387 */ /* 0x0101e20000100800 */
[C---:B------:R-:W-:Y:S02]  /*c2d0*/  SEL R90, R11.reuse, R90, !P4 ;  /* 0x0000005a0b5a7207 */ /* 0x040fe40006000000 */
[C---:B------:R-:W-:Y:S01]  /*c2e0*/  SEL R91, R11.reuse, R91, !P4 ;  /* 0x0000005b0b5b7207 */ /* 0x040fe20006000000 */
[----:B0-----:R-:W2:Y:S04]  /*c2f0*/  LDL.LU R50, [R1+0x11c] ;  /* 0x00011c0001327983 */ /* 0x001ea80000300800 */
[----:B------:R0:W-:Y:S01]  /*c300*/  STL [R1+0x22c], R88 ;  /* 0x00022c5801007387 */ /* 0x0001e20000100800 */
[----:B------:R-:W-:-:S03]  /*c310*/  SEL R92, R11, R92, !P4 ;  /* 0x0000005c0b5c7207 */ /* 0x000fc60006000000 */
[----:B0-----:R-:W3:Y:S04]  /*c320*/  LDL.LU R88, [R1+0x770] ;  /* 0x0007700001587983 */ /* 0x001ee80000300800 */
[----:B------:R0:W-:Y:S04]  /*c330*/  STL [R1+0x2f8], R89 ;  /* 0x0002f85901007387 */ /* 0x0001e80000100800 */
[----:B0-----:R-:W4:Y:S04]  /*c340*/  LDL.LU R89, [R1+0x76c] ;  /* 0x00076c0001597983 */ /* 0x001f280000300800 */
[----:B------:R0:W-:Y:S04]  /*c350*/  STL [R1+0x230], R90 ;  /* 0x0002305a01007387 */ /* 0x0001e80000100800 */
[----:B0-----:R-:W2:Y:S04]  /*c360*/  LDL.LU R90, [R1+0x768] ;  /* 0x00076800015a7983 */ /* 0x001ea80000300800 */
[----:B------:R0:W-:Y:S04]  /*c370*/  STL [R1+0x334], R91 ;  /* 0x0003345b01007387 */ /* 0x0001e80000100800 */
[----:B0-----:R-:W2:Y:S04]  /*c380*/  LDL.LU R91, [R1+0x764] ;  /* 0x00076400015b7983 */ /* 0x001ea80000300800 */
[----:B------:R0:W-:Y:S04]  /*c390*/  STL [R1+0x130], R92 ;  /* 0x0001305c01007387 */ /* 0x0001e80000100800 */
[----:B0-----:R-:W2:Y:S01]  /*c3a0*/  LDL.LU R92, [R1+0x760] ;  /* 0x00076000015c7983 */ /* 0x001ea20000300800 */
[----:B------:R-:W-:-:S02]  /*c3b0*/  SEL R93, R11, R93, !P4 ;  /* 0x0000005d0b5d7207 */ /* 0x000fc40006000000 */
[----:B------:R-:W-:-:S03]  /*c3c0*/  SEL R40, R11, R40, !P4 ;  /* 0x000000280b287207 */ /* 0x000fc60006000000 */
[----:B------:R0:W-:Y:S01]  /*c3d0*/  STL [R1+0x338], R93 ;  /* 0x0003385d01007387 */ /* 0x0001e20000100800 */
[----:B------:R-:W-:-:S03]  /*c3e0*/  SEL R41, R11, R41, !P4 ;  /* 0x000000290b297207 */ /* 0x000fc60006000000 */
[----:B0-----:R-:W3:Y:S04]  /*c3f0*/  LDL.LU R93, [R1+0x75c] ;  /* 0x00075c00015d7983 */ /* 0x001ee80000300800 */
[----:B------:R0:W-:Y:S01]  /*c400*/  STL [R1+0xec], R40 ;  /* 0x0000ec2801007387 */ /* 0x0001e20000100800 */
[----:B------:R-:W-:-:S03]  /*c410*/  SEL R37, R11, R37, !P4 ;  /* 0x000000250b257207 */ /* 0x000fc60006000000 */
[----:B------:R-:W-:Y:S01]  /*c420*/  STL [R1+0x238], R41 ;  /* 0x0002382901007387 */ /* 0x000fe20000100800 */
[C---:B0-----:R-:W-:Y:S02]  /*c430*/  SEL R40, R11.reuse, R33, !P4 ;  /* 0x000000210b287207 */ /* 0x041fe40006000000 */
[----:B------:R-:W-:-:S03]  /*c440*/  SEL R33, R11, R2, !P4 ;  /* 0x000000020b217207 */ /* 0x000fc60006000000 */
[----:B------:R0:W-:Y:S01]  /*c450*/  STL [R1+0x3a4], R40 ;  /* 0x0003a42801007387 */ /* 0x0001e20000100800 */
[C---:B------:R-:W-:Y:S02]  /*c460*/  SEL R2, R11.reuse, R34, !P4 ;  /* 0x000000220b027207 */ /* 0x040fe40006000000 */
[C---:B0-----:R-:W-:Y:S02]  /*c470*/  SEL R40, R11.reuse, R42, !P4 ;  /* 0x0000002a0b287207 */ /* 0x041fe40006000000 */
[----:B------:R-:W-:-:S03]  /*c480*/  SEL R34, R11, R0, !P4 ;  /* 0x000000000b227207 */ /* 0x000fc60006000000 */
[----:B------:R-:W-:Y:S04]  /*c490*/  STL [R1+0xe4], R40 ;  /* 0x0000e42801007387 */ /* 0x000fe80000100800 */
[----:B------:R-:W-:Y:S04]  /*c4a0*/  STL [R1+0x234], R37 ;  /* 0x0002342501007387 */ /* 0x000fe80000100800 */
[----:B------:R0:W-:Y:S02]  /*c4b0*/  STL [R1+0x3a0], R2 ;  /* 0x0003a00201007387 */ /* 0x0001e40000100800 */
[----:B0-----:R-:W-:-:S05]  /*c4c0*/  SEL R2, R11, R53, !P4 ;  /* 0x000000350b027207 */ /* 0x001fca0006000000 */
[----:B------:R0:W-:Y:S02]  /*c4d0*/  STL [R1], R2 ;  /* 0x0000000201007387 */ /* 0x0001e40000100800 */
[C---:B0-----:R-:W-:Y:S02]  /*c4e0*/  SEL R2, R11.reuse, R72, !P4 ;  /* 0x000000480b027207 */ /* 0x041fe40006000000 */
[C---:B------:R-:W-:Y:S02]  /*c4f0*/  SEL R42, R11.reuse, R69, !P4 ;  /* 0x000000450b2a7207 */ /* 0x040fe40006000000 */
[C---:B------:R-:W-:Y:S02]  /*c500*/  SEL R69, R11.reuse, R26, !P4 ;  /* 0x0000001a0b457207 */ /* 0x040fe40006000000 */
[C---:B------:R-:W-:Y:S02]  /*c510*/  SEL R40, R11.reuse, R84, !P4 ;  /* 0x000000540b287207 */ /* 0x040fe40006000000 */
[----:B------:R-:W-:-:S02]  /*c520*/  SEL R84, R11, R31, !P4 ;  /* 0x0000001f0b547207 */ /* 0x000fc40006000000 */
[----:B--2---:R-:W-:-:S05]  /*c530*/  SEL R0, R11, R92, !P4 ;  /* 0x0000005c0b007207 */ /* 0x004fca0006000000 */
[----:B------:R0:W-:Y:S02]  /*c540*/  STL [R1+0x374], R0 ;  /* 0x0003740001007387 */ /* 0x0001e40000100800 */
[----:B0-----:R-:W-:-:S05]  /*c550*/  SEL R0, R11, R86, !P4 ;  /* 0x000000560b007207 */ /* 0x001fca0006000000 */
[----:B------:R0:W-:Y:S02]  /*c560*/  STL [R1+0x370], R0 ;  /* 0x0003700001007387 */ /* 0x0001e40000100800 */
[----:B0-----:R-:W-:-:S05]  /*c570*/  SEL R0, R11, R79, !P4 ;  /* 0x0000004f0b007207 */ /* 0x001fca0006000000 */
[----:B------:R0:W-:Y:S04]  /*c580*/  STL [R1+0x744], R0 ;  /* 0x0007440001007387 */ /* 0x0001e80000100800 */
[----:B------:R2:W-:Y:S01]  /*c590*/  STL [R1+0x2b8], R2 ;  /* 0x0002b80201007387 */ /* 0x0005e20000100800 */
[C---:B0-----:R-:W-:Y:S02]  /*c5a0*/  SEL R0, R11.reuse, R71, !P4 ;  /* 0x000000470b007207 */ /* 0x041fe40006000000 */
[----:B--2---:R-:W-:-:S03]  /*c5b0*/  SEL R2, R11, R61, !P4 ;  /* 0x0000003d0b027207 */ /* 0x004fc60006000000 */
        /* <DEDUP_REMOVED lines=10> */
[----:B0-----:R-:W-:-:S05]  /*c660*/  SEL R0, R11, R29, !P4 ;  /* 0x0000001d0b007207 */ /* 0x001fca0006000000 */
[----:B------:R0:W-:Y:S01]  /*c670*/  STL [R1+0x3d4], R0 ;  /* 0x0003d40001007387 */ /* 0x0001e20000100800 */
[----:B--2---:R-:W-:-:S03]  /*c680*/  SEL R2, R11, R24, !P4 ;  /* 0x000000180b027207 */ /* 0x004fc60006000000 */
[----:B------:R-:W2:Y:S01]  /*c690*/  LDL.LU R26, [R1+0x210] ;  /* 0x00021000011a7983 */ /* 0x000ea20000300800 */
[C---:B------:R-:W-:Y:S02]  /*c6a0*/  SEL R37, R11.reuse, R91, !P4 ;  /* 0x0000005b0b257207 */ /* 0x040fe40006000000 */
[C---:B------:R-:W-:Y:S01]  /*c6b0*/  SEL R91, R11.reuse, R80, !P4 ;  /* 0x000000500b5b7207 */ /* 0x040fe20006000000 */
[----:B------:R1:W-:Y:S01]  /*c6c0*/  STL [R1+0xc], R2 ;  /* 0x00000c0201007387 */ /* 0x0003e20000100800 */
[C---:B0-----:R-:W-:Y:S02]  /*c6d0*/  SEL R0, R11.reuse, R23, !P4 ;  /* 0x000000170b007207 */ /* 0x041fe40006000000 */
[C---:B------:R-:W-:Y:S02]  /*c6e0*/  SEL R80, R11.reuse, R25, !P4 ;  /* 0x000000190b507207 */ /* 0x040fe40006000000 */
[C---:B------:R-:W-:Y:S01]  /*c6f0*/  SEL R71, R11.reuse, R48, !P4 ;  /* 0x000000300b477207 */ /* 0x040fe20006000000 */
[----:B------:R-:W2:Y:S01]  /*c700*/  LDL.LU R25, [R1+0x20c] ;  /* 0x00020c0001197983 */ /* 0x000ea20000300800 */
[----:B------:R-:W-:-:S02]  /*c710*/  SEL R48, R11, R32, !P4 ;  /* 0x000000200b307207 */ /* 0x000fc40006000000 */
[C---:B------:R-:W-:Y:S01]  /*c720*/  SEL R32, R11.reuse, R27, !P4 ;  /* 0x0000001b0b207207 */ /* 0x040fe20006000000 */
[----:B------:R0:W-:Y:S01]  /*c730*/  STL [R1+0x3d0], R0 ;  /* 0x0003d00001007387 */ /* 0x0001e20000100800 */
[----:B-1----:R-:W-:-:S03]  /*c740*/  SEL R2, R11, R18, !P4 ;  /* 0x000000120b027207 */ /* 0x002fc60006000000 */
[----:B------:R-:W2:Y:S04]  /*c750*/  LDL.LU R27, [R1+0x250] ;  /* 0x00025000011b7983 */ /* 0x000ea80000300800 */
[----:B------:R1:W-:Y:S01]  /*c760*/  STL [R1+0x8], R2 ;  /* 0x0000080201007387 */ /* 0x0003e20000100800 */
[----:B0-----:R-:W-:-:S03]  /*c770*/  SEL R0, R11, R17, !P4 ;  /* 0x000000110b007207 */ /* 0x001fc60006000000 */
[----:B------:R-:W2:Y:S04]  /*c780*/  LDL.LU R30, [R1+0x24c] ;  /* 0x00024c00011e7983 */ /* 0x000ea80000300800 */
[----:B------:R0:W-:Y:S04]  /*c790*/  STL [R1+0x404], R0 ;  /* 0x0004040001007387 */ /* 0x0001e80000100800 */
[----:B------:R-:W2:Y:S04]  /*c7a0*/  LDL.LU R29, [R1+0x290] ;  /* 0x00029000011d7983 */ /* 0x000ea80000300800 */
[----:B------:R-:W2:Y:S01]  /*c7b0*/  LDL.LU R31, [R1+0x28c] ;  /* 0x00028c00011f7983 */ /* 0x000ea20000300800 */
[----:B-1----:R-:W1:Y:S01]  /*c7c0*/  S2R R2, SR_TID.X ;  /* 0x0000000000027919 */ /* 0x002e620000002100 */
[----:B------:R-:W-:Y:S01]  /*c7d0*/  @!P6 IMAD.MOV R3, RZ, RZ, -R3 ;  /* 0x000000ffff03e224 */ /* 0x000fe200078e0a03 */
[----:B------:R-:W-:-:S04]  /*c7e0*/  SEL R53, R11, R90, !P4 ;  /* 0x0000005a0b357207 */ /* 0x000fc80006000000 */
[----:B------:R-:W-:Y:S01]  /*c7f0*/  SEL R90, R11, R3, !P4 ;  /* 0x000000030b5a7207 */ /* 0x000fe20006000000 */
[----:B------:R-:W-:Y:S01]  /*c800*/  @!P5 IMAD.MOV R8, RZ, RZ, -R8 ;  /* 0x000000ffff08d224 */ /* 0x000fe200078e0a08 */
[----:B------:R-:W-:-:S04]  /*c810*/  @!UP2 UIADD3 UR4, UPT, UPT, -UR6, 0x100000, URZ ;  /* 0x001000000604a890 */ /* 0x000fc8000fffe1ff */
[----:B------:R-:W-:Y:S02]  /*c820*/  @!UP2 USHF.L.U32 UR5, UR4, 0xb, URZ ;  /* 0x0000000b0405a899 */ /* 0x000fe400080006ff */
[----:B------:R-:W-:Y:S01]  /*c830*/  @!UP2 USHF.L.U32 UR4, UR4, 0x1, URZ ;  /* 0x000000010404a899 */ /* 0x000fe200080006ff */
[----:B------:R-:W-:Y:S01]  /*c840*/  @!P0 IMAD.MOV R9, RZ, RZ, -R9 ;  /* 0x000000ffff098224 */ /* 0x000fe200078e0a09 */
[C---:B0-----:R-:W-:Y:S01]  /*c850*/  SEL R0, R11.reuse, R12, !P4 ;  /* 0x0000000c0b007207 */ /* 0x041fe20006000000 */
[----:B------:R-:W-:Y:S01]  /*c860*/  @!P1 IMAD.MOV R6, RZ, RZ, -R6 ;  /* 0x000000ffff069224 */ /* 0x000fe200078e0a06 */
[C---:B------:R-:W-:Y:S01]  /*c870*/  SEL R60, R11.reuse, R8, !P4 ;  /* 0x000000080b3c7207 */ /* 0x040fe20006000000 */
[----:B------:R-:W-:Y:S01]  /*c880*/  VOTEU.ALL UP1, P2 ;  /* 0x0000000000ff7886 */ /* 0x000fe20001020000 */
[----:B-1----:R-:W-:Y:S02]  /*c890*/  LOP3.LUT R24, R2, 0x3f, RZ, 0xc0, !PT ;  /* 0x0000003f02187812 */ /* 0x002fe400078ec0ff */
[C---:B------:R-:W-:Y:S01]  /*c8a0*/  SEL R38, R11.reuse, R9, !P4 ;  /* 0x000000090b267207 */ /* 0x040fe20006000000 */
[----:B------:R0:W-:Y:S01]  /*c8b0*/  STL [R1+0x4], R0 ;  /* 0x0000040001007387 */ /* 0x0001e20000100800 */
[----:B------:R-:W-:Y:S01]  /*c8c0*/  SHF.R.S32.HI R2, RZ, 0x6, R2 ;  /* 0x00000006ff027819 */ /* 0x000fe20000011402 */
[----:B------:R-:W-:Y:S01]  /*c8d0*/  IMAD.SHL.U32 R3, R24, 0x2, RZ ;  /* 0x0000000218037824 */ /* 0x000fe200078e00ff */
[----:B------:R-:W-:Y:S01]  /*c8e0*/  SEL R72, R11, R6, !P4 ;  /* 0x000000060b487207 */ /* 0x000fe20006000000 */
[----:B------:R1:W1:Y:S01]  /*c8f0*/  @!UP1 SYNCS.EXCH.64 URZ, [UR8+0x18008], UR4 ;  /* 0x0180080408ff95b2 */ /* 0x0002620008000100 */
[----:B------:R-:W-:Y:S01]  /*c900*/  SGXT R2, R2, 0x1 ;  /* 0x000000010202781a */ /* 0x000fe20000000200 */
[----:B------:R-:W2:Y:S03]  /*c910*/  LDL.LU R24, [R1+0x2d0] ;  /* 0x0002d00001187983 */ /* 0x000ea60000300800 */
[----:B------:R-:W-:Y:S01]  /*c920*/  LOP3.LUT R2, R3, 0x90, R2, 0x78, !PT ;  /* 0x0000009003027812 */ /* 0x000fe200078e7802 */
[----:B------:R-:W-:-:S05]  /*c930*/  IMAD R3, R33, UR7, RZ ;  /* 0x0000000721037c24 */ /* 0x000fca000f8e02ff */
[C---:B------:R-:W-:Y:S02]  /*c940*/  LEA R8, P0, R3.reuse, R5, 0x1 ;  /* 0x0000000503087211 */ /* 0x040fe400078008ff */
[----:B------:R-:W-:Y:S02]  /*c950*/  PRMT R6, RZ, 0x7610, R6 ;  /* 0x00007610ff067816 */ /* 0x000fe40000000006 */
[----:B------:R-:W-:Y:S01]  /*c960*/  LEA.HI.X.SX32 R9, R3, R4, 0x1, P0 ;  /* 0x0000000403097211 */ /* 0x000fe200000f0eff */
[----:B------:R-:W-:Y:S01]  /*c970*/  IMAD R3, R34, UR7, RZ ;  /* 0x0000000722037c24 */ /* 0x000fe2000f8e02ff */
[C---:B0-----:R-:W-:Y:S02]  /*c980*/  SEL R0, R11.reuse, R10, !P4 ;  /* 0x0000000a0b007207 */ /* 0x041fe40006000000 */
[----:B------:R-:W-:Y:S01]  /*c990*/  SEL R92, R11, R87, !P4 ;  /* 0x000000570b5c7207 */ /* 0x000fe20006000000 */
[----:B------:R0:W2:Y:S01]  /*c9a0*/  @P3 LDG.E.U16 R6, desc[UR24][R8.64] ;  /* 0x0000001808063981 */ /* 0x0000a2000c1e1500 */
[----:B------:R-:W-:-:S02]  /*c9b0*/  LEA R10, P0, R3, R5, 0x1 ;  /* 0x00000005030a7211 */ /* 0x000fc400078008ff */
[C---:B------:R-:W-:Y:S02]  /*c9c0*/  SEL R87, R11.reuse, R62, !P4 ;  /* 0x0000003e0b577207 */ /* 0x040fe40006000000 */
[C---:B------:R-:W-:Y:S02]  /*c9d0*/  SEL R86, R11.reuse, R47, !P4 ;  /* 0x0000002f0b567207 */ /* 0x040fe40006000000 */
[C---:B------:R-:W-:Y:S02]  /*c9e0*/  SEL R41, R11.reuse, R78, !P4 ;  /* 0x0000004e0b297207 */ /* 0x040fe40006000000 */
[C---:B------:R-:W-:Y:S02]  /*c9f0*/  SEL R47, R11.reuse, R35, !P4 ;  /* 0x000000230b2f7207 */ /* 0x040fe40006000000 */
[C---:B------:R-:W-:Y:S02]  /*ca00*/  SEL R39, R11.reuse, R21, !P4 ;  /* 0x000000150b277207 */ /* 0x040fe40006000000 */
[----:B------:R-:W-:-:S02]  /*ca10*/  SEL R62, R11, R20, !P4 ;  /* 0x000000140b3e7207 */ /* 0x000fc40006000000 */
        /* <DEDUP_REMOVED lines=15> */
[C---:B---3--:R-:W-:Y:S02]  /*cb10*/  SEL R93, R11.reuse, R93, !P4 ;  /* 0x0000005d0b5d7207 */ /* 0x048fe40006000000 */
[C---:B----4-:R-:W-:Y:S02]  /*cb20*/  SEL R89, R11.reuse, R89, !P4 ;  /* 0x000000590b597207 */ /* 0x050fe40006000000 */
        /* <DEDUP_REMOVED lines=19> */
[----:B------:R-:W-:Y:S02]  /*cc60*/  SEL R20, R11, R7, !P4 ;  /* 0x000000070b147207 */ /* 0x000fe40006000000 */
[----:B------:R-:W-:Y:S01]  /*cc70*/  LEA.HI.X.SX32 R11, R3, R4, 0x1, P0 ;  /* 0x00000004030b7211 */ /* 0x000fe200000f0eff */
[----:B------:R-:W-:Y:S01]  /*cc80*/  IMAD R3, R37, UR7, RZ ;  /* 0x0000000725037c24 */ /* 0x000fe2000f8e02ff */
[----:B--2---:R2:W-:Y:S04]  /*cc90*/  STS.U16 [R2+UR8+0x10000], R26 ;  /* 0x0100001a02007988 */ /* 0x0045e80008000408 */
[----:B--2---:R-:W2:Y:S04]  /*cca0*/  LDL.LU R26, [R1+0x2cc] ;  /* 0x0002cc00011a7983 */ /* 0x004ea80000300800 */
[----:B------:R0:W-:Y:S04]  /*ccb0*/  STL [R1+0x1d0], R8 ;  /* 0x0001d00801007387 */ /* 0x0001e80000100800 */
[----:B------:R-:W-:Y:S04]  /*ccc0*/  STL [R1+0x1cc], R9 ;  /* 0x0001cc0901007387 */ /* 0x000fe80000100800 */
[----:B------:R3:W-:Y:S01]  /*ccd0*/  STS.U16 [R2+UR8+0x10400], R25 ;  /* 0x0104001902007988 */ /* 0x0007e20008000408 */
[----:B0-----:R-:W-:-:S03]  /*cce0*/  PRMT R8, RZ, 0x7610, R8 ;  /* 0x00007610ff087816 */ /* 0x001fc60000000008 */
[----:B------:R-:W4:Y:S04]  /*ccf0*/  LDL.LU R23, [R1+0x394] ;  /* 0x0003940001177983 */ /* 0x000f280000300800 */
[----:B------:R0:W-:Y:S04]  /*cd00*/  STS.U16 [R2+UR8+0x10800], R27 ;  /* 0x0108001b02007988 */ /* 0x0001e80008000408 */
[----:B---3--:R-:W3:Y:S04]  /*cd10*/  LDL.LU R25, [R1+0x390] ;  /* 0x0003900001197983 */ /* 0x008ee80000300800 */
[----:B------:R0:W-:Y:S04]  /*cd20*/  STL [R1+0x210], R10 ;  /* 0x0002100a01007387 */ /* 0x0001e80000100800 */
[----:B------:R1:W-:Y:S04]  /*cd30*/  STL [R1+0x20c], R11 ;  /* 0x00020c0b01007387 */ /* 0x0003e80000100800 */
[----:B------:R1:W4:Y:S04]  /*cd40*/  @P3 LDG.E.U16 R8, desc[UR24][R10.64] ;  /* 0x000000180a083981 */ /* 0x000328000c1e1500 */
[----:B0-----:R-:W4:Y:S01]  /*cd50*/  LDL.LU R27, [R1+0x310] ;  /* 0x00031000011b7983 */ /* 0x001f220000300800 */
[----:B-1----:R-:W-:-:S03]  /*cd60*/  LEA R10, P0, R3, R5, 0x1 ;  /* 0x00000005030a7211 */ /* 0x002fc600078008ff */
[----:B------:R0:W-:Y:S01]  /*cd70*/  STS.U16 [R2+UR8+0x10c00], R30 ;  /* 0x010c001e02007988 */ /* 0x0001e20008000408 */
[----:B------:R-:W-:-:S03]  /*cd80*/  LEA.HI.X.SX32 R11, R3, R4, 0x1, P0 ;  /* 0x00000004030b7211 */ /* 0x000fc600000f0eff */
[----:B------:R1:W-:Y:S04]  /*cd90*/  STS.U16 [R2+UR8+0x11000], R29 ;  /* 0x0110001d02007988 */ /* 0x0003e80008000408 */
[----:B0-----:R-:W4:Y:S04]  /*cda0*/  LDL.LU R30, [R1+0x30c] ;  /* 0x00030c00011e7983 */ /* 0x001f280000300800 */
[----:B------:R-:W-:Y:S04]  /*cdb0*/  STL [R1+0x250], R10 ;  /* 0x0002500a01007387 */ /* 0x000fe80000100800 */
[----:B------:R-:W-:Y:S04]  /*cdc0*/  STL [R1+0x24c], R11 ;  /* 0x00024c0b01007387 */ /* 0x000fe80000100800 */
[----:B------:R0:W-:Y:S04]  /*cdd0*/  STS.U16 [R2+UR8+0x11400], R31 ;  /* 0x0114001f02007988 */ /* 0x0001e80008000408 */
[----:B-1----:R-:W4:Y:S04]  /*cde0*/  LDL.LU R29, [R1+0x34c] ;  /* 0x00034c00011d7983 */ /* 0x002f280000300800 */
[----:B0-----:R-:W4:Y:S01]  /*cdf0*/  LDL.LU R31, [R1+0x348] ;  /* 0x00034800011f7983 */ /* 0x001f220000300800 */
[----:B------:R-:W-:Y:S01]  /*ce00*/  IMAD R3, R40, UR7, RZ ;  /* 0x0000000728037c24 */ /* 0x000fe2000f8e02ff */
[----:B------:R-:W-:-:S04]  /*ce10*/  PRMT R7, RZ, 0x7610, R7 ;  /* 0x00007610ff077816 */ /* 0x000fc80000000007 */
[C---:B------:R-:W-:Y:S02]  /*ce20*/  LEA R12, P0, R3.reuse, R5, 0x1 ;  /* 0x00000005030c7211 */ /* 0x040fe400078008ff */
[----:B------:R0:W4:Y:S02]  /*ce30*/  @P3 LDG.E.U16 R7, desc[UR24][R10.64] ;  /* 0x000000180a073981 */ /* 0x000124000c1e1500 */
[----:B------:R-:W-:Y:S01]  /*ce40*/  LEA.HI.X.SX32 R13, R3, R4, 0x1, P0 ;  /* 0x00000004030d7211 */ /* 0x000fe200000f0eff */
[----:B------:R-:W-:Y:S01]  /*ce50*/  IMAD R3, R41, UR7, RZ ;  /* 0x0000000729037c24 */ /* 0x000fe2000f8e02ff */
[----:B------:R-:W-:Y:S01]  /*ce60*/  STL [R1+0x290], R12 ;  /* 0x0002900c01007387 */ /* 0x000fe20000100800 */
[----:B0-----:R-:W-:-:S03]  /*ce70*/  PRMT R10, RZ, 0x7610, R10 ;  /* 0x00007610ff0a7816 */ /* 0x001fc6000000000a */
[----:B------:R0:W-:Y:S04]  /*ce80*/  STS.U16 [R2+UR8+0x11800], R24 ;  /* 0x0118001802007988 */ /* 0x0001e80008000408 */
[----:B------:R1:W-:Y:S04]  /*ce90*/  STL [R1+0x28c], R13 ;  /* 0x00028c0d01007387 */ /* 0x0003e80000100800 */
[----:B------:R1:W4:Y:S04]  /*cea0*/  @P3 LDG.E.U16 R10, desc[UR24][R12.64] ;  /* 0x000000180c0a3981 */ /* 0x000328000c1e1500 */
[----:B0-----:R-:W4:Y:S01]  /*ceb0*/  LDL.LU R24, [R1+0x38c] ;  /* 0x00038c0001187983 */ /* 0x001f220000300800 */
[----:B-1----:R-:W-:-:S04]  /*cec0*/  LEA R12, P0, R3, R5, 0x1 ;  /* 0x00000005030c7211 */ /* 0x002fc800078008ff */
[----:B------:R-:W-:Y:S01]  /*ced0*/  LEA.HI.X.SX32 R13, R3, R4, 0x1, P0 ;  /* 0x00000004030d7211 */ /* 0x000fe200000f0eff */
[----:B------:R-:W-:-:S05]  /*cee0*/  IMAD R3, R42, UR7, RZ ;  /* 0x000000072a037c24 */ /* 0x000fca000f8e02ff */
[----:B------:R-:W-:-:S04]  /*cef0*/  LEA R14, P0, R3, R5, 0x1 ;  /* 0x00000005030e7211 */ /* 0x000fc800078008ff */
[----:B------:R-:W-:Y:S01]  /*cf00*/  LEA.HI.X.SX32 R15, R3, R4, 0x1, P0 ;  /* 0x00000004030f7211 */ /* 0x000fe200000f0eff */
[----:B--2---:R0:W-:Y:S04]  /*cf10*/  STS.U16 [R2+UR8+0x11c00], R26 ;  /* 0x011c001a02007988 */ /* 0x0041e80008000408 */
[----:B0-----:R-:W2:Y:S04]  /*cf20*/  LDL.LU R26, [R1+0x378] ;  /* 0x00037800011a7983 */ /* 0x001ea80000300800 */
[----:B---3--:R0:W-:Y:S04]  /*cf30*/  STS.U16 [R2+UR8+0x12400], R25 ;  /* 0x0124001902007988 */ /* 0x0081e80008000408 */
[----:B0-----:R-:W3:Y:S04]  /*cf40*/  LDL.LU R25, [R1+0x37c] ;  /* 0x00037c0001197983 */ /* 0x001ee80000300800 */
[----:B------:R-:W-:Y:S04]  /*cf50*/  STL [R1+0x2d0], R12 ;  /* 0x0002d00c01007387 */ /* 0x000fe80000100800 */
[----:B------:R-:W-:Y:S04]  /*cf60*/  STL [R1+0x2cc], R13 ;  /* 0x0002cc0d01007387 */ /* 0x000fe80000100800 */
[----:B----4-:R0:W-:Y:S04]  /*cf70*/  STS.U16 [R2+UR8+0x12800], R27 ;  /* 0x0128001b02007988 */ /* 0x0101e80008000408 */
[----:B0-----:R-:W4:Y:S04]  /*cf80*/  LDL.LU R27, [R1+0x380] ;  /* 0x00038000011b7983 */ /* 0x001f280000300800 */
[----:B------:R0:W-:Y:S04]  /*cf90*/  STS.U16 [R2+UR8+0x12c00], R30 ;  /* 0x012c001e02007988 */ /* 0x0001e80008000408 */
[----:B0-----:R-:W4:Y:S04]  /*cfa0*/  LDL.LU R30, [R1+0x350] ;  /* 0x00035000011e7983 */ /* 0x001f280000300800 */
[----:B------:R-:W-:Y:S04]  /*cfb0*/  STL [R1+0x310], R14 ;  /* 0x0003100e01007387 */ /* 0x000fe80000100800 */
[----:B------:R-:W-:Y:S04]  /*cfc0*/  STL [R1+0x30c], R15 ;  /* 0x00030c0f01007387 */ /* 0x000fe80000100800 */
[----:B------:R0:W-:Y:S04]  /*cfd0*/  STS.U16 [R2+UR8+0x13000], R29 ;  /* 0x0130001d02007988 */ /* 0x0001e80008000408 */
[----:B------:R1:W-:Y:S04]  /*cfe0*/  STS.U16 [R2+UR8+0x13400], R31 ;  /* 0x0134001f02007988 */ /* 0x0003e80008000408 */
[----:B0-----:R-:W4:Y:S04]  /*cff0*/  LDL.LU R29, [R1+0x36c] ;  /* 0x00036c00011d7983 */ /* 0x001f280000300800 */
[----:B-1----:R-:W4:Y:S01]  /*d000*/  LDL.LU R31, [R1+0x258] ;  /* 0x00025800011f7983 */ /* 0x002f220000300800 */
[----:B------:R-:W-:Y:S01]  /*d010*/  PRMT R9, RZ, 0x7610, R9 ;  /* 0x00007610ff097816 */ /* 0x000fe20000000009 */
[----:B------:R-:W-:-:S05]  /*d020*/  IMAD R3, R59, UR7, RZ ;  /* 0x000000073b037c24 */ /* 0x000fca000f8e02ff */
[----:B------:R0:W4:Y:S02]  /*d030*/  @P3 LDG.E.U16 R9, desc[UR24][R12.64] ;  /* 0x000000180c093981 */ /* 0x000124000c1e1500 */
[----:B0-----:R-:W-:-:S06]  /*d040*/  PRMT R12, RZ, 0x7610, R12 ;  /* 0x00007610ff0c7816 */ /* 0x001fcc000000000c */
[----:B------:R0:W4:Y:S01]  /*d050*/  @P3 LDG.E.U16 R12, desc[UR24][R14.64] ;  /* 0x000000180e0c3981 */ /* 0x000122000c1e1500 */
[----:B------:R-:W-:Y:S02]  /*d060*/  PRMT R11, RZ, 0x7610, R11 ;  /* 0x00007610ff0b7816 */ /* 0x000fe4000000000b */
[----:B0-----:R-:W-:-:S04]  /*d070*/  LEA R14, P0, R3, R5, 0x1 ;  /* 0x00000005030e7211 */ /* 0x001fc800078008ff */
[-C--:B------:R-:W-:Y:S01]  /*d080*/  LEA.HI.X.SX32 R15, R3, R4.reuse, 0x1, P0 ;  /* 0x00000004030f7211 */ /* 0x080fe200000f0eff */
[----:B------:R-:W-:Y:S01]  /*d090*/  IMAD R3, R36, UR7, RZ ;  /* 0x0000000724037c24 */ /* 0x000fe2000f8e02ff */
[----:B------:R0:W-:Y:S04]  /*d0a0*/  STL [R1+0x34c], R14 ;  /* 0x00034c0e01007387 */ /* 0x0001e80000100800 */
[C---:B------:R-:W-:Y:S01]  /*d0b0*/  LEA R16, P0, R3.reuse, R5, 0x1 ;  /* 0x0000000503107211 */ /* 0x040fe200078008ff */
[----:B------:R0:W4:Y:S03]  /*d0c0*/  @P3 LDG.E.U16 R11, desc[UR24][R14.64] ;  /* 0x000000180e0b3981 */ /* 0x000126000c1e1500 */
[----:B------:R-:W-:Y:S01]  /*d0d0*/  LEA.HI.X.SX32 R17, R3, R4, 0x1, P0 ;  /* 0x0000000403117211 */ /* 0x000fe200000f0eff */
[----:B------:R-:W-:Y:S01]  /*d0e0*/  IMAD R3, R28, UR7, RZ ;  /* 0x000000071c037c24 */ /* 0x000fe2000f8e02ff */
[----:B------:R1:W-:Y:S01]  /*d0f0*/  STS.U16 [R2+UR8+0x12000], R23 ;  /* 0x0120001702007988 */ /* 0x0003e20008000408 */
[----:B0-----:R-:W-:-:S03]  /*d100*/  PRMT R14, RZ, 0x7610, R14 ;  /* 0x00007610ff0e7816 */ /* 0x001fc6000000000e */
[----:B------:R-:W-:Y:S04]  /*d110*/  STL [R1+0x348], R15 ;  /* 0x0003480f01007387 */ /* 0x000fe80000100800 */
[----:B-1----:R-:W4:Y:S04]  /*d120*/  LDL.LU R23, [R1+0x388] ;  /* 0x0003880001177983 */ /* 0x002f280000300800 */
[----:B------:R0:W4:Y:S04]  /*d130*/  @P3 LDG.E.U16 R14, desc[UR24][R16.64] ;  /* 0x00000018100e3981 */ /* 0x000128000c1e1500 */
[----:B------:R1:W-:Y:S02]  /*d140*/  STS.U16 [R2+UR8+0x13800], R24 ;  /* 0x0138001802007988 */ /* 0x0003e40008000408 */
[----:B-1----:R-:W-:-:S02]  /*d150*/  LOP3.LUT R24, R2, 0x20, RZ, 0x3c, !PT ;  /* 0x0000002002187812 */ /* 0x002fc400078e3cff */
[----:B--2---:R1:W-:Y:S04]  /*d160*/  STS.U16 [R2+UR8+0x13c00], R26 ;  /* 0x013c001a02007988 */ /* 0x0043e80008000408 */
[----:B-1----:R-:W2:Y:S04]  /*d170*/  LDL.LU R26, [R1+0x32c] ;  /* 0x00032c00011a7983 */ /* 0x002ea80000300800 */
[----:B------:R0:W-:Y:S04]  /*d180*/  STL [R1+0x37c], R16 ;  /* 0x00037c1001007387 */ /* 0x0001e80000100800 */
[----:B------:R1:W-:Y:S04]  /*d190*/  STL [R1+0x378], R17 ;  /* 0x0003781101007387 */ /* 0x0003e80000100800 */
[----:B------:R-:W2:Y:S01]  /*d1a0*/  LDL.LU R33, [R1+0x364] ;  /* 0x0003640001217983 */ /* 0x000ea20000300800 */
[----:B0-----:R-:W-:-:S04]  /*d1b0*/  LEA R16, P0, R3, R5, 0x1 ;  /* 0x0000000503107211 */ /* 0x001fc800078008ff */
[----:B-1----:R-:W-:Y:S01]  /*d1c0*/  LEA.HI.X.SX32 R17, R3, R4, 0x1, P0 ;  /* 0x0000000403117211 */ /* 0x002fe200000f0eff */
[----:B------:R-:W-:Y:S01]  /*d1d0*/  IMAD R3, R22, UR7, RZ ;  /* 0x0000000716037c24 */ /* 0x000fe2000f8e02ff */
[----:B---3--:R-:W-:Y:S04]  /*d1e0*/  STS.U16 [R24+UR8+0x10100], R25 ;  /* 0x0101001918007988 */ /* 0x008fe80008000408 */
[----:B------:R-:W-:-:S04]  /*d1f0*/  LEA R18, P0, R3, R5, 0x1 ;  /* 0x0000000503127211 */ /* 0x000fc800078008ff */
[----:B------:R-:W-:Y:S01]  /*d200*/  LEA.HI.X.SX32 R19, R3, R4, 0x1, P0 ;  /* 0x0000000403137211 */ /* 0x000fe200000f0eff */
[----:B----4-:R0:W-:Y:S04]  /*d210*/  STS.U16 [R24+UR8+0x10500], R27 ;  /* 0x0105001b18007988 */ /* 0x0101e80008000408 */
[----:B0-----:R-:W3:Y:S04]  /*d220*/  LDL.LU R27, [R1+0x360] ;  /* 0x00036000011b7983 */ /* 0x001ee80000300800 */
[----:B------:R-:W-:Y:S04]  /*d230*/  STL [R1+0x3ac], R16 ;  /* 0x0003ac1001007387 */ /* 0x000fe80000100800 */
[----:B------:R-:W-:Y:S04]  /*d240*/  STL [R1+0x3a8], R17 ;  /* 0x0003a81101007387 */ /* 0x000fe80000100800 */
[----:B------:R0:W-:Y:S04]  /*d250*/  STS.U16 [R24+UR8+0x10900], R30 ;  /* 0x0109001e18007988 */ /* 0x0001e80008000408 */
[----:B------:R-:W4:Y:S04]  /*d260*/  LDL.LU R25, [R1+0x35c] ;  /* 0x00035c0001197983 */ /* 0x000f280000300800 */
[----:B0-----:R-:W4:Y:S04]  /*d270*/  LDL.LU R30, [R1+0x324] ;  /* 0x00032400011e7983 */ /* 0x001f280000300800 */
[----:B------:R-:W-:Y:S04]  /*d280*/  STL [R1+0x3dc], R18 ;  /* 0x0003dc1201007387 */ /* 0x000fe80000100800 */
[----:B------:R0:W-:Y:S04]  /*d290*/  STS.U16 [R24+UR8+0x10d00], R29 ;  /* 0x010d001d18007988 */ /* 0x0001e80008000408 */
[----:B------:R-:W-:Y:S04]  /*d2a0*/  STL [R1+0x3d8], R19 ;  /* 0x0003d81301007387 */ /* 0x000fe80000100800 */
[----:B------:R1:W-:Y:S04]  /*d2b0*/  STS.U16 [R24+UR8+0x11100], R31 ;  /* 0x0111001f18007988 */ /* 0x0003e80008000408 */
[----:B0-----:R-:W4:Y:S04]  /*d2c0*/  LDL.LU R29, [R1+0x358] ;  /* 0x00035800011d7983 */ /* 0x001f280000300800 */
[----:B-1----:R-:W4:Y:S01]  /*d2d0*/  LDL.LU R31, [R1+0x218] ;  /* 0x00021800011f7983 */ /* 0x002f220000300800 */
[----:B------:R-:W-:Y:S01]  /*d2e0*/  PRMT R13, RZ, 0x7610, R13 ;  /* 0x00007610ff0d7816 */ /* 0x000fe2000000000d */
[----:B------:R-:W-:-:S05]  /*d2f0*/  IMAD R3, R21, UR7, RZ ;  /* 0x0000000715037c24 */ /* 0x000fca000f8e02ff */
[----:B------:R0:W4:Y:S02]  /*d300*/  @P3 LDG.E.U16 R13, desc[UR24][R16.64] ;  /* 0x00000018100d3981 */ /* 0x000124000c1e1500 */
[----:B0-----:R-:W-:Y:S02]  /*d310*/  PRMT R16, RZ, 0x7610, R16 ;  /* 0x00007610ff107816 */ /* 0x001fe40000000010 */
[----:B------:R-:W-:-:S04]  /*d320*/  PRMT R15, RZ, 0x7610, R15 ;  /* 0x00007610ff0f7816 */ /* 0x000fc8000000000f */
[----:B------:R0:W4:Y:S02]  /*d330*/  @P3 LDG.E.U16 R16, desc[UR24][R18.64] ;  /* 0x0000001812103981 */ /* 0x000124000c1e1500 */
[----:B0-----:R-:W-:-:S04]  /*d340*/  LEA R18, P0, R3, R5, 0x1 ;  /* 0x0000000503127211 */ /* 0x001fc800078008ff */
[----:B------:R-:W-:Y:S01]  /*d350*/  LEA.HI.X.SX32 R19, R3, R4, 0x1, P0 ;  /* 0x0000000403137211 */ /* 0x000fe200000f0eff */
[----:B------:R-:W-:Y:S01]  /*d360*/  IMAD R3, R20, UR7, RZ ;  /* 0x0000000714037c24 */ /* 0x000fe2000f8e02ff */
[----:B------:R0:W-:Y:S04]  /*d370*/  STL [R1+0x40c], R18 ;  /* 0x00040c1201007387 */ /* 0x0001e80000100800 */
[----:B------:R0:W4:Y:S04]  /*d380*/  @P3 LDG.E.U16 R15, desc[UR24][R18.64] ;  /* 0x00000018120f3981 */ /* 0x000128000c1e1500 */
[----:B------:R1:W-:Y:S04]  /*d390*/  STS.U16 [R24+UR8+0x11500], R23 ;  /* 0x0115001718007988 */ /* 0x0003e80008000408 */
[----:B------:R1:W-:Y:S01]  /*d3a0*/  STL [R1+0x408], R19 ;  /* 0x0004081301007387 */ /* 0x0003e20000100800 */
[----:B0-----:R-:W-:-:S03]  /*d3b0*/  LEA R18, P0, R3, R5, 0x1 ;  /* 0x0000000503127211 */ /* 0x001fc600078008ff */
[----:B-1----:R-:W4:Y:S01]  /*d3c0*/  LDL.LU R23, [R1+0x384] ;  /* 0x0003840001177983 */ /* 0x002f220000300800 */
[----:B------:R-:W-:Y:S01]  /*d3d0*/  LEA.HI.X.SX32 R19, R3, R4, 0x1, P0 ;  /* 0x0000000403137211 */ /* 0x000fe200000f0eff */
[----:B------:R-:W-:-:S05]  /*d3e0*/  IMAD R3, R43, UR7, RZ ;  /* 0x000000072b037c24 */ /* 0x000fca000f8e02ff */
[----:B------:R-:W-:-:S04]  /*d3f0*/  LEA R20, P0, R3, R5, 0x1 ;  /* 0x0000000503147211 */ /* 0x000fc800078008ff */
[----:B------:R-:W-:Y:S02]  /*d400*/  LEA.HI.X.SX32 R21, R3, R4, 0x1, P0 ;  /* 0x0000000403157211 */ /* 0x000fe400000f0eff */
[----:B------:R-:W-:Y:S01]  /*d410*/  PRMT R17, RZ, 0x7610, R17 ;  /* 0x00007610ff117816 */ /* 0x000fe20000000011 */
[----:B------:R-:W-:-:S05]  /*d420*/  IMAD R3, R44, UR7, RZ ;  /* 0x000000072c037c24 */ /* 0x000fca000f8e02ff */
[----:B------:R0:W4:Y:S04]  /*d430*/  @P3 LDG.E.U16 R17, desc[UR24][R18.64] ;  /* 0x0000001812113981 */ /* 0x000128000c1e1500 */
[----:B--2---:R1:W-:Y:S04]  /*d440*/  STS.U16 [R24+UR8+0x11900], R26 ;  /* 0x0119001a18007988 */ /* 0x0043e80008000408 */
[----:B-1----:R-:W2:Y:S04]  /*d450*/  LDL.LU R26, [R1+0x318] ;  /* 0x00031800011a7983 */ /* 0x002ea80000300800 */
[----:B------:R-:W-:Y:S04]  /*d460*/  STS.U16 [R24+UR8+0x11d00], R33 ;  /* 0x011d002118007988 */ /* 0x000fe80008000408 */
[----:B------:R-:W-:Y:S04]  /*d470*/  STL [R1+0x434], R18 ;  /* 0x0004341201007387 */ /* 0x000fe80000100800 */
[----:B------:R-:W-:Y:S04]  /*d480*/  STL [R1+0x430], R19 ;  /* 0x0004301301007387 */ /* 0x000fe80000100800 */
[----:B---3--:R1:W-:Y:S04]  /*d490*/  STS.U16 [R24+UR8+0x12100], R27 ;  /* 0x0121001b18007988 */ /* 0x0083e80008000408 */
[----:B-1----:R-:W3:Y:S04]  /*d4a0*/  LDL.LU R27, [R1+0x314] ;  /* 0x00031400011b7983 */ /* 0x002ee80000300800 */
[----:B----4-:R-:W-:Y:S04]  /*d4b0*/  STS.U16 [R24+UR8+0x12500], R25 ;  /* 0x0125001918007988 */ /* 0x010fe80008000408 */
[----:B------:R1:W-:Y:S04]  /*d4c0*/  STS.U16 [R24+UR8+0x12900], R30 ;  /* 0x0129001e18007988 */ /* 0x0003e80008000408 */
[----:B-1----:R-:W4:Y:S04]  /*d4d0*/  LDL.LU R30, [R1+0x2f0] ;  /* 0x0002f000011e7983 */ /* 0x002f280000300800 */
[----:B------:R-:W4:Y:S04]  /*d4e0*/  LDL.LU R25, [R1+0x2d8] ;  /* 0x0002d80001197983 */ /* 0x000f280000300800 */
[----:B------:R-:W-:Y:S04]  /*d4f0*/  STL [R1+0xd0], R20 ;  /* 0x0000d01401007387 */ /* 0x000fe80000100800 */
[----:B------:R-:W-:Y:S04]  /*d500*/  STS.U16 [R24+UR8+0x12d00], R29 ;  /* 0x012d001d18007988 */ /* 0x000fe80008000408 */
[----:B------:R-:W-:Y:S04]  /*d510*/  STL [R1+0xcc], R21 ;  /* 0x0000cc1501007387 */ /* 0x000fe80000100800 */
[----:B------:R1:W-:Y:S04]  /*d520*/  STS.U16 [R24+UR8+0x13100], R31 ;  /* 0x0131001f18007988 */ /* 0x0003e80008000408 */
[----:B-1----:R-:W4:Y:S01]  /*d530*/  LDL.LU R31, [R1+0x330] ;  /* 0x00033000011f7983 */ /* 0x002f220000300800 */
[----:B0-----:R-:W-:-:S03]  /*d540*/  PRMT R19, RZ, 0x7610, R19 ;  /* 0x00007610ff137816 */ /* 0x001fc60000000013 */
[----:B------:R-:W4:Y:S04]  /*d550*/  LDL.LU R29, [R1+0x1d8] ;  /* 0x0001d800011d7983 */ /* 0x000f280000300800 */
[----:B------:R0:W4:Y:S02]  /*d560*/  @P3 LDG.E.U16 R19, desc[UR24][R20.64] ;  /* 0x0000001814133981 */ /* 0x000124000c1e1500 */
[----:B0-----:R-:W-:-:S04]  /*d570*/  LEA R20, P0, R3, R5, 0x1 ;  /* 0x0000000503147211 */ /* 0x001fc800078008ff */
[----:B------:R-:W-:Y:S01]  /*d580*/  LEA.HI.X.SX32 R21, R3, R4, 0x1, P0 ;  /* 0x0000000403157211 */ /* 0x000fe200000f0eff */
[----:B------:R-:W-:Y:S04]  /*d590*/  STL [R1+0x110], R20 ;  /* 0x0001101401007387 */ /* 0x000fe80000100800 */
[----:B------:R0:W-:Y:S04]  /*d5a0*/  STL [R1+0x10c], R21 ;  /* 0x00010c1501007387 */ /* 0x0001e80000100800 */
[----:B------:R-:W4:Y:S01]  /*d5b0*/  LDL.LU R33, [R1+0x368] ;  /* 0x0003680001217983 */ /* 0x000f220000300800 */
[----:B------:R-:W-:Y:S01]  /*d5c0*/  IMAD R3, R45, UR7, RZ ;  /* 0x000000072d037c24 */ /* 0x000fe2000f8e02ff */
[----:B------:R-:W-:-:S04]  /*d5d0*/  PRMT R18, RZ, 0x7610, R18 ;  /* 0x00007610ff127816 */ /* 0x000fc80000000012 */
[C---:B------:R-:W-:Y:S02]  /*d5e0*/  LEA R22, P0, R3.reuse, R5, 0x1 ;  /* 0x0000000503167211 */ /* 0x040fe400078008ff */
[----:B------:R0:W4:Y:S04]  /*d5f0*/  @P3 LDG.E.U16 R18, desc[UR24][R20.64] ;  /* 0x0000001814123981 */ /* 0x000128000c1e1500 */
[----:B------:R1:W-:Y:S01]  /*d600*/  STS.U16 [R24+UR8+0x13500], R23 ;  /* 0x0135001718007988 */ /* 0x0003e20008000408 */
[----:B0-----:R-:W-:Y:S02]  /*d610*/  PRMT R21, RZ, 0x7610, R21 ;  /* 0x00007610ff157816 */ /* 0x001fe40000000015 */
[----:B-1----:R-:W-:Y:S01]  /*d620*/  LEA.HI.X.SX32 R23, R3, R4, 0x1, P0 ;  /* 0x0000000403177211 */ /* 0x002fe200000f0eff */
[----:B------:R-:W-:-:S04]  /*d630*/  IMAD R3, R46, UR7, RZ ;  /* 0x000000072e037c24 */ /* 0x000fc8000f8e02ff */
[----:B------:R0:W4:Y:S01]  /*d640*/  @P3 LDG.E.U16 R21, desc[UR24][R22.64] ;  /* 0x0000001816153981 */ /* 0x000122000c1e1500 */
[----:B------:R-:W-:Y:S02]  /*d650*/  LOP3.LUT R36, R2, 0x40, RZ, 0x3c, !PT ;  /* 0x0000004002247812 */ /* 0x000fe400078e3cff */
[----:B------:R-:W-:Y:S01]  /*d660*/  PRMT R20, RZ, 0x7610, R20 ;  /* 0x00007610ff147816 */ /* 0x000fe20000000014 */
[----:B--2---:R1:W-:Y:S04]  /*d670*/  STS.U16 [R24+UR8+0x13900], R26 ;  /* 0x0139001a18007988 */ /* 0x0043e80008000408 */
[----:B-1----:R-:W2:Y:S04]  /*d680*/  LDL.LU R26, [R1+0x214] ;  /* 0x00021400011a7983 */ /* 0x002ea80000300800 */
[----:B------:R0:W-:Y:S04]  /*d690*/  STL [R1+0x150], R22 ;  /* 0x0001501601007387 */ /* 0x0001e80000100800 */
[----:B------:R1:W-:Y:S01]  /*d6a0*/  STL [R1+0x14c], R23 ;  /* 0x00014c1701007387 */ /* 0x0003e20000100800 */
[----:B0-----:R-:W-:-:S04]  /*d6b0*/  LEA R22, P0, R3, R5, 0x1 ;  /* 0x0000000503167211 */ /* 0x001fc800078008ff */
[----:B-1----:R-:W-:Y:S01]  /*d6c0*/  LEA.HI.X.SX32 R23, R3, R4, 0x1, P0 ;  /* 0x0000000403177211 */ /* 0x002fe200000f0eff */
[----:B------:R-:W-:-:S04]  /*d6d0*/  IMAD R3, R49, UR7, RZ ;  /* 0x0000000731037c24 */ /* 0x000fc8000f8e02ff */
[----:B------:R0:W2:Y:S04]  /*d6e0*/  @P3 LDG.E.U16 R20, desc[UR24][R22.64] ;  /* 0x0000001816143981 */ /* 0x0000a8000c1e1500 */
[----:B---3--:R1:W-:Y:S04]  /*d6f0*/  STS.U16 [R24+UR8+0x13d00], R27 ;  /* 0x013d001b18007988 */ /* 0x0083e80008000408 */
[----:B-1----:R-:W3:Y:S01]  /*d700*/  LDL.LU R27, [R1+0x328] ;  /* 0x00032800011b7983 */ /* 0x002ee20000300800 */
[----:B------:R-:W-:-:S03]  /*d710*/  LEA R24, P0, R3, R5, 0x1 ;  /* 0x0000000503187211 */ /* 0x000fc600078008ff */
[----:B----4-:R1:W-:Y:S04]  /*d720*/  STS.U16 [R36+UR8+0x10200], R30 ;  /* 0x0102001e24007988 */ /* 0x0103e80008000408 */
[----:B------:R4:W-:Y:S04]  /*d730*/  STS.U16 [R36+UR8+0x10600], R25 ;  /* 0x0106001924007988 */ /* 0x0009e80008000408 */
[----:B-1----:R-:W3:Y:S04]  /*d740*/  LDL.LU R30, [R1+0x254] ;  /* 0x00025400011e7983 */ /* 0x002ee80000300800 */
[----:B------:R-:W-:Y:S01]  /*d750*/  STL [R1+0x198], R22 ;  /* 0x0001981601007387 */ /* 0x000fe20000100800 */
[----:B----4-:R-:W-:-:S03]  /*d760*/  LEA.HI.X.SX32 R25, R3, R4, 0x1, P0 ;  /* 0x0000000403197211 */ /* 0x010fc600000f0eff */
[----:B------:R-:W-:Y:S04]  /*d770*/  STL [R1+0x194], R23 ;  /* 0x0001941701007387 */ /* 0x000fe80000100800 */
[----:B------:R-:W4:Y:S04]  /*d780*/  LDL.LU R40, [R1+0x298] ;  /* 0x0002980001287983 */ /* 0x000f280000300800 */
[----:B------:R1:W-:Y:S04]  /*d790*/  STS.U16 [R36+UR8+0x10a00], R31 ;  /* 0x010a001f24007988 */ /* 0x0003e80008000408 */
[----:B-1----:R-:W4:Y:S04]  /*d7a0*/  LDL.LU R31, [R1+0x294] ;  /* 0x00029400011f7983 */ /* 0x002f280000300800 */
[----:B------:R1:W-:Y:S04]  /*d7b0*/  STL [R1+0x1d8], R24 ;  /* 0x0001d81801007387 */ /* 0x0003e80000100800 */
[----:B------:R-:W-:Y:S04]  /*d7c0*/  STL [R1+0x1d4], R25 ;  /* 0x0001d41901007387 */ /* 0x000fe80000100800 */
[----:B------:R-:W4:Y:S01]  /*d7d0*/  LDL.LU R34, [R1+0x320] ;  /* 0x0003200001227983 */ /* 0x000f220000300800 */
[----:B0-----:R-:W-:Y:S01]  /*d7e0*/  PRMT R23, RZ, 0x7610, R23 ;  /* 0x00007610ff177816 */ /* 0x001fe20000000017 */
[----:B------:R-:W-:-:S05]  /*d7f0*/  IMAD R3, R52, UR7, RZ ;  /* 0x0000000734037c24 */ /* 0x000fca000f8e02ff */
[----:B------:R1:W4:Y:S04]  /*d800*/  @P3 LDG.E.U16 R23, desc[UR24][R24.64] ;  /* 0x0000001818173981 */ /* 0x000328000c1e1500 */
[----:B------:R0:W-:Y:S01]  /*d810*/  STS.U16 [R36+UR8+0x10e00], R29 ;  /* 0x010e001d24007988 */ /* 0x0001e20008000408 */
[----:B-1----:R-:W-:-:S03]  /*d820*/  LEA R24, P0, R3, R5, 0x1 ;  /* 0x0000000503187211 */ /* 0x002fc600078008ff */
[----:B0-----:R-:W4:Y:S01]  /*d830*/  LDL.LU R29, [R1+0x2d4] ;  /* 0x0002d400011d7983 */ /* 0x001f220000300800 */
[----:B------:R-:W-:-:S03]  /*d840*/  LEA.HI.X.SX32 R25, R3, R4, 0x1, P0 ;  /* 0x0000000403197211 */ /* 0x000fc600000f0eff */
[----:B------:R-:W-:Y:S04]  /*d850*/  STL [R1+0x218], R24 ;  /* 0x0002181801007387 */ /* 0x000fe80000100800 */
[----:B------:R-:W-:Y:S04]  /*d860*/  STL [R1+0x214], R25 ;  /* 0x0002141901007387 */ /* 0x000fe80000100800 */
[----:B------:R0:W-:Y:S04]  /*d870*/  STS.U16 [R36+UR8+0x11200], R33 ;  /* 0x0112002124007988 */ /* 0x0001e80008000408 */
[----:B------:R-:W4:Y:S04]  /*d880*/  LDL.LU R37, [R1+0x354] ;  /* 0x0003540001257983 */ /* 0x000f280000300800 */
[----:B0-----:R-:W4:Y:S01]  /*d890*/  LDL.LU R33, [R1+0x2e4] ;  /* 0x0002e40001217983 */ /* 0x001f220000300800 */
[----:B------:R-:W-:Y:S01]  /*d8a0*/  IMAD R3, R53, UR7, RZ ;  /* 0x0000000735037c24 */ /* 0x000fe2000f8e02ff */
[----:B------:R-:W-:-:S06]  /*d8b0*/  PRMT R22, RZ, 0x7610, R22 ;  /* 0x00007610ff167816 */ /* 0x000fcc0000000016 */
[----:B------:R0:W4:Y:S02]  /*d8c0*/  @P3 LDG.E.U16 R22, desc[UR24][R24.64] ;  /* 0x0000001818163981 */ /* 0x000124000c1e1500 */
[----:B0-----:R-:W-:Y:S02]  /*d8d0*/  PRMT R25, RZ, 0x7610, R25 ;  /* 0x00007610ff197816 */ /* 0x001fe40000000019 */
[----:B--2---:R0:W-:Y:S02]  /*d8e0*/  STS.U16 [R36+UR8+0x11600], R26 ;  /* 0x0116001a24007988 */ /* 0x0041e40008000408 */
[----:B0-----:R-:W-:-:S05]  /*d8f0*/  LEA R26, P0, R3, R5, 0x1 ;  /* 0x00000005031a7211 */ /* 0x001fca00078008ff */
[----:B------:R-:W-:Y:S04]  /*d900*/  STL [R1+0x258], R26 ;  /* 0x0002581a01007387 */ /* 0x000fe80000100800 */
[----:B---3--:R0:W-:Y:S02]  /*d910*/  STS.U16 [R36+UR8+0x11a00], R27 ;  /* 0x011a001b24007988 */ /* 0x0081e40008000408 */
[----:B0-----:R-:W-:Y:S01]  /*d920*/  LEA.HI.X.SX32 R27, R3, R4, 0x1, P0 ;  /* 0x00000004031b7211 */ /* 0x001fe200000f0eff */
[----:B------:R-:W-:-:S04]  /*d930*/  IMAD R3, R83, UR7, RZ ;  /* 0x0000000753037c24 */ /* 0x000fc8000f8e02ff */
[----:B------:R-:W-:Y:S04]  /*d940*/  STL [R1+0x254], R27 ;  /* 0x0002541b01007387 */ /* 0x000fe80000100800 */
[----:B------:R-:W2:Y:S04]  /*d950*/  LDL.LU R41, [R1+0x31c] ;  /* 0x00031c0001297983 */ /* 0x000ea80000300800 */
[----:B------:R0:W-:Y:S04]  /*d960*/  STS.U16 [R36+UR8+0x11e00], R30 ;  /* 0x011e001e24007988 */ /* 0x0001e80008000408 */
[----:B------:R1:W3:Y:S04]  /*d970*/  @P3 LDG.E.U16 R25, desc[UR24][R26.64] ;  /* 0x000000181a193981 */ /* 0x0002e8000c1e1500 */
[----:B0-----:R-:W3:Y:S01]  /*d980*/  LDL.LU R30, [R1+0x270] ;  /* 0x00027000011e7983 */ /* 0x001ee20000300800 */
[----:B-1----:R-:W-:-:S03]  /*d990*/  LEA R26, P0, R3, R5, 0x1 ;  /* 0x00000005031a7211 */ /* 0x002fc600078008ff */
[----:B----4-:R-:W-:Y:S01]  /*d9a0*/  STS.U16 [R36+UR8+0x12200], R40 ;  /* 0x0122002824007988 */ /* 0x010fe20008000408 */
[----:B------:R-:W-:-:S03]  /*d9b0*/  LEA.HI.X.SX32 R27, R3, R4, 0x1, P0 ;  /* 0x00000004031b7211 */ /* 0x000fc600000f0eff */
[----:B------:R0:W-:Y:S04]  /*d9c0*/  STS.U16 [R36+UR8+0x12600], R31 ;  /* 0x0126001f24007988 */ /* 0x0001e80008000408 */
[----:B0-----:R-:W4:Y:S04]  /*d9d0*/  LDL.LU R31, [R1+0x26c] ;  /* 0x00026c00011f7983 */ /* 0x001f280000300800 */
[----:B------:R-:W-:Y:S04]  /*d9e0*/  STL [R1+0x298], R26 ;  /* 0x0002981a01007387 */ /* 0x000fe80000100800 */
[----:B------:R-:W-:Y:S04]  /*d9f0*/  STL [R1+0x294], R27 ;  /* 0x0002941b01007387 */ /* 0x000fe80000100800 */
[----:B------:R0:W-:Y:S04]  /*da00*/  STS.U16 [R36+UR8+0x12a00], R34 ;  /* 0x012a002224007988 */ /* 0x0001e80008000408 */
[----:B0-----:R-:W4:Y:S01]  /*da10*/  LDL.LU R34, [R1+0x2ec] ;  /* 0x0002ec0001227983 */ /* 0x001f220000300800 */
[----:B------:R-:W-:-:S03]  /*da20*/  IMAD R3, R77, UR7, RZ ;  /* 0x000000074d037c24 */ /* 0x000fc6000f8e02ff */
[----:B------:R0:W-:Y:S02]  /*da30*/  STS.U16 [R36+UR8+0x12e00], R29 ;  /* 0x012e001d24007988 */ /* 0x0001e40008000408 */
[C---:B------:R-:W-:Y:S02]  /*da40*/  LEA R28, P0, R3.reuse, R5, 0x1 ;  /* 0x00000005031c7211 */ /* 0x040fe400078008ff */
[----:B------:R-:W4:Y:S02]  /*da50*/  LDL.LU R40, [R1+0x268] ;  /* 0x0002680001287983 */ /* 0x000f240000300800 */
[----:B0-----:R-:W-:Y:S02]  /*da60*/  LEA.HI.X.SX32 R29, R3, R4, 0x1, P0 ;  /* 0x00000004031d7211 */ /* 0x001fe400000f0eff */
        /* <DEDUP_REMOVED lines=13> */
[----:B------:R-:W-:Y:S01]  /*db40*/  LEA.HI.X.SX32 R29, R3, R4, 0x1, P0 ;  /* 0x00000004031d7211 */ /* 0x000fe200000f0eff */
[----:B------:R-:W-:Y:S01]  /*db50*/  IMAD R3, R58, UR7, RZ ;  /* 0x000000073a037c24 */ /* 0x000fe2000f8e02ff */
[----:B------:R-:W-:Y:S01]  /*db60*/  LOP3.LUT R43, R2, 0x60, RZ, 0x3c, !PT ;  /* 0x00000060022b7812 */ /* 0x000fe200078e3cff */
[----:B------:R-:W-:Y:S04]  /*db70*/  STL [R1+0x318], R28 ;  /* 0x0003181c01007387 */ /* 0x000fe80000100800 */
[----:B------:R0:W-:Y:S04]  /*db80*/  STL [R1+0x314], R29 ;  /* 0x0003141d01007387 */ /* 0x0001e80000100800 */
[----:B------:R0:W4:Y:S04]  /*db90*/  @P3 LDG.E.U16 R26, desc[UR24][R28.64] ;  /* 0x000000181c1a3981 */ /* 0x000128000c1e1500 */
[----:B------:R-:W4:Y:S04]  /*dba0*/  LDL.LU R45, [R1+0x2ac] ;  /* 0x0002ac00012d7983 */ /* 0x000f280000300800 */
[----:B------:R-:W4:Y:S01]  /*dbb0*/  LDL.LU R44, [R1+0x264] ;  /* 0x00026400012c7983 */ /* 0x000f220000300800 */
[----:B0-----:R-:W-:-:S03]  /*dbc0*/  PRMT R29, RZ, 0x7610, R29 ;  /* 0x00007610ff1d7816 */ /* 0x001fc6000000001d */
[----:B--2---:R-:W-:Y:S04]  /*dbd0*/  STS.U16 [R36+UR8+0x13a00], R41 ;  /* 0x013a002924007988 */ /* 0x004fe80008000408 */
[----:B---3--:R0:W-:Y:S02]  /*dbe0*/  STS.U16 [R36+UR8+0x13e00], R30 ;  /* 0x013e001e24007988 */ /* 0x0081e40008000408 */
[----:B0-----:R-:W-:-:S05]  /*dbf0*/  LEA R30, P0, R3, R5, 0x1 ;  /* 0x00000005031e7211 */ /* 0x001fca00078008ff */
[----:B------:R-:W-:Y:S04]  /*dc00*/  STL [R1+0x354], R30 ;  /* 0x0003541e01007387 */ /* 0x000fe80000100800 */
[----:B----4-:R0:W-:Y:S02]  /*dc10*/  STS.U16 [R43+UR8+0x10300], R31 ;  /* 0x0103001f2b007988 */ /* 0x0101e40008000408 */
[----:B0-----:R-:W-:Y:S01]  /*dc20*/  LEA.HI.X.SX32 R31, R3, R4, 0x1, P0 ;  /* 0x00000004031f7211 */ /* 0x001fe200000f0eff */
[----:B------:R-:W-:-:S04]  /*dc30*/  IMAD R3, R47, UR7, RZ ;  /* 0x000000072f037c24 */ /* 0x000fc8000f8e02ff */
[----:B------:R-:W-:Y:S04]  /*dc40*/  STL [R1+0x350], R31 ;  /* 0x0003501f01007387 */ /* 0x000fe80000100800 */
[----:B------:R0:W2:Y:S04]  /*dc50*/  @P3 LDG.E.U16 R29, desc[UR24][R30.64] ;  /* 0x000000181e1d3981 */ /* 0x0000a8000c1e1500 */
[----:B------:R1:W-:Y:S04]  /*dc60*/  STS.U16 [R43+UR8+0x10700], R34 ;  /* 0x010700222b007988 */ /* 0x0003e80008000408 */
[----:B------:R-:W3:Y:S01]  /*dc70*/  LDL.LU R36, [R1+0x2e8] ;  /* 0x0002e80001247983 */ /* 0x000ee20000300800 */
[----:B0-----:R-:W-:-:S03]  /*dc80*/  LEA R30, P0, R3, R5, 0x1 ;  /* 0x00000005031e7211 */ /* 0x001fc600078008ff */
[----:B-1----:R-:W4:Y:S01]  /*dc90*/  LDL.LU R34, [R1+0x260] ;  /* 0x0002600001227983 */ /* 0x002f220000300800 */
[----:B------:R-:W-:-:S03]  /*dca0*/  LEA.HI.X.SX32 R31, R3, R4, 0x1, P0 ;  /* 0x00000004031f7211 */ /* 0x000fc600000f0eff */
[----:B------:R-:W-:Y:S04]  /*dcb0*/  STL [R1+0x384], R30 ;  /* 0x0003841e01007387 */ /* 0x000fe80000100800 */
[----:B------:R-:W-:Y:S04]  /*dcc0*/  STL [R1+0x380], R31 ;  /* 0x0003801f01007387 */ /* 0x000fe80000100800 */
[----:B------:R-:W2:Y:S01]  /*dcd0*/  LDL.LU R42, [R1+0x2a8] ;  /* 0x0002a800012a7983 */ /* 0x000ea20000300800 */
[----:B------:R-:W-:-:S03]  /*dce0*/  IMAD R3, R32, UR7, RZ ;  /* 0x0000000720037c24 */ /* 0x000fc6000f8e02ff */
[----:B------:R-:W-:Y:S02]  /*dcf0*/  STS.U16 [R43+UR8+0x10b00], R40 ;  /* 0x010b00282b007988 */ /* 0x000fe40008000408 */
[C---:B------:R-:W-:Y:S02]  /*dd00*/  LEA R32, P0, R3.reuse, R5, 0x1 ;  /* 0x0000000503207211 */ /* 0x040fe400078008ff */
[----:B------:R-:W2:Y:S04]  /*dd10*/  LDL.LU R41, [R1+0x2a4] ;  /* 0x0002a40001297983 */ /* 0x000ea80000300800 */
[----:B------:R-:W-:Y:S04]  /*dd20*/  STS.U16 [R43+UR8+0x10f00], R37 ;  /* 0x010f00252b007988 */ /* 0x000fe80008000408 */
[----:B------:R0:W-:Y:S04]  /*dd30*/  STS.U16 [R43+UR8+0x11300], R33 ;  /* 0x011300212b007988 */ /* 0x0001e80008000408 */
[----:B------:R1:W-:Y:S01]  /*dd40*/  STL [R1+0x3b4], R32 ;  /* 0x0003b42001007387 */ /* 0x0003e20000100800 */
[----:B0-----:R-:W-:-:S05]  /*dd50*/  LEA.HI.X.SX32 R33, R3, R4, 0x1, P0 ;  /* 0x0000000403217211 */ /* 0x001fca00000f0eff */
[----:B------:R0:W-:Y:S04]  /*dd60*/  STL [R1+0x3b0], R33 ;  /* 0x0003b02101007387 */ /* 0x0001e80000100800 */
[----:B------:R-:W2:Y:S01]  /*dd70*/  LDL.LU R40, [R1+0x2a0] ;  /* 0x0002a00001287983 */ /* 0x000ea20000300800 */
[----:B------:R-:W-:Y:S01]  /*dd80*/  PRMT R28, RZ, 0x7610, R28 ;  /* 0x00007610ff1c7816 */ /* 0x000fe2000000001c */
[----:B------:R-:W-:Y:S02]  /*dd90*/  IMAD R3, R39, UR7, RZ ;  /* 0x0000000727037c24 */ /* 0x000fe4000f8e02ff */
[----:B------:R-:W2:Y:S04]  /*dda0*/  LDL.LU R37, [R1+0x29c] ;  /* 0x00029c0001257983 */ /* 0x000ea80000300800 */
[----:B------:R0:W2:Y:S02]  /*ddb0*/  @P3 LDG.E.U16 R28, desc[UR24][R30.64] ;  /* 0x000000181e1c3981 */ /* 0x0000a4000c1e1500 */
[----:B0-----:R-:W-:-:S06]  /*ddc0*/  PRMT R31, RZ, 0x7610, R31 ;  /* 0x00007610ff1f7816 */ /* 0x001fcc000000001f */
[----:B------:R1:W2:Y:S02]  /*ddd0*/  @P3 LDG.E.U16 R31, desc[UR24][R32.64] ;  /* 0x00000018201f3981 */ /* 0x0002a4000c1e1500 */
[C---:B-1----:R-:W-:Y:S02]  /*dde0*/  LEA R32, P0, R3.reuse, R5, 0x1 ;  /* 0x0000000503207211 */ /* 0x042fe400078008ff */
[----:B------:R0:W-:Y:S02]  /*ddf0*/  STS.U16 [R43+UR8+0x11700], R45 ;  /* 0x0117002d2b007988 */ /* 0x0001e40008000408 */
[----:B------:R-:W-:Y:S01]  /*de00*/  LEA.HI.X.SX32 R33, R3, R4, 0x1, P0 ;  /* 0x0000000403217211 */ /* 0x000fe200000f0eff */
[----:B------:R-:W-:Y:S01]  /*de10*/  IMAD R3, R35, UR7, RZ ;  /* 0x0000000723037c24 */ /* 0x000fe2000f8e02ff */
[----:B------:R-:W-:Y:S04]  /*de20*/  STS.U16 [R43+UR8+0x11b00], R44 ;  /* 0x011b002c2b007988 */ /* 0x000fe80008000408 */
[----:B------:R-:W-:Y:S04]  /*de30*/  STL [R1+0x3e4], R32 ;  /* 0x0003e42001007387 */ /* 0x000fe80000100800 */
[----:B------:R1:W-:Y:S04]  /*de40*/  STL [R1+0x3e0], R33 ;  /* 0x0003e02101007387 */ /* 0x0003e80000100800 */
[----:B0-----:R-:W2:Y:S04]  /*de50*/  LDL.LU R45, [R1+0x2e0] ;  /* 0x0002e000012d7983 */ /* 0x001ea80000300800 */
[----:B------:R-:W2:Y:S01]  /*de60*/  LDL.LU R49, [R1+0x228] ;  /* 0x0002280001317983 */ /* 0x000ea20000300800 */
[----:B------:R-:W-:-:S06]  /*de70*/  PRMT R30, RZ, 0x7610, R30 ;  /* 0x00007610ff1e7816 */ /* 0x000fcc000000001e */
[----:B------:R1:W2:Y:S02]  /*de80*/  @P3 LDG.E.U16 R30, desc[UR24][R32.64] ;  /* 0x00000018201e3981 */ /* 0x0002a4000c1e1500 */
[----:B-1----:R-:W-:Y:S02]  /*de90*/  PRMT R33, RZ, 0x7610, R33 ;  /* 0x00007610ff217816 */ /* 0x002fe40000000021 */
[----:B---3--:R-:W-:Y:S04]  /*dea0*/  STS.U16 [R43+UR8+0x11f00], R36 ;  /* 0x011f00242b007988 */ /* 0x008fe80008000408 */
[----:B----4-:R0:W-:Y:S02]  /*deb0*/  STS.U16 [R43+UR8+0x12300], R34 ;  /* 0x012300222b007988 */ /* 0x0101e40008000408 */
[----:B0-----:R-:W-:-:S04]  /*dec0*/  LEA R34, P0, R3, R5, 0x1 ;  /* 0x0000000503227211 */ /* 0x001fc800078008ff */
[----:B------:R-:W-:Y:S01]  /*ded0*/  LEA.HI.X.SX32 R35, R3, R4, 0x1, P0 ;  /* 0x0000000403237211 */ /* 0x000fe200000f0eff */
[----:B------:R-:W-:Y:S04]  /*dee0*/  STL [R1+0x414], R34 ;  /* 0x0004142201007387 */ /* 0x000fe80000100800 */
[----:B------:R-:W-:Y:S04]  /*def0*/  STL [R1+0x410], R35 ;  /* 0x0004102301007387 */ /* 0x000fe80000100800 */
[----:B--2---:R0:W-:Y:S01]  /*df00*/  STS.U16 [R43+UR8+0x12700], R42 ;  /* 0x0127002a2b007988 */ /* 0x0041e20008000408 */
[----:B------:R-:W-:-:S03]  /*df10*/  IMAD R3, R38, UR7, RZ ;  /* 0x0000000726037c24 */ /* 0x000fc6000f8e02ff */
[----:B------:R1:W2:Y:S04]  /*df20*/  @P3 LDG.E.U16 R33, desc[UR24][R34.64] ;  /* 0x0000001822213981 */ /* 0x0002a8000c1e1500 */
[----:B0-----:R-:W3:Y:S01]  /*df30*/  LDL.LU R42, [R1+0x25c] ;  /* 0x00025c00012a7983 */ /* 0x001ee20000300800 */
[----:B-1----:R-:W-:-:S03]  /*df40*/  LEA R34, P0, R3, R5, 0x1 ;  /* 0x0000000503227211 */ /* 0x002fc600078008ff */
[----:B------:R-:W4:Y:S01]  /*df50*/  LDL.LU R44, [R1+0x224] ;  /* 0x00022400012c7983 */ /* 0x000f220000300800 */
[----:B------:R-:W-:-:S03]  /*df60*/  LEA.HI.X.SX32 R35, R3, R4, 0x1, P0 ;  /* 0x0000000403237211 */ /* 0x000fc600000f0eff */
[----:B------:R-:W-:Y:S04]  /*df70*/  STL [R1+0x43c], R34 ;  /* 0x00043c2201007387 */ /* 0x000fe80000100800 */
[----:B------:R0:W-:Y:S04]  /*df80*/  STS.U16 [R43+UR8+0x12b00], R41 ;  /* 0x012b00292b007988 */ /* 0x0001e80008000408 */
[----:B------:R-:W-:Y:S04]  /*df90*/  STL [R1+0x438], R35 ;  /* 0x0004382301007387 */ /* 0x000fe80000100800 */
[----:B------:R1:W-:Y:S04]  /*dfa0*/  STS.U16 [R43+UR8+0x12f00], R40 ;  /* 0x012f00282b007988 */ /* 0x0003e80008000408 */
[----:B0-----:R-:W2:Y:S04]  /*dfb0*/  LDL.LU R41, [R1+0x220] ;  /* 0x0002200001297983 */ /* 0x001ea80000300800 */
[----:B-1----:R-:W2:Y:S01]  /*dfc0*/  LDL.LU R40, [R1+0x19c] ;  /* 0x00019c0001287983 */ /* 0x002ea20000300800 */
[----:B------:R-:W-:Y:S01]  /*dfd0*/  PRMT R32, RZ, 0x7610, R32 ;  /* 0x00007610ff207816 */ /* 0x000fe20000000020 */
[----:B------:R-:W0:Y:S01]  /*dfe0*/  S2R R46, SR_TID.X ;  /* 0x00000000002e7919 */ /* 0x000e220000002100 */
[----:B------:R-:W-:Y:S01]  /*dff0*/  IMAD R3, R54, UR7, RZ ;  /* 0x0000000736037c24 */ /* 0x000fe2000f8e02ff */
[----:B------:R-:W1:Y:S03]  /*e000*/  S2R R39, SR_TID.X ;  /* 0x0000000000277919 */ /* 0x000e660000002100 */
[----:B------:R0:W2:Y:S02]  /*e010*/  @P3 LDG.E.U16 R32, desc[UR24][R34.64] ;  /* 0x0000001822203981 */ /* 0x0000a4000c1e1500 */
[----:B0-----:R-:W-:-:S04]  /*e020*/  LEA R35, P0, R3, R5, 0x1 ;  /* 0x0000000503237211 */ /* 0x001fc800078008ff */
[----:B------:R-:W-:Y:S01]  /*e030*/  LEA.HI.X.SX32 R36, R3, R4, 0x1, P0 ;  /* 0x0000000403247211 */ /* 0x000fe200000f0eff */
[----:B------:R0:W-:Y:S01]  /*e040*/  STS.U16 [R43+UR8+0x13300], R37 ;  /* 0x013300252b007988 */ /* 0x0001e20008000408 */
[----:B------:R-:W-:-:S03]  /*e050*/  PRMT R34, RZ, 0x7610, R34 ;  /* 0x00007610ff227816 */ /* 0x000fc60000000022 */
[----:B------:R-:W-:Y:S04]  /*e060*/  STL [R1+0xd8], R35 ;  /* 0x0000d82301007387 */ /* 0x000fe80000100800 */
[----:B------:R0:W-:Y:S02]  /*e070*/  STL [R1+0xd4], R36 ;  /* 0x0000d42401007387 */ /* 0x0001e40000100800 */
[----:B0-----:R-:W-:Y:S02]  /*e080*/  @P3 IMAD.MOV.U32 R37, RZ, RZ, R36 ;  /* 0x000000ffff253224 */ /* 0x001fe400078e0024 */
[----:B------:R-:W-:Y:S02]  /*e090*/  @P3 IMAD.MOV.U32 R36, RZ, RZ, R35 ;  /* 0x000000ffff243224 */ /* 0x000fe400078e0023 */
[----:B------:R-:W-:-:S03]  /*e0a0*/  IMAD R35, R55, UR7, RZ ;  /* 0x0000000737237c24 */ /* 0x000fc6000f8e02ff */
[----:B------:R0:W4:Y:S01]  /*e0b0*/  @P3 LDG.E.U16 R34, desc[UR24][R36.64] ;  /* 0x0000001824223981 */ /* 0x000122000c1e1500 */
[----:B------:R-:W-:-:S03]  /*e0c0*/  LOP3.LUT R3, R46, 0x40, RZ, 0xc0, !PT ;  /* 0x000000402e037812 */ /* 0x000fc600078ec0ff */
[----:B------:R-:W-:Y:S01]  /*e0d0*/  STS.U16 [R43+UR8+0x13700], R45 ;  /* 0x0137002d2b007988 */ /* 0x000fe20008000408 */
[----:B0-----:R-:W-:-:S03]  /*e0e0*/  LEA R37, P0, R35, R5, 0x1 ;  /* 0x0000000523257211 */ /* 0x001fc600078008ff */
[----:B------:R0:W-:Y:S01]  /*e0f0*/  STS.U16 [R43+UR8+0x13b00], R49 ;  /* 0x013b00312b007988 */ /* 0x0001e20008000408 */
[----:B------:R-:W-:-:S03]  /*e100*/  LEA.HI.X.SX32 R38, R35, R4, 0x1, P0 ;  /* 0x0000000423267211 */ /* 0x000fc600000f0eff */
[----:B0-----:R-:W4:Y:S04]  /*e110*/  LDL.LU R49, [R1+0x1e0] ;  /* 0x0001e00001317983 */ /* 0x001f280000300800 */
[----:B------:R-:W4:Y:S04]  /*e120*/  LDL.LU R46, [R1+0x1dc] ;  /* 0x0001dc00012e7983 */ /* 0x000f280000300800 */
[----:B------:R-:W-:Y:S04]  /*e130*/  STL [R1+0x118], R37 ;  /* 0x0001182501007387 */ /* 0x000fe80000100800 */
[----:B------:R0:W-:Y:S01]  /*e140*/  STL [R1+0x114], R38 ;  /* 0x0001142601007387 */ /* 0x0001e20000100800 */
[----:B------:R-:W-:Y:S01]  /*e150*/  IMAD R35, R63, UR7, RZ ;  /* 0x000000073f237c24 */ /* 0x000fe2000f8e02ff */
[----:B-1----:R-:W-:Y:S01]  /*e160*/  LOP3.LUT R45, R39, 0x3f, RZ, 0xc0, !PT ;  /* 0x0000003f272d7812 */ /* 0x002fe200078ec0ff */
[----:B------:R-:W-:Y:S01]  /*e170*/  @P3 IMAD.MOV.U32 R39, RZ, RZ, R38 ;  /* 0x000000ffff273224 */ /* 0x000fe200078e0026 */
[----:B------:R-:W-:Y:S01]  /*e180*/  PRMT R36, RZ, 0x7610, R36 ;  /* 0x00007610ff247816 */ /* 0x000fe20000000024 */
[----:B0-----:R-:W-:Y:S01]  /*e190*/  @P3 IMAD.MOV.U32 R38, RZ, RZ, R37 ;  /* 0x000000ffff263224 */ /* 0x001fe200078e0025 */
[----:B------:R-:W-:-:S04]  /*e1a0*/  LEA R37, P0, R35, R5, 0x1 ;  /* 0x0000000523257211 */ /* 0x000fc800078008ff */
[----:B------:R0:W4:Y:S02]  /*e1b0*/  @P3 LDG.E.U16 R36, desc[UR24][R38.64] ;  /* 0x0000001826243981 */ /* 0x000124000c1e1500 */
[----:B0-----:R-:W-:Y:S01]  /*e1c0*/  LEA.HI.X.SX32 R38, R35, R4, 0x1, P0 ;  /* 0x0000000423267211 */ /* 0x001fe200000f0eff */
[----:B------:R-:W-:Y:S01]  /*e1d0*/  IMAD.SHL.U32 R45, R45, 0x2, RZ ;  /* 0x000000022d2d7824 */ /* 0x000fe200078e00ff */
[----:B------:R-:W-:-:S03]  /*e1e0*/  PRMT R35, RZ, 0x7610, R35 ;  /* 0x00007610ff237816 */ /* 0x000fc60000000023 */
[----:B------:R-:W-:Y:S02]  /*e1f0*/  @P3 IMAD.MOV.U32 R39, RZ, RZ, R38 ;  /* 0x000000ffff273224 */ /* 0x000fe400078e0026 */
[----:B------:R-:W-:Y:S01]  /*e200*/  IMAD R3, R3, 0x100, R45 ;  /* 0x0000010003037824 */ /* 0x000fe200078e022d */
[----:B---3--:R0:W-:Y:S04]  /*e210*/  STS.U16 [R43+UR8+0x13f00], R42 ;  /* 0x013f002a2b007988 */ /* 0x0081e80008000408 */
[----:B0-----:R-:W3:Y:S04]  /*e220*/  LDL.LU R43, [R1+0x21c] ;  /* 0x00021c00012b7983 */ /* 0x001ee80000300800 */
[----:B------:R-:W3:Y:S04]  /*e230*/  LDL.LU R42, [R1+0x1f4] ;  /* 0x0001f400012a7983 */ /* 0x000ee80000300800 */
[----:B------:R-:W-:Y:S04]  /*e240*/  STL [R1+0x158], R37 ;  /* 0x0001582501007387 */ /* 0x000fe80000100800 */
[----:B------:R0:W-:Y:S04]  /*e250*/  STL [R1+0x154], R38 ;  /* 0x0001542601007387 */ /* 0x0001e80000100800 */
[----:B------:R-:W3:Y:S04]  /*e260*/  LDL.LU R77, [R1+0x1f8] ;  /* 0x0001f800014d7983 */ /* 0x000ee80000300800 */
[----:B------:R-:W3:Y:S01]  /*e270*/  LDL.LU R52, [R1+0x1ec] ;  /* 0x0001ec0001347983 */ /* 0x000ee20000300800 */
[----:B0-----:R-:W-:-:S02]  /*e280*/  @P3 IMAD.MOV.U32 R38, RZ, RZ, R37 ;  /* 0x000000ffff263224 */ /* 0x001fc400078e0025 */
[----:B------:R-:W-:-:S03]  /*e290*/  IMAD R37, R85, UR7, RZ ;  /* 0x0000000755257c24 */ /* 0x000fc6000f8e02ff */
[----:B------:R0:W3:Y:S04]  /*e2a0*/  @P3 LDG.E.U16 R35, desc[UR24][R38.64] ;  /* 0x0000001826233981 */ /* 0x0000e8000c1e1500 */
[----:B--2---:R1:W-:Y:S01]  /*e2b0*/  STS.U16 [R3+UR8+0x800], R40 ;  /* 0x0008002803007988 */ /* 0x0043e20008000408 */
[----:B0-----:R-:W-:-:S04]  /*e2c0*/  LEA R39, P0, R37, R5, 0x1 ;  /* 0x0000000525277211 */ /* 0x001fc800078008ff */
[----:B-1----:R-:W-:Y:S01]  /*e2d0*/  LEA.HI.X.SX32 R40, R37, R4, 0x1, P0 ;  /* 0x0000000425287211 */ /* 0x002fe200000f0eff */
[----:B------:R-:W-:Y:S01]  /*e2e0*/  IMAD R37, R76, UR7, RZ ;  /* 0x000000074c257c24 */ /* 0x000fe2000f8e02ff */
[----:B------:R0:W-:Y:S01]  /*e2f0*/  STS.U16 [R3+UR8+0x400], R41 ;  /* 0x0004002903007988 */ /* 0x0001e20008000408 */
[----:B------:R-:W-:-:S03]  /*e300*/  PRMT R38, RZ, 0x7610, R38 ;  /* 0x00007610ff267816 */ /* 0x000fc60000000026 */
[----:B------:R-:W-:Y:S04]  /*e310*/  STL [R1+0x1a0], R39 ;  /* 0x0001a02701007387 */ /* 0x000fe80000100800 */
[----:B------:R1:W-:Y:S01]  /*e320*/  STL [R1+0x19c], R40 ;  /* 0x00019c2801007387 */ /* 0x0003e20000100800 */
[----:B0-----:R-:W-:-:S03]  /*e330*/  @P3 IMAD.MOV.U32 R41, RZ, RZ, R40 ;  /* 0x000000ffff293224 */ /* 0x001fc600078e0028 */
[----:B----4-:R0:W-:Y:S04]  /*e340*/  STS.U16 [R3+UR8], R44 ;  /* 0x0000002c03007988 */ /* 0x0101e80008000408 */
[----:B------:R-:W2:Y:S01]  /*e350*/  LDL.LU R45, [R1+0x1f0] ;  /* 0x0001f000012d7983 */ /* 0x000ea20000300800 */
[----:B-1----:R-:W-:Y:S01]  /*e360*/  @P3 IMAD.MOV.U32 R40, RZ, RZ, R39 ;  /* 0x000000ffff283224 */ /* 0x002fe200078e0027 */
[C---:B------:R-:W-:Y:S02]  /*e370*/  LEA R39, P0, R37.reuse, R5, 0x1 ;  /* 0x0000000525277211 */ /* 0x040fe400078008ff */
[----:B0-----:R-:W4:Y:S04]  /*e380*/  LDL.LU R44, [R1+0x1e4] ;  /* 0x0001e400012c7983 */ /* 0x001f280000300800 */
[----:B------:R0:W2:Y:S04]  /*e390*/  @P3 LDG.E.U16 R38, desc[UR24][R40.64] ;  /* 0x0000001828263981 */ /* 0x0000a8000c1e1500 */
[----:B------:R-:W-:Y:S01]  /*e3a0*/  STL [R1+0x1e0], R39 ;  /* 0x0001e02701007387 */ /* 0x000fe20000100800 */
[----:B0-----:R-:W-:-:S05]  /*e3b0*/  LEA.HI.X.SX32 R40, R37, R4, 0x1, P0 ;  /* 0x0000000425287211 */ /* 0x001fca00000f0eff */
[----:B------:R0:W-:Y:S04]  /*e3c0*/  STL [R1+0x1dc], R40 ;  /* 0x0001dc2801007387 */ /* 0x0001e80000100800 */
[----:B------:R-:W2:Y:S01]  /*e3d0*/  LDL.LU R83, [R1+0x1e8] ;  /* 0x0001e80001537983 */ /* 0x000ea20000300800 */
[----:B------:R-:W-:Y:S01]  /*e3e0*/  PRMT R37, RZ, 0x7610, R37 ;  /* 0x00007610ff257816 */ /* 0x000fe20000000025 */
[----:B------:R-:W-:Y:S02]  /*e3f0*/  @P3 IMAD.MOV.U32 R41, RZ, RZ, R40 ;  /* 0x000000ffff293224 */ /* 0x000fe400078e0028 */
[----:B0-----:R-:W-:Y:S02]  /*e400*/  @P3 IMAD.MOV.U32 R40, RZ, RZ, R39 ;  /* 0x000000ffff283224 */ /* 0x001fe400078e0027 */
[----:B------:R-:W-:Y:S01]  /*e410*/  IMAD R39, R73, UR7, RZ ;  /* 0x0000000749277c24 */ /* 0x000fe2000f8e02ff */
[----:B------:R0:W-:Y:S04]  /*e420*/  STS.U16 [R3+UR8+0xc00], R49 ;  /* 0x000c003103007988 */ /* 0x0001e80008000408 */
[----:B------:R1:W2:Y:S04]  /*e430*/  @P3 LDG.E.U16 R37, desc[UR24][R40.64] ;  /* 0x0000001828253981 */ /* 0x0002a8000c1e1500 */
[----:B0-----:R-:W2:Y:S01]  /*e440*/  LDL.LU R49, [R1+0x1b4] ;  /* 0x0001b40001317983 */ /* 0x001ea20000300800 */
[----:B-1----:R-:W-:-:S02]  /*e450*/  LEA R41, P0, R39, R5, 0x1 ;  /* 0x0000000527297211 */ /* 0x002fc400078008ff */
[----:B------:R-:W-:-:S03]  /*e460*/  PRMT R40, RZ, 0x7610, R40 ;  /* 0x00007610ff287816 */ /* 0x000fc60000000028 */
[----:B------:R-:W-:Y:S04]  /*e470*/  STL [R1+0x220], R41 ;  /* 0x0002202901007387 */ /* 0x000fe80000100800 */
[----:B------:R-:W-:Y:S04]  /*e480*/  STS.U16 [R3+UR8+0x1000], R46 ;  /* 0x0010002e03007988 */ /* 0x000fe80008000408 */
[----:B---3--:R0:W-:Y:S04]  /*e490*/  STS.U16 [R3+UR8+0x1800], R42 ;  /* 0x0018002a03007988 */ /* 0x0081e80008000408 */
[----:B------:R1:W-:Y:S01]  /*e4a0*/  STS.U16 [R3+UR8+0x1400], R43 ;  /* 0x0014002b03007988 */ /* 0x0003e20008000408 */
[----:B0-----:R-:W-:Y:S01]  /*e4b0*/  LEA.HI.X.SX32 R42, R39, R4, 0x1, P0 ;  /* 0x00000004272a7211 */ /* 0x001fe200000f0eff */
[----:B------:R-:W-:-:S04]  /*e4c0*/  IMAD R39, R89, UR7, RZ ;  /* 0x0000000759277c24 */ /* 0x000fc8000f8e02ff */
[----:B------:R0:W-:Y:S01]  /*e4d0*/  STL [R1+0x21c], R42 ;  /* 0x00021c2a01007387 */ /* 0x0001e20000100800 */
[----:B-1----:R-:W-:-:S03]  /*e4e0*/  @P3 IMAD.MOV.U32 R43, RZ, RZ, R42 ;  /* 0x000000ffff2b3224 */ /* 0x002fc600078e002a */
[----:B------:R-:W3:Y:S04]  /*e4f0*/  LDL.LU R53, [R1+0x1b8] ;  /* 0x0001b80001357983 */ /* 0x000ee80000300800 */
[----:B------:R-:W3:Y:S01]  /*e500*/  LDL.LU R46, [R1+0x1ac] ;  /* 0x0001ac00012e7983 */ /* 0x000ee20000300800 */
[----:B0-----:R-:W-:Y:S01]  /*e510*/  @P3 IMAD.MOV.U32 R42, RZ, RZ, R41 ;  /* 0x000000ffff2a3224 */ /* 0x001fe200078e0029 */
[----:B------:R-:W-:-:S04]  /*e520*/  LEA R41, P0, R39, R5, 0x1 ;  /* 0x0000000527297211 */ /* 0x000fc800078008ff */
[----:B------:R0:W3:Y:S04]  /*e530*/  @P3 LDG.E.U16 R40, desc[UR24][R42.64] ;  /* 0x000000182a283981 */ /* 0x0000e8000c1e1500 */
[----:B------:R-:W-:Y:S01]  /*e540*/  STL [R1+0x260], R41 ;  /* 0x0002602901007387 */ /* 0x000fe20000100800 */
[----:B0-----:R-:W-:-:S03]  /*e550*/  LEA.HI.X.SX32 R42, R39, R4, 0x1, P0 ;  /* 0x00000004272a7211 */ /* 0x001fc600000f0eff */
[----:B------:R0:W-:Y:S04]  /*e560*/  STS.U16 [R3+UR8+0x2000], R52 ;  /* 0x0020003403007988 */ /* 0x0001e80008000408 */
[----:B------:R1:W-:Y:S04]  /*e570*/  STL [R1+0x25c], R42 ;  /* 0x00025c2a01007387 */ /* 0x0003e80000100800 */
[----:B0-----:R-:W3:Y:S01]  /*e580*/  LDL.LU R52, [R1+0x1b0] ;  /* 0x0001b00001347983 */ /* 0x001ee20000300800 */
[----:B------:R-:W-:Y:S01]  /*e590*/  PRMT R39, RZ, 0x7610, R39 ;  /* 0x00007610ff277816 */ /* 0x000fe20000000027 */
[----:B------:R-:W-:-:S02]  /*e5a0*/  @P3 IMAD.MOV.U32 R43, RZ, RZ, R42 ;  /* 0x000000ffff2b3224 */ /* 0x000fc400078e002a */
[----:B-1----:R-:W-:Y:S01]  /*e5b0*/  @P3 IMAD.MOV.U32 R42, RZ, RZ, R41 ;  /* 0x000000ffff2a3224 */ /* 0x002fe200078e0029 */
[----:B------:R-:W3:Y:S01]  /*e5c0*/  LDL.LU R68, [R1+0x1a8] ;  /* 0x0001a80001447983 */ /* 0x000ee20000300800 */
[----:B------:R-:W-:-:S03]  /*e5d0*/  IMAD R41, R82, UR7, RZ ;  /* 0x0000000752297c24 */ /* 0x000fc6000f8e02ff */
[----:B------:R0:W-:Y:S04]  /*e5e0*/  STS.U16 [R3+UR8+0x1c00], R77 ;  /* 0x001c004d03007988 */ /* 0x0001e80008000408 */
[----:B------:R1:W3:Y:S04]  /*e5f0*/  @P3 LDG.E.U16 R39, desc[UR24][R42.64] ;  /* 0x000000182a273981 */ /* 0x0002e8000c1e1500 */
[----:B0-----:R-:W3:Y:S01]  /*e600*/  LDL.LU R77, [R1+0x1a4] ;  /* 0x0001a400014d7983 */ /* 0x001ee20000300800 */
[----:B-1----:R-:W-:-:S03]  /*e610*/  LEA R43, P0, R41, R5, 0x1 ;  /* 0x00000005292b7211 */ /* 0x002fc600078008ff */
[----:B----4-:R0:W-:Y:S04]  /*e620*/  STS.U16 [R3+UR8+0x2800], R44 ;  /* 0x0028002c03007988 */ /* 0x0101e80008000408 */
[----:B------:R-:W-:Y:S01]  /*e630*/  STL [R1+0x2a0], R43 ;  /* 0x0002a02b01007387 */ /* 0x000fe20000100800 */
[----:B0-----:R-:W-:-:S03]  /*e640*/  LEA.HI.X.SX32 R44, R41, R4, 0x1, P0 ;  /* 0x00000004292c7211 */ /* 0x001fc600000f0eff */
[----:B--2---:R0:W-:Y:S04]  /*e650*/  STS.U16 [R3+UR8+0x2c00], R83 ;  /* 0x002c005303007988 */ /* 0x0041e80008000408 */
[----:B------:R-:W-:Y:S04]  /*e660*/  STL [R1+0x29c], R44 ;  /* 0x00029c2c01007387 */ /* 0x000fe80000100800 */
[----:B0-----:R-:W2:Y:S01]  /*e670*/  LDL.LU R83, [R1+0x178] ;  /* 0x0001780001537983 */ /* 0x001ea20000300800 */
[----:B------:R-:W-:Y:S01]  /*e680*/  IMAD R41, R75, UR7, RZ ;  /* 0x000000074b297c24 */ /* 0x000fe2000f8e02ff */
[----:B------:R-:W-:-:S02]  /*e690*/  PRMT R42, RZ, 0x7610, R42 ;  /* 0x00007610ff2a7816 */ /* 0x000fc4000000002a */
[----:B------:R0:W-:Y:S04]  /*e6a0*/  STS.U16 [R3+UR8+0x2400], R45 ;  /* 0x0024002d03007988 */ /* 0x0001e80008000408 */
[----:B------:R1:W-:Y:S01]  /*e6b0*/  STS.U16 [R3+UR8+0x3000], R49 ;  /* 0x0030003103007988 */ /* 0x0003e20008000408 */
[----:B0-----:R-:W-:Y:S02]  /*e6c0*/  @P3 IMAD.MOV.U32 R45, RZ, RZ, R44 ;  /* 0x000000ffff2d3224 */ /* 0x001fe400078e002c */
[----:B------:R-:W-:Y:S01]  /*e6d0*/  @P3 IMAD.MOV.U32 R44, RZ, RZ, R43 ;  /* 0x000000ffff2c3224 */ /* 0x000fe200078e002b */
[C---:B------:R-:W-:Y:S01]  /*e6e0*/  LEA R43, P0, R41.reuse, R5, 0x1 ;  /* 0x00000005292b7211 */ /* 0x040fe200078008ff */
[----:B-1----:R-:W4:Y:S04]  /*e6f0*/  LDL.LU R49, [R1+0x174] ;  /* 0x0001740001317983 */ /* 0x002f280000300800 */
[----:B------:R0:W4:Y:S04]  /*e700*/  @P3 LDG.E.U16 R42, desc[UR24][R44.64] ;  /* 0x000000182c2a3981 */ /* 0x000128000c1e1500 */
[----:B------:R-:W-:Y:S01]  /*e710*/  STL [R1+0x2e0], R43 ;  /* 0x0002e02b01007387 */ /* 0x000fe20000100800 */
[----:B0-----:R-:W-:-:S02]  /*e720*/  LEA.HI.X.SX32 R44, R41, R4, 0x1, P0 ;  /* 0x00000004292c7211 */ /* 0x001fc400000f0eff */
[----:B------:R-:W-:-:S03]  /*e730*/  PRMT R41, RZ, 0x7610, R41 ;  /* 0x00007610ff297816 */ /* 0x000fc60000000029 */
[----:B------:R0:W-:Y:S01]  /*e740*/  STL [R1+0x2dc], R44 ;  /* 0x0002dc2c01007387 */ /* 0x0001e20000100800 */
[----:B------:R-:W-:-:S03]  /*e750*/  @P3 IMAD.MOV.U32 R45, RZ, RZ, R44 ;  /* 0x000000ffff2d3224 */ /* 0x000fc600078e002c */
[----:B------:R-:W4:Y:S04]  /*e760*/  LDL.LU R85, [R1+0x170] ;  /* 0x0001700001557983 */ /* 0x000f280000300800 */
[----:B------:R-:W4:Y:S01]  /*e770*/  LDL.LU R55, [R1+0x16c] ;  /* 0x00016c0001377983 */ /* 0x000f220000300800 */
[----:B0-----:R-:W-:Y:S02]  /*e780*/  @P3 IMAD.MOV.U32 R44, RZ, RZ, R43 ;  /* 0x000000ffff2c3224 */ /* 0x001fe400078e002b */
[----:B------:R-:W-:-:S03]  /*e790*/  IMAD R43, R65, UR7, RZ ;  /* 0x00000007412b7c24 */ /* 0x000fc6000f8e02ff */
[----:B------:R0:W4:Y:S02]  /*e7a0*/  @P3 LDG.E.U16 R41, desc[UR24][R44.64] ;  /* 0x000000182c293981 */ /* 0x000124000c1e1500 */
[----:B0-----:R-:W-:-:S05]  /*e7b0*/  LEA R45, P0, R43, R5, 0x1 ;  /* 0x000000052b2d7211 */ /* 0x001fca00078008ff */
[----:B------:R-:W-:Y:S01]  /*e7c0*/  STL [R1+0x320], R45 ;  /* 0x0003202d01007387 */ /* 0x000fe20000100800 */
[----:B------:R-:W-:Y:S02]  /*e7d0*/  PRMT R44, RZ, 0x7610, R44 ;  /* 0x00007610ff2c7816 */ /* 0x000fe4000000002c */
[----:B------:R-:W-:Y:S01]  /*e7e0*/  LOP3.LUT R63, R3, 0x10, RZ, 0x3c, !PT ;  /* 0x00000010033f7812 */ /* 0x000fe200078e3cff */
[----:B---3--:R0:W-:Y:S04]  /*e7f0*/  STS.U16 [R3+UR8+0x3800], R46 ;  /* 0x0038002e03007988 */ /* 0x0081e80008000408 */
[----:B------:R1:W-:Y:S01]  /*e800*/  STS.U16 [R3+UR8+0x3400], R53 ;  /* 0x0034003503007988 */ /* 0x0003e20008000408 */
[----:B0-----:R-:W-:-:S05]  /*e810*/  LEA.HI.X.SX32 R46, R43, R4, 0x1, P0 ;  /* 0x000000042b2e7211 */ /* 0x001fca00000f0eff */
[----:B------:R-:W-:Y:S04]  /*e820*/  STL [R1+0x31c], R46 ;  /* 0x00031c2e01007387 */ /* 0x000fe80000100800 */
[----:B-1----:R-:W3:Y:S04]  /*e830*/  LDL.LU R53, [R1+0x168] ;  /* 0x0001680001357983 */ /* 0x002ee80000300800 */
[----:B------:R0:W-:Y:S04]  /*e840*/  STS.U16 [R3+UR8+0x3c00], R52 ;  /* 0x003c003403007988 */ /* 0x0001e80008000408 */
[----:B0-----:R-:W3:Y:S01]  /*e850*/  LDL.LU R52, [R1+0x164] ;  /* 0x0001640001347983 */ /* 0x001ee20000300800 */
[----:B------:R-:W-:-:S02]  /*e860*/  IMAD R43, R71, UR7, RZ ;  /* 0x00000007472b7c24 */ /* 0x000fc4000f8e02ff */
[----:B------:R-:W-:Y:S01]  /*e870*/  @P3 IMAD.MOV.U32 R47, RZ, RZ, R46 ;  /* 0x000000ffff2f3224 */ /* 0x000fe200078e002e */
[----:B------:R-:W3:Y:S01]  /*e880*/  LDL.LU R54, [R1+0x160] ;  /* 0x0001600001367983 */ /* 0x000ee20000300800 */
[----:B------:R-:W-:Y:S01]  /*e890*/  @P3 IMAD.MOV.U32 R46, RZ, RZ, R45 ;  /* 0x000000ffff2e3224 */ /* 0x000fe200078e002d */
[----:B------:R-:W-:-:S04]  /*e8a0*/  LEA R45, P0, R43, R5, 0x1 ;  /* 0x000000052b2d7211 */ /* 0x000fc800078008ff */
[----:B------:R0:W3:Y:S04]  /*e8b0*/  @P3 LDG.E.U16 R44, desc[UR24][R46.64] ;  /* 0x000000182e2c3981 */ /* 0x0000e8000c1e1500 */
[----:B------:R1:W-:Y:S01]  /*e8c0*/  STS.U16 [R63+UR8+0x80], R68 ;  /* 0x000080443f007988 */ /* 0x0003e20008000408 */
[----:B0-----:R-:W-:-:S03]  /*e8d0*/  LEA.HI.X.SX32 R46, R43, R4, 0x1, P0 ;  /* 0x000000042b2e7211 */ /* 0x001fc600000f0eff */
[----:B------:R0:W-:Y:S04]  /*e8e0*/  STS.U16 [R63+UR8+0x480], R77 ;  /* 0x0004804d3f007988 */ /* 0x0001e80008000408 */
[----:B-1----:R-:W3:Y:S04]  /*e8f0*/  LDL.LU R68, [R1+0x15c] ;  /* 0x00015c0001447983 */ /* 0x002ee80000300800 */
[----:B------:R-:W-:Y:S04]  /*e900*/  STL [R1+0x35c], R45 ;  /* 0x00035c2d01007387 */ /* 0x000fe80000100800 */
[----:B------:R-:W-:Y:S04]  /*e910*/  STL [R1+0x358], R46 ;  /* 0x0003582e01007387 */ /* 0x000fe80000100800 */
[----:B0-----:R-:W3:Y:S04]  /*e920*/  LDL.LU R77, [R1+0x12c] ;  /* 0x00012c00014d7983 */ /* 0x001ee80000300800 */
[----:B--2---:R0:W-:Y:S04]  /*e930*/  STS.U16 [R63+UR8+0x880], R83 ;  /* 0x000880533f007988 */ /* 0x0041e80008000408 */
[----:B0-----:R-:W2:Y:S01]  /*e940*/  LDL.LU R83, [R1+0x124] ;  /* 0x0001240001537983 */ /* 0x001ea20000300800 */
[----:B------:R-:W-:Y:S01]  /*e950*/  PRMT R43, RZ, 0x7610, R43 ;  /* 0x00007610ff2b7816 */ /* 0x000fe2000000002b */
[----:B------:R-:W-:-:S02]  /*e960*/  @P3 IMAD.MOV.U32 R47, RZ, RZ, R46 ;  /* 0x000000ffff2f3224 */ /* 0x000fc400078e002e */
[----:B------:R-:W-:Y:S02]  /*e970*/  @P3 IMAD.MOV.U32 R46, RZ, RZ, R45 ;  /* 0x000000ffff2e3224 */ /* 0x000fe400078e002d */
[----:B------:R-:W-:-:S03]  /*e980*/  IMAD R45, R48, UR7, RZ ;  /* 0x00000007302d7c24 */ /* 0x000fc6000f8e02ff */
[----:B------:R0:W2:Y:S02]  /*e990*/  @P3 LDG.E.U16 R43, desc[UR24][R46.64] ;  /* 0x000000182e2b3981 */ /* 0x0000a4000c1e1500 */
[----:B0-----:R-:W-:-:S04]  /*e9a0*/  LEA R47, P0, R45, R5, 0x1 ;  /* 0x000000052d2f7211 */ /* 0x001fc800078008ff */
[----:B------:R-:W-:Y:S01]  /*e9b0*/  LEA.HI.X.SX32 R48, R45, R4, 0x1, P0 ;  /* 0x000000042d307211 */ /* 0x000fe200000f0eff */
[----:B------:R-:W-:Y:S01]  /*e9c0*/  IMAD R45, R69, UR7, RZ ;  /* 0x00000007452d7c24 */ /* 0x000fe2000f8e02ff */
[----:B----4-:R0:W-:Y:S01]  /*e9d0*/  STS.U16 [R63+UR8+0xc80], R49 ;  /* 0x000c80313f007988 */ /* 0x0101e20008000408 */
[----:B------:R-:W-:-:S03]  /*e9e0*/  PRMT R46, RZ, 0x7610, R46 ;  /* 0x00007610ff2e7816 */ /* 0x000fc6000000002e */
[----:B------:R-:W-:Y:S04]  /*e9f0*/  STL [R1+0x38c], R47 ;  /* 0x00038c2f01007387 */ /* 0x000fe80000100800 */
[----:B------:R1:W-:Y:S01]  /*ea00*/  STL [R1+0x388], R48 ;  /* 0x0003883001007387 */ /* 0x0003e20000100800 */
[----:B0-----:R-:W-:Y:S02]  /*ea10*/  @P3 IMAD.MOV.U32 R49, RZ, RZ, R48 ;  /* 0x000000ffff313224 */ /* 0x001fe400078e0030 */
[----:B-1----:R-:W-:Y:S01]  /*ea20*/  @P3 IMAD.MOV.U32 R48, RZ, RZ, R47 ;  /* 0x000000ffff303224 */ /* 0x002fe200078e002f */
[----:B------:R-:W-:-:S04]  /*ea30*/  LEA R47, P0, R45, R5, 0x1 ;  /* 0x000000052d2f7211 */ /* 0x000fc800078008ff */
[----:B------:R0:W4:Y:S04]  /*ea40*/  @P3 LDG.E.U16 R46, desc[UR24][R48.64] ;  /* 0x00000018302e3981 */ /* 0x000128000c1e1500 */
[----:B------:R-:W-:Y:S01]  /*ea50*/  STL [R1+0x3bc], R47 ;  /* 0x0003bc2f01007387 */ /* 0x000fe20000100800 */
[----:B0-----:R-:W-:Y:S02]  /*ea60*/  LEA.HI.X.SX32 R48, R45, R4, 0x1, P0 ;  /* 0x000000042d307211 */ /* 0x001fe400000f0eff */
[----:B------:R-:W-:-:S03]  /*ea70*/  PRMT R45, RZ, 0x7610, R45 ;  /* 0x00007610ff2d7816 */ /* 0x000fc6000000002d */
[----:B------:R0:W-:Y:S01]  /*ea80*/  STL [R1+0x3b8], R48 ;  /* 0x0003b83001007387 */ /* 0x0001e20000100800 */
[----:B------:R-:W-:-:S03]  /*ea90*/  @P3 IMAD.MOV.U32 R49, RZ, RZ, R48 ;  /* 0x000000ffff313224 */ /* 0x000fc600078e0030 */
[----:B------:R-:W-:Y:S01]  /*eaa0*/  STS.U16 [R63+UR8+0x1080], R85 ;  /* 0x001080553f007988 */ /* 0x000fe20008000408 */
[----:B0-----:R-:W-:Y:S02]  /*eab0*/  @P3 IMAD.MOV.U32 R48, RZ, RZ, R47 ;  /* 0x000000ffff303224 */ /* 0x001fe400078e002f */
[----:B------:R-:W-:Y:S01]  /*eac0*/  IMAD R47, R62, UR7, RZ ;  /* 0x000000073e2f7c24 */ /* 0x000fe2000f8e02ff */
[----:B------:R-:W-:Y:S04]  /*ead0*/  STS.U16 [R63+UR8+0x1480], R55 ;  /* 0x001480373f007988 */ /* 0x000fe80008000408 */
[----:B------:R0:W2:Y:S02]  /*eae0*/  @P3 LDG.E.U16 R45, desc[UR24][R48.64] ;  /* 0x00000018302d3981 */ /* 0x0000a4000c1e1500 */
[----:B0-----:R-:W-:-:S02]  /*eaf0*/  LEA R49, P0, R47, R5, 0x1 ;  /* 0x000000052f317211 */ /* 0x001fc400078008ff */
[----:B------:R-:W-:-:S03]  /*eb00*/  PRMT R48, RZ, 0x7610, R48 ;  /* 0x00007610ff307816 */ /* 0x000fc60000000030 */
[----:B------:R-:W-:Y:S04]  /*eb10*/  STL [R1+0x3ec], R49 ;  /* 0x0003ec3101007387 */ /* 0x000fe80000100800 */
[----:B---3--:R-:W-:Y:S04]  /*eb20*/  STS.U16 [R63+UR8+0x1880], R53 ;  /* 0x001880353f007988 */ /* 0x008fe80008000408 */
[----:B------:R0:W-:Y:S02]  /*eb30*/  STS.U16 [R63+UR8+0x1c80], R52 ;  /* 0x001c80343f007988 */ /* 0x0001e40008000408 */
[----:B0-----:R-:W-:Y:S01]  /*eb40*/  LEA.HI.X.SX32 R52, R47, R4, 0x1, P0 ;  /* 0x000000042f347211 */ /* 0x001fe200000f0eff */
[----:B------:R-:W-:-:S04]  /*eb50*/  IMAD R47, R61, UR7, RZ ;  /* 0x000000073d2f7c24 */ /* 0x000fc8000f8e02ff */
[----:B------:R0:W-:Y:S01]  /*eb60*/  STL [R1+0x3e8], R52 ;  /* 0x0003e83401007387 */ /* 0x0001e20000100800 */
[----:B------:R-:W-:Y:S02]  /*eb70*/  @P3 IMAD.MOV.U32 R53, RZ, RZ, R52 ;  /* 0x000000ffff353224 */ /* 0x000fe400078e0034 */
[----:B0-----:R-:W-:Y:S01]  /*eb80*/  @P3 IMAD.MOV.U32 R52, RZ, RZ, R49 ;  /* 0x000000ffff343224 */ /* 0x001fe200078e0031 */
[----:B------:R-:W-:-:S04]  /*eb90*/  LEA R49, P0, R47, R5, 0x1 ;  /* 0x000000052f317211 */ /* 0x000fc800078008ff */
[----:B------:R0:W3:Y:S04]  /*eba0*/  @P3 LDG.E.U16 R48, desc[UR24][R52.64] ;  /* 0x0000001834303981 */ /* 0x0000e8000c1e1500 */
[----:B------:R-:W-:Y:S01]  /*ebb0*/  STL [R1+0x41c], R49 ;  /* 0x00041c3101007387 */ /* 0x000fe20000100800 */
[----:B0-----:R-:W-:Y:S02]  /*ebc0*/  LEA.HI.X.SX32 R52, R47, R4, 0x1, P0 ;  /* 0x000000042f347211 */ /* 0x001fe400000f0eff */
[----:B------:R-:W-:-:S03]  /*ebd0*/  PRMT R47, RZ, 0x7610, R47 ;  /* 0x00007610ff2f7816 */ /* 0x000fc6000000002f */
[----:B------:R0:W-:Y:S01]  /*ebe0*/  STL [R1+0x418], R52 ;  /* 0x0004183401007387 */ /* 0x0001e20000100800 */
[----:B------:R-:W-:Y:S02]  /*ebf0*/  @P3 IMAD.MOV.U32 R53, RZ, RZ, R52 ;  /* 0x000000ffff353224 */ /* 0x000fe400078e0034 */
[----:B0-----:R-:W-:Y:S02]  /*ec00*/  @P3 IMAD.MOV.U32 R52, RZ, RZ, R49 ;  /* 0x000000ffff343224 */ /* 0x001fe400078e0031 */
[----:B------:R-:W-:-:S03]  /*ec10*/  IMAD R49, R60, UR7, RZ ;  /* 0x000000073c317c24 */ /* 0x000fc6000f8e02ff */
[----:B------:R0:W3:Y:S02]  /*ec20*/  @P3 LDG.E.U16 R47, desc[UR24][R52.64] ;  /* 0x00000018342f3981 */ /* 0x0000e4000c1e1500 */
[----:B0-----:R-:W-:-:S04]  /*ec30*/  LEA R52, P0, R49, R5, 0x1 ;  /* 0x0000000531347211 */ /* 0x001fc800078008ff */
[----:B------:R-:W-:Y:S02]  /*ec40*/  LEA.HI.X.SX32 R53, R49, R4, 0x1, P0 ;  /* 0x0000000431357211 */ /* 0x000fe400000f0eff */
[----:B------:R-:W-:Y:S01]  /*ec50*/  PRMT R49, RZ, 0x7610, R49 ;  /* 0x00007610ff317816 */ /* 0x000fe20000000031 */
[----:B------:R0:W-:Y:S05]  /*ec60*/  STL [R1+0x444], R52 ;  /* 0x0004443401007387 */ /* 0x0001ea0000100800 */
[----:B------:R0:W3:Y:S04]  /*ec70*/  @P3 LDG.E.U16 R49, desc[UR24][R52.64] ;  /* 0x0000001834313981 */ /* 0x0000e8000c1e1500 */
[----:B------:R1:W-:Y:S01]  /*ec80*/  STS.U16 [R63+UR8+0x2080], R54 ;  /* 0x002080363f007988 */ /* 0x0003e20008000408 */
[----:B0-----:R-:W-:-:S03]  /*ec90*/  IMAD R52, R66, UR7, RZ ;  /* 0x0000000742347c24 */ /* 0x001fc6000f8e02ff */
[----:B------:R0:W-:Y:S02]  /*eca0*/  STL [R1+0x440], R53 ;  /* 0x0004403501007387 */ /* 0x0001e40000100800 */
[CC--:B-1----:R-:W-:Y:S02]  /*ecb0*/  LEA R54, P0, R52.reuse, R5.reuse, 0x1 ;  /* 0x0000000534367211 */ /* 0x0c2fe400078008ff */
[----:B------:R1:W-:Y:S02]  /*ecc0*/  STS.U16 [R63+UR8+0x2480], R68 ;  /* 0x002480443f007988 */ /* 0x0003e40008000408 */
[----:B------:R-:W-:Y:S02]  /*ecd0*/  LEA.HI.X.SX32 R55, R52, R4, 0x1, P0 ;  /* 0x0000000434377211 */ /* 0x000fe400000f0eff */
[----:B0-----:R-:W-:Y:S01]  /*ece0*/  PRMT R53, RZ, 0x7610, R53 ;  /* 0x00007610ff357816 */ /* 0x001fe20000000035 */
[----:B------:R-:W-:Y:S01]  /*ecf0*/  IMAD R52, R56, UR7, RZ ;  /* 0x0000000738347c24 */ /* 0x000fe2000f8e02ff */
[----:B------:R0:W-:Y:S04]  /*ed00*/  STS.U16 [R63+UR8+0x2880], R77 ;  /* 0x0028804d3f007988 */ /* 0x0001e80008000408 */
[----:B-1----:R-:W3:Y:S04]  /*ed10*/  LDL.LU R68, [R1+0xec] ;  /* 0x0000ec0001447983 */ /* 0x002ee80000300800 */
[----:B------:R-:W3:Y:S04]  /*ed20*/  LDL.LU R66, [R1+0x758] ;  /* 0x0007580001427983 */ /* 0x000ee80000300800 */
[----:B0-----:R-:W4:Y:S04]  /*ed30*/  LDL.LU R77, [R1+0xe4] ;  /* 0x0000e400014d7983 */ /* 0x001f280000300800 */
[----:B------:R0:W-:Y:S04]  /*ed40*/  STL [R1+0xe0], R54 ;  /* 0x0000e03601007387 */ /* 0x0001e80000100800 */
[----:B------:R0:W4:Y:S04]  /*ed50*/  @P3 LDG.E.U16 R53, desc[UR24][R54.64] ;  /* 0x0000001836353981 */ /* 0x000128000c1e1500 */
[----:B------:R1:W-:Y:S04]  /*ed60*/  STL [R1+0xdc], R55 ;  /* 0x0000dc3701007387 */ /* 0x0003e80000100800 */
[----:B------:R-:W4:Y:S01]  /*ed70*/  LDL.LU R56, [R1+0x754] ;  /* 0x0007540001387983 */ /* 0x000f220000300800 */
[----:B0-----:R-:W-:-:S04]  /*ed80*/  LEA R54, P0, R52, R5, 0x1 ;  /* 0x0000000534367211 */ /* 0x001fc800078008ff */
[----:B-1----:R-:W-:Y:S02]  /*ed90*/  LEA.HI.X.SX32 R55, R52, R4, 0x1, P0 ;  /* 0x0000000434377211 */ /* 0x002fe400000f0eff */
[----:B------:R-:W-:Y:S01]  /*eda0*/  PRMT R52, RZ, 0x7610, R52 ;  /* 0x00007610ff347816 */ /* 0x000fe20000000034 */
[----:B--2---:R0:W-:Y:S05]  /*edb0*/  STS.U16 [R63+UR8+0x2c80], R83 ;  /* 0x002c80533f007988 */ /* 0x0041ea0008000408 */
[----:B------:R1:W2:Y:S04]  /*edc0*/  @P3 LDG.E.U16 R52, desc[UR24][R54.64] ;  /* 0x0000001836343981 */ /* 0x0002a8000c1e1500 */
[----:B0-----:R-:W2:Y:S04]  /*edd0*/  LDL.LU R83, [R1] ;  /* 0x0000000001537983 */ /* 0x001ea80000300800 */
[----:B------:R1:W-:Y:S04]  /*ede0*/  STL [R1+0x120], R54 ;  /* 0x0001203601007387 */ /* 0x0003e80000100800 */
[----:B------:R0:W-:Y:S01]  /*edf0*/  STL [R1+0x11c], R55 ;  /* 0x00011c3701007387 */ /* 0x0001e20000100800 */
[----:B-1----:R-:W-:-:S03]  /*ee00*/  IMAD R54, R50, UR7, RZ ;  /* 0x0000000732367c24 */ /* 0x002fc6000f8e02ff */
[----:B------:R-:W2:Y:S01]  /*ee10*/  LDL.LU R50, [R1+0x750] ;  /* 0x0007500001327983 */ /* 0x000ea20000300800 */
[----:B------:R-:W-:-:S03]  /*ee20*/  LOP3.LUT R60, R3, 0x20, RZ, 0x3c, !PT ;  /* 0x00000020033c7812 */ /* 0x000fc600078e3cff */
[----:B------:R-:W-:Y:S01]  /*ee30*/  STS.U16 [R63+UR8+0x3080], R70 ;  /* 0x003080463f007988 */ /* 0x000fe20008000408 */
[----:B0-----:R-:W-:-:S03]  /*ee40*/  LEA R55, P0, R54, R5, 0x1 ;  /* 0x0000000536377211 */ /* 0x001fc600078008ff */
[----:B------:R-:W-:Y:S01]  /*ee50*/  STS.U16 [R63+UR8+0x3480], R67 ;  /* 0x003480433f007988 */ /* 0x000fe20008000408 */
[----:B------:R-:W-:Y:S01]  /*ee60*/  LEA.HI.X.SX32 R61, R54, R4, 0x1, P0 ;  /* 0x00000004363d7211 */ /* 0x000fe200000f0eff */
[----:B------:R-:W-:Y:S02]  /*ee70*/  @P3 IMAD.MOV.U32 R54, RZ, RZ, R55 ;  /* 0x000000ffff363224 */ /* 0x000fe400078e0037 */
[----:B------:R0:W-:Y:S04]  /*ee80*/  STL [R1+0x160], R55 ;  /* 0x0001603701007387 */ /* 0x0001e80000100800 */
[----:B------:R-:W-:Y:S01]  /*ee90*/  STL [R1+0x15c], R61 ;  /* 0x00015c3d01007387 */ /* 0x000fe20000100800 */
[----:B0-----:R-:W-:Y:S01]  /*eea0*/  @P3 IMAD.MOV.U32 R55, RZ, RZ, R61 ;  /* 0x000000ffff373224 */ /* 0x001fe200078e003d */
[----:B------:R-:W-:-:S02]  /*eeb0*/  PRMT R58, RZ, 0x7610, R58 ;  /* 0x00007610ff3a7816 */ /* 0x000fc4000000003a */
[----:B------:R-:W-:-:S06]  /*eec0*/  PRMT R59, RZ, 0x7610, R59 ;  /* 0x00007610ff3b7816 */ /* 0x000fcc000000003b */
[----:B------:R0:W2:Y:S02]  /*eed0*/  @P3 LDG.E.U16 R59, desc[UR24][R54.64] ;  /* 0x00000018363b3981 */ /* 0x0000a4000c1e1500 */
[----:B0-----:R-:W-:Y:S02]  /*eee0*/  PRMT R55, RZ, 0x7610, R55 ;  /* 0x00007610ff377816 */ /* 0x001fe40000000037 */
[----:B------:R-:W-:Y:S01]  /*eef0*/  PRMT R54, RZ, 0x7610, R54 ;  /* 0x00007610ff367816 */ /* 0x000fe20000000036 */
[----:B---3--:R-:W-:Y:S04]  /*ef00*/  STS.U16 [R63+UR8+0x3880], R66 ;  /* 0x003880423f007988 */ /* 0x008fe80008000408 */
[----:B------:R-:W-:Y:S04]  /*ef10*/  STS.U16 [R63+UR8+0x3c80], R64 ;  /* 0x003c80403f007988 */ /* 0x000fe80008000408 */
[----:B------:R-:W-:Y:S04]  /*ef20*/  STS.U16 [R60+UR8+0x100], R57 ;  /* 0x000100393c007988 */ /* 0x000fe80008000408 */
[----:B----4-:R-:W-:Y:S04]  /*ef30*/  STS.U16 [R60+UR8+0x500], R56 ;  /* 0x000500383c007988 */ /* 0x010fe80008000408 */
[----:B------:R0:W-:Y:S02]  /*ef40*/  STS.U16 [R60+UR8+0x900], R51 ;  /* 0x000900333c007988 */ /* 0x0001e40008000408 */
[----:B0-----:R-:W-:-:S05]  /*ef50*/  IMAD R51, R68, UR7, RZ ;  /* 0x0000000744337c24 */ /* 0x001fca000f8e02ff */
[----:B------:R-:W-:-:S04]  /*ef60*/  LEA R61, P0, R51, R5, 0x1 ;  /* 0x00000005333d7211 */ /* 0x000fc800078008ff */
[----:B------:R-:W-:Y:S01]  /*ef70*/  LEA.HI.X.SX32 R62, R51, R4, 0x1, P0 ;  /* 0x00000004333e7211 */ /* 0x000fe200000f0eff */
[----:B------:R-:W-:Y:S04]  /*ef80*/  STL [R1+0x1a8], R61 ;  /* 0x0001a83d01007387 */ /* 0x000fe80000100800 */
[----:B--2---:R0:W-:Y:S04]  /*ef90*/  STS.U16 [R60+UR8+0xd00], R50 ;  /* 0x000d00323c007988 */ /* 0x0041e80008000408 */
[----:B------:R1:W-:Y:S01]  /*efa0*/  STS.U16 [R60+UR8+0x1100], R6 ;  /* 0x001100063c007988 */ /* 0x0003e20008000408 */
[----:B------:R-:W-:-:S02]  /*efb0*/  @P3 IMAD.MOV.U32 R51, RZ, RZ, R62 ;  /* 0x000000ffff333224 */ /* 0x000fc400078e003e */
[----:B0-----:R-:W-:Y:S02]  /*efc0*/  @P3 IMAD.MOV.U32 R50, RZ, RZ, R61 ;  /* 0x000000ffff323224 */ /* 0x001fe400078e003d */
[----:B-1----:R-:W-:Y:S01]  /*efd0*/  IMAD R6, R77, UR7, RZ ;  /* 0x000000074d067c24 */ /* 0x002fe2000f8e02ff */
[----:B------:R0:W-:Y:S04]  /*efe0*/  STL [R1+0x1a4], R62 ;  /* 0x0001a43e01007387 */ /* 0x0001e80000100800 */
[C---:B------:R-:W-:Y:S01]  /*eff0*/  LEA R61, P0, R6.reuse, R5, 0x1 ;  /* 0x00000005063d7211 */ /* 0x040fe200078008ff */
[----:B------:R-:W-:Y:S03]  /*f000*/  STS.U16 [R60+UR8+0x1500], R8 ;  /* 0x001500083c007988 */ /* 0x000fe60008000408 */
[----:B0-----:R-:W-:Y:S01]  /*f010*/  LEA.HI.X.SX32 R62, R6, R4, 0x1, P0 ;  /* 0x00000004063e7211 */ /* 0x001fe200000f0eff */
[----:B------:R0:W-:Y:S01]  /*f020*/  STS.U16 [R60+UR8+0x1900], R7 ;  /* 0x001900073c007988 */ /* 0x0001e20008000408 */
[----:B------:R-:W-:-:S03]  /*f030*/  @P3 IMAD.MOV.U32 R6, RZ, RZ, R61 ;  /* 0x000000ffff063224 */ /* 0x000fc600078e003d */
[----:B0-----:R-:W-:-:S05]  /*f040*/  @P3 IMAD.MOV.U32 R7, RZ, RZ, R62 ;  /* 0x000000ffff073224 */ /* 0x001fca00078e003e */
[----:B------:R0:W2:Y:S02]  /*f050*/  @P3 LDG.E.U16 R58, desc[UR24][R6.64] ;  /* 0x00000018063a3981 */ /* 0x0000a4000c1e1500 */
[----:B0-----:R-:W-:-:S05]  /*f060*/  IMAD R6, R83, UR7, RZ ;  /* 0x0000000753067c24 */ /* 0x001fca000f8e02ff */
[C---:B------:R-:W-:Y:S01]  /*f070*/  LEA R7, P0, R6.reuse, R5, 0x1 ;  /* 0x0000000506077211 */ /* 0x040fe200078008ff */
[----:B------:R-:W-:Y:S03]  /*f080*/  STL [R1+0x1e8], R61 ;  /* 0x0001e83d01007387 */ /* 0x000fe60000100800 */
[----:B------:R-:W-:Y:S01]  /*f090*/  LEA.HI.X.SX32 R8, R6, R4, 0x1, P0 ;  /* 0x0000000406087211 */ /* 0x000fe200000f0eff */
[----:B------:R-:W-:Y:S01]  /*f0a0*/  STL [R1+0x1e4], R62 ;  /* 0x0001e43e01007387 */ /* 0x000fe20000100800 */
[----:B------:R-:W-:-:S03]  /*f0b0*/  @P3 IMAD.MOV.U32 R6, RZ, RZ, R7 ;  /* 0x000000ffff063224 */ /* 0x000fc600078e0007 */
[----:B------:R0:W-:Y:S02]  /*f0c0*/  STL [R1+0x228], R7 ;  /* 0x0002280701007387 */ /* 0x0001e40000100800 */
[----:B0-----:R-:W-:-:S05]  /*f0d0*/  @P3 IMAD.MOV.U32 R7, RZ, RZ, R8 ;  /* 0x000000ffff073224 */ /* 0x001fca00078e0008 */
[----:B------:R0:W3:Y:S04]  /*f0e0*/  @P3 LDG.E.U16 R55, desc[UR24][R6.64] ;  /* 0x0000001806373981 */ /* 0x0000e8000c1e1500 */
[----:B------:R1:W-:Y:S01]  /*f0f0*/  STL [R1+0x224], R8 ;  /* 0x0002240801007387 */ /* 0x0003e20000100800 */
[----:B0-----:R-:W-:-:S03]  /*f100*/  IMAD R6, R88, UR7, RZ ;  /* 0x0000000758067c24 */ /* 0x001fc6000f8e02ff */
[----:B------:R-:W-:Y:S02]  /*f110*/  STS.U16 [R60+UR8+0x1d00], R10 ;  /* 0x001d000a3c007988 */ /* 0x000fe40008000408 */
[C---:B-1----:R-:W-:Y:S02]  /*f120*/  LEA R8, P0, R6.reuse, R5, 0x1 ;  /* 0x0000000506087211 */ /* 0x042fe400078008ff */
[----:B------:R0:W-:Y:S01]  /*f130*/  STS.U16 [R60+UR8+0x2100], R9 ;  /* 0x002100093c007988 */ /* 0x0001e20008000408 */
[----:B------:R-:W-:Y:S02]  /*f140*/  PRMT R56, RZ, 0x7610, R56 ;  /* 0x00007610ff387816 */ /* 0x000fe40000000038 */
[----:B0-----:R-:W-:Y:S01]  /*f150*/  LEA.HI.X.SX32 R9, R6, R4, 0x1, P0 ;  /* 0x0000000406097211 */ /* 0x001fe200000f0eff */
[----:B------:R-:W-:-:S04]  /*f160*/  @P3 IMAD.MOV.U32 R6, RZ, RZ, R8 ;  /* 0x000000ffff063224 */ /* 0x000fc800078e0008 */
[----:B------:R-:W-:-:S05]  /*f170*/  @P3 IMAD.MOV.U32 R7, RZ, RZ, R9 ;  /* 0x000000ffff073224 */ /* 0x000fca00078e0009 */
[----:B------:R0:W4:Y:S01]  /*f180*/  @P3 LDG.E.U16 R56, desc[UR24][R6.64] ;  /* 0x0000001806383981 */ /* 0x000122000c1e1500 */
[----:B------:R-:W-:-:S03]  /*f190*/  PRMT R57, RZ, 0x7610, R57 ;  /* 0x00007610ff397816 */ /* 0x000fc60000000039 */
[----:B------:R1:W-:Y:S01]  /*f1a0*/  STL [R1+0x268], R8 ;  /* 0x0002680801007387 */ /* 0x0003e20000100800 */
[----:B0-----:R-:W-:-:S03]  /*f1b0*/  IMAD R6, R81, UR7, RZ ;  /* 0x0000000751067c24 */ /* 0x001fc6000f8e02ff */
[----:B------:R0:W-:Y:S02]  /*f1c0*/  STL [R1+0x264], R9 ;  /* 0x0002640901007387 */ /* 0x0001e40000100800 */
[C---:B-1----:R-:W-:Y:S02]  /*f1d0*/  LEA R8, P0, R6.reuse, R5, 0x1 ;  /* 0x0000000506087211 */ /* 0x042fe400078008ff */
[----:B------:R1:W2:Y:S02]  /*f1e0*/  @P3 LDG.E.U16 R57, desc[UR24][R50.64] ;  /* 0x0000001832393981 */ /* 0x0002a4000c1e1500 */
[----:B0-----:R-:W-:Y:S01]  /*f1f0*/  LEA.HI.X.SX32 R9, R6, R4, 0x1, P0 ;  /* 0x0000000406097211 */ /* 0x001fe200000f0eff */
[----:B------:R-:W-:Y:S01]  /*f200*/  @P3 IMAD.MOV.U32 R6, RZ, RZ, R8 ;  /* 0x000000ffff063224 */ /* 0x000fe200078e0008 */
[----:B-1----:R-:W-:-:S03]  /*f210*/  PRMT R51, RZ, 0x7610, R51 ;  /* 0x00007610ff337816 */ /* 0x002fc60000000033 */
[----:B------:R-:W-:-:S05]  /*f220*/  @P3 IMAD.MOV.U32 R7, RZ, RZ, R9 ;  /* 0x000000ffff073224 */ /* 0x000fca00078e0009 */
[----:B------:R0:W2:Y:S04]  /*f230*/  @P3 LDG.E.U16 R51, desc[UR24][R6.64] ;  /* 0x0000001806333981 */ /* 0x0000a8000c1e1500 */
[----:B------:R1:W-:Y:S01]  /*f240*/  STL [R1+0x2a8], R8 ;  /* 0x0002a80801007387 */ /* 0x0003e20000100800 */
[----:B0-----:R-:W-:-:S03]  /*f250*/  IMAD R6, R74, UR7, RZ ;  /* 0x000000074a067c24 */ /* 0x001fc6000f8e02ff */
[----:B------:R0:W-:Y:S02]  /*f260*/  STL [R1+0x2a4], R9 ;  /* 0x0002a40901007387 */ /* 0x0001e40000100800 */
[----:B-1----:R-:W-:-:S04]  /*f270*/  LEA R8, P0, R6, R5, 0x1 ;  /* 0x0000000506087211 */ /* 0x002fc800078008ff */
[----:B0-----:R-:W-:Y:S01]  /*f280*/  LEA.HI.X.SX32 R9, R6, R4, 0x1, P0 ;  /* 0x0000000406097211 */ /* 0x001fe200000f0eff */
[----:B------:R-:W-:-:S04]  /*f290*/  @P3 IMAD.MOV.U32 R6, RZ, RZ, R8 ;  /* 0x000000ffff063224 */ /* 0x000fc800078e0008 */
[----:B------:R-:W-:-:S05]  /*f2a0*/  @P3 IMAD.MOV.U32 R7, RZ, RZ, R9 ;  /* 0x000000ffff073224 */ /* 0x000fca00078e0009 */
[----:B------:R0:W2:Y:S04]  /*f2b0*/  @P3 LDG.E.U16 R54, desc[UR24][R6.64] ;  /* 0x0000001806363981 */ /* 0x0000a8000c1e1500 */
[----:B------:R-:W-:Y:S01]  /*f2c0*/  STS.U16 [R60+UR8+0x2500], R12 ;  /* 0x0025000c3c007988 */ /* 0x000fe20008000408 */
[----:B0-----:R-:W-:-:S03]  /*f2d0*/  IMAD R6, R87, UR7, RZ ;  /* 0x0000000757067c24 */ /* 0x001fc6000f8e02ff */
[----:B------:R-:W-:Y:S04]  /*f2e0*/  STS.U16 [R60+UR8+0x2900], R11 ;  /* 0x0029000b3c007988 */ /* 0x000fe80008000408 */
[----:B------:R0:W-:Y:S01]  /*f2f0*/  STL [R1+0x2e8], R8 ;  /* 0x0002e80801007387 */ /* 0x0001e20000100800 */
[----:B------:R-:W-:-:S03]  /*f300*/  LEA R7, P0, R6, R5, 0x1 ;  /* 0x0000000506077211 */ /* 0x000fc600078008ff */
[----:B------:R-:W-:Y:S04]  /*f310*/  STS.U16 [R60+UR8+0x2d00], R14 ;  /* 0x002d000e3c007988 */ /* 0x000fe80008000408 */
[----:B------:R-:W-:Y:S01]  /*f320*/  STS.U16 [R60+UR8+0x3100], R13 ;  /* 0x0031000d3c007988 */ /* 0x000fe20008000408 */
[----:B0-----:R-:W-:-:S03]  /*f330*/  LOP3.LUT R8, R3, 0x30, RZ, 0x3c, !PT ;  /* 0x0000003003087812 */ /* 0x001fc600078e3cff */
[----:B------:R-:W-:Y:S04]  /*f340*/  STS.U16 [R60+UR8+0x3500], R16 ;  /* 0x003500103c007988 */ /* 0x000fe80008000408 */
[----:B------:R0:W-:Y:S04]  /*f350*/  STL [R1+0x2e4], R9 ;  /* 0x0002e40901007387 */ /* 0x0001e80000100800 */
[----:B------:R-:W-:Y:S04]  /*f360*/  STS.U16 [R60+UR8+0x3900], R15 ;  /* 0x0039000f3c007988 */ /* 0x000fe80008000408 */
[----:B------:R-:W-:Y:S01]  /*f370*/  STS.U16 [R60+UR8+0x3d00], R17 ;  /* 0x003d00113c007988 */ /* 0x000fe20008000408 */
[----:B0-----:R-:W-:-:S03]  /*f380*/  LEA.HI.X.SX32 R9, R6, R4, 0x1, P0 ;  /* 0x0000000406097211 */ /* 0x001fc600000f0eff */
[----:B------:R-:W-:Y:S01]  /*f390*/  STS.U16 [R8+UR8+0x180], R19 ;  /* 0x0001801308007988 */ /* 0x000fe20008000408 */
[----:B------:R-:W-:-:S03]  /*f3a0*/  @P3 IMAD.MOV.U32 R6, RZ, RZ, R7 ;  /* 0x000000ffff063224 */ /* 0x000fc600078e0007 */
[----:B------:R0:W-:Y:S04]  /*f3b0*/  STS.U16 [R8+UR8+0x580], R18 ;  /* 0x0005801208007988 */ /* 0x0001e80008000408 */
[----:B------:R1:W-:Y:S01]  /*f3c0*/  STL [R1+0x328], R7 ;  /* 0x0003280701007387 */ /* 0x0003e20000100800 */
[----:B0-----:R-:W-:Y:S01]  /*f3d0*/  PRMT R18, RZ, 0x7610, R18 ;  /* 0x00007610ff127816 */ /* 0x001fe20000000012 */
[----:B-1----:R-:W-:-:S05]  /*f3e0*/  @P3 IMAD.MOV.U32 R7, RZ, RZ, R9 ;  /* 0x000000ffff073224 */ /* 0x002fca00078e0009 */
[----:B------:R0:W2:Y:S04]  /*f3f0*/  @P3 LDG.E.U16 R18, desc[UR24][R6.64] ;  /* 0x0000001806123981 */ /* 0x0000a8000c1e1500 */
[----:B------:R1:W-:Y:S01]  /*f400*/  STL [R1+0x324], R9 ;  /* 0x0003240901007387 */ /* 0x0003e20000100800 */
[----:B0-----:R-:W-:-:S05]  /*f410*/  IMAD R6, R86, UR7, RZ ;  /* 0x0000000756067c24 */ /* 0x001fca000f8e02ff */
[----:B-1----:R-:W-:-:S04]  /*f420*/  LEA R9, P0, R6, R5, 0x1 ;  /* 0x0000000506097211 */ /* 0x002fc800078008ff */
[----:B------:R-:W-:Y:S01]  /*f430*/  LEA.HI.X.SX32 R10, R6, R4, 0x1, P0 ;  /* 0x00000004060a7211 */ /* 0x000fe200000f0eff */
[----:B------:R-:W-:Y:S01]  /*f440*/  @P3 IMAD.MOV.U32 R6, RZ, RZ, R9 ;  /* 0x000000ffff063224 */ /* 0x000fe200078e0009 */
[----:B------:R-:W-:-:S03]  /*f450*/  PRMT R50, RZ, 0x7610, R50 ;  /* 0x00007610ff327816 */ /* 0x000fc60000000032 */
[----:B------:R-:W-:-:S05]  /*f460*/  @P3 IMAD.MOV.U32 R7, RZ, RZ, R10 ;  /* 0x000000ffff073224 */ /* 0x000fca00078e000a */
[----:B------:R0:W2:Y:S04]  /*f470*/  @P3 LDG.E.U16 R50, desc[UR24][R6.64] ;  /* 0x0000001806323981 */ /* 0x0000a8000c1e1500 */
[----:B------:R1:W-:Y:S01]  /*f480*/  STL [R1+0x364], R9 ;  /* 0x0003640901007387 */ /* 0x0003e20000100800 */
[----:B0-----:R-:W-:-:S03]  /*f490*/  IMAD R6, R84, UR7, RZ ;  /* 0x0000000754067c24 */ /* 0x001fc6000f8e02ff */
[----:B------:R0:W-:Y:S02]  /*f4a0*/  STL [R1+0x360], R10 ;  /* 0x0003600a01007387 */ /* 0x0001e40000100800 */
[C---:B-1----:R-:W-:Y:S02]  /*f4b0*/  LEA R9, P0, R6.reuse, R5, 0x1 ;  /* 0x0000000506097211 */ /* 0x042fe400078008ff */
[----:B------:R-:W-:Y:S02]  /*f4c0*/  STS.U16 [R8+UR8+0x980], R21 ;  /* 0x0009801508007988 */ /* 0x000fe40008000408 */
[----:B0-----:R-:W-:Y:S02]  /*f4d0*/  LEA.HI.X.SX32 R10, R6, R4, 0x1, P0 ;  /* 0x00000004060a7211 */ /* 0x001fe400000f0eff */
[----:B------:R-:W-:Y:S01]  /*f4e0*/  STS.U16 [R8+UR8+0xd80], R20 ;  /* 0x000d801408007988 */ /* 0x000fe20008000408 */
[----:B------:R-:W-:-:S03]  /*f4f0*/  @P3 IMAD.MOV.U32 R6, RZ, RZ, R9 ;  /* 0x000000ffff063224 */ /* 0x000fc600078e0009 */
[----:B------:R0:W-:Y:S01]  /*f500*/  STS.U16 [R8+UR8+0x1180], R23 ;  /* 0x0011801708007988 */ /* 0x0001e20008000408 */
[----:B------:R-:W-:Y:S01]  /*f510*/  @P3 IMAD.MOV.U32 R7, RZ, RZ, R10 ;  /* 0x000000ffff073224 */ /* 0x000fe200078e000a */
[----:B0-----:R-:W-:Y:S02]  /*f520*/  PRMT R23, RZ, 0x7610, R23 ;  /* 0x00007610ff177816 */ /* 0x001fe40000000017 */
[----:B------:R0:W-:Y:S04]  /*f530*/  STL [R1+0x394], R9 ;  /* 0x0003940901007387 */ /* 0x0001e80000100800 */
[----:B------:R1:W2:Y:S02]  /*f540*/  @P3 LDG.E.U16 R23, desc[UR24][R6.64] ;  /* 0x0000001806173981 */ /* 0x0002a4000c1e1500 */
[----:B-1----:R-:W-:-:S02]  /*f550*/  IMAD R6, R80, UR7, RZ ;  /* 0x0000000750067c24 */ /* 0x002fc4000f8e02ff */
[----:B------:R1:W-:Y:S03]  /*f560*/  STL [R1+0x390], R10 ;  /* 0x0003900a01007387 */ /* 0x0003e60000100800 */
[----:B0-----:R-:W-:-:S04]  /*f570*/  LEA R9, P0, R6, R5, 0x1 ;  /* 0x0000000506097211 */ /* 0x001fc800078008ff */
[----:B-1----:R-:W-:Y:S01]  /*f580*/  LEA.HI.X.SX32 R10, R6, R4, 0x1, P0 ;  /* 0x00000004060a7211 */ /* 0x002fe200000f0eff */
[----:B------:R-:W-:Y:S04]  /*f590*/  STL [R1+0x3c4], R9 ;  /* 0x0003c40901007387 */ /* 0x000fe80000100800 */
[----:B------:R-:W-:Y:S04]  /*f5a0*/  STL [R1+0x3c0], R10 ;  /* 0x0003c00a01007387 */ /* 0x000fe80000100800 */
[----:B------:R-:W2:Y:S01]  /*f5b0*/  LDL.LU R83, [R1+0x22c] ;  /* 0x00022c0001537983 */ /* 0x000ea20000300800 */
[----:B------:R-:W-:-:S03]  /*f5c0*/  @P3 IMAD.MOV.U32 R6, RZ, RZ, R9 ;  /* 0x000000ffff063224 */ /* 0x000fc600078e0009 */
[----:B------:R0:W-:Y:S01]  /*f5d0*/  STS.U16 [R8+UR8+0x1580], R22 ;  /* 0x0015801608007988 */ /* 0x0001e20008000408 */
[----:B------:R-:W-:Y:S01]  /*f5e0*/  @P3 IMAD.MOV.U32 R7, RZ, RZ, R10 ;  /* 0x000000ffff073224 */ /* 0x000fe200078e000a */
[----:B0-----:R-:W-:-:S06]  /*f5f0*/  PRMT R22, RZ, 0x7610, R22 ;  /* 0x00007610ff167816 */ /* 0x001fcc0000000016 */
[----:B------:R0:W3:Y:S02]  /*f600*/  @P3 LDG.E.U16 R22, desc[UR24][R6.64] ;  /* 0x0000001806163981 */ /* 0x0000e4000c1e1500 */
[----:B0-----:R-:W-:-:S05]  /*f610*/  IMAD R6, R79, UR7, RZ ;  /* 0x000000074f067c24 */ /* 0x001fca000f8e02ff */
[----:B------:R-:W-:-:S04]  /*f620*/  LEA R9, P0, R6, R5, 0x1 ;  /* 0x0000000506097211 */ /* 0x000fc800078008ff */
[----:B------:R-:W-:Y:S01]  /*f630*/  LEA.HI.X.SX32 R10, R6, R4, 0x1, P0 ;  /* 0x00000004060a7211 */ /* 0x000fe200000f0eff */
[----:B------:R0:W-:Y:S01]  /*f640*/  STL [R1+0x3f4], R9 ;  /* 0x0003f40901007387 */ /* 0x0001e20000100800 */
[----:B------:R-:W-:Y:S01]  /*f650*/  PRMT R21, RZ, 0x7610, R21 ;  /* 0x00007610ff157816 */ /* 0x000fe20000000015 */
[----:B------:R-:W-:Y:S02]  /*f660*/  @P3 IMAD.MOV.U32 R6, RZ, RZ, R9 ;  /* 0x000000ffff063224 */ /* 0x000fe400078e0009 */
[----:B------:R1:W-:Y:S01]  /*f670*/  STL [R1+0x3f0], R10 ;  /* 0x0003f00a01007387 */ /* 0x0003e20000100800 */
[----:B------:R-:W-:-:S03]  /*f680*/  @P3 IMAD.MOV.U32 R7, RZ, RZ, R10 ;  /* 0x000000ffff073224 */ /* 0x000fc600078e000a */
[----:B------:R-:W3:Y:S04]  /*f690*/  LDL.LU R63, [R1+0x230] ;  /* 0x00023000013f7983 */ /* 0x000ee80000300800 */
[----:B------:R0:W3:Y:S02]  /*f6a0*/  @P3 LDG.E.U16 R21, desc[UR24][R6.64] ;  /* 0x0000001806153981 */ /* 0x0000e4000c1e1500 */
[----:B0-----:R-:W-:-:S05]  /*f6b0*/  IMAD R6, R78, UR7, RZ ;  /* 0x000000074e067c24 */ /* 0x001fca000f8e02ff */
[----:B------:R-:W-:-:S04]  /*f6c0*/  LEA R9, P0, R6, R5, 0x1 ;  /* 0x0000000506097211 */ /* 0x000fc800078008ff */
[----:B-1----:R-:W-:Y:S01]  /*f6d0*/  LEA.HI.X.SX32 R10, R6, R4, 0x1, P0 ;  /* 0x00000004060a7211 */ /* 0x002fe200000f0eff */
[----:B------:R0:W-:Y:S01]  /*f6e0*/  STL [R1+0x424], R9 ;  /* 0x0004240901007387 */ /* 0x0001e20000100800 */
[----:B------:R-:W-:Y:S01]  /*f6f0*/  PRMT R20, RZ, 0x7610, R20 ;  /* 0x00007610ff147816 */ /* 0x000fe20000000014 */
[----:B------:R-:W-:Y:S02]  /*f700*/  @P3 IMAD.MOV.U32 R6, RZ, RZ, R9 ;  /* 0x000000ffff063224 */ /* 0x000fe400078e0009 */
[----:B------:R1:W-:Y:S01]  /*f710*/  STL [R1+0x420], R10 ;  /* 0x0004200a01007387 */ /* 0x0003e20000100800 */
[----:B------:R-:W-:-:S03]  /*f720*/  @P3 IMAD.MOV.U32 R7, RZ, RZ, R10 ;  /* 0x000000ffff073224 */ /* 0x000fc600078e000a */
[----:B------:R-:W4:Y:S04]  /*f730*/  LDL.LU R68, [R1+0x130] ;  /* 0x0001300001447983 */ /* 0x000f280000300800 */
[----:B------:R0:W4:Y:S04]  /*f740*/  @P3 LDG.E.U16 R20, desc[UR24][R6.64] ;  /* 0x0000001806143981 */ /* 0x000128000c1e1500 */
[----:B------:R-:W4:Y:S01]  /*f750*/  LDL.LU R77, [R1+0x238] ;  /* 0x00023800014d7983 */ /* 0x000f220000300800 */
[----:B0-----:R-:W-:-:S05]  /*f760*/  IMAD R6, R72, UR7, RZ ;  /* 0x0000000748067c24 */ /* 0x001fca000f8e02ff */
[----:B------:R-:W-:-:S04]  /*f770*/  LEA R9, P0, R6, R5, 0x1 ;  /* 0x0000000506097211 */ /* 0x000fc800078008ff */
[----:B-1----:R-:W-:Y:S01]  /*f780*/  LEA.HI.X.SX32 R10, R6, R4, 0x1, P0 ;  /* 0x00000004060a7211 */ /* 0x002fe200000f0eff */
[----:B------:R-:W-:Y:S01]  /*f790*/  @P3 IMAD.MOV.U32 R6, RZ, RZ, R9 ;  /* 0x000000ffff063224 */ /* 0x000fe200078e0009 */
[----:B------:R-:W-:-:S03]  /*f7a0*/  PRMT R17, RZ, 0x7610, R17 ;  /* 0x00007610ff117816 */ /* 0x000fc60000000011 */
[----:B------:R-:W-:Y:S01]  /*f7b0*/  @P3 IMAD.MOV.U32 R7, RZ, RZ, R10 ;  /* 0x000000ffff073224 */ /* 0x000fe200078e000a */
[----:B------:R-:W-:Y:S04]  /*f7c0*/  STL [R1+0x44c], R9 ;  /* 0x00044c0901007387 */ /* 0x000fe80000100800 */
[----:B------:R2:W4:Y:S04]  /*f7d0*/  @P3 LDG.E.U16 R17, desc[UR24][R6.64] ;  /* 0x0000001806113981 */ /* 0x000528000c1e1500 */
[----:B------:R-:W-:Y:S01]  /*f7e0*/  STL [R1+0x448], R10 ;  /* 0x0004480a01007387 */ /* 0x000fe20000100800 */
[----:B--2---:R-:W-:-:S03]  /*f7f0*/  IMAD R6, R83, UR7, RZ ;  /* 0x0000000753067c24 */ /* 0x004fc6000f8e02ff */
[----:B------:R-:W2:Y:S04]  /*f800*/  LDL.LU R83, [R1+0x234] ;  /* 0x0002340001537983 */ /* 0x000ea80000300800 */
[----:B------:R-:W-:Y:S04]  /*f810*/  STS.U16 [R8+UR8+0x1980], R25 ;  /* 0x0019801908007988 */ /* 0x000fe80008000408 */
[----:B------:R-:W-:Y:S04]  /*f820*/  STS.U16 [R8+UR8+0x1d80], R24 ;  /* 0x001d801808007988 */ /* 0x000fe80008000408 */
[----:B------:R-:W-:Y:S01]  /*f830*/  STS.U16 [R8+UR8+0x2180], R27 ;  /* 0x0021801b08007988 */ /* 0x000fe20008000408 */
[----:B------:R-:W-:-:S03]  /*f840*/  LEA R7, P0, R6, R5, 0x1 ;  /* 0x0000000506077211 */ /* 0x000fc600078008ff */
[----:B------:R-:W-:Y:S04]  /*f850*/  STS.U16 [R8+UR8+0x2580], R26 ;  /* 0x0025801a08007988 */ /* 0x000fe80008000408 */
[----:B------:R-:W-:Y:S04]  /*f860*/  STS.U16 [R8+UR8+0x2980], R29 ;  /* 0x0029801d08007988 */ /* 0x000fe80008000408 */
[----:B------:R-:W-:Y:S04]  /*f870*/  STS.U16 [R8+UR8+0x2d80], R28 ;  /* 0x002d801c08007988 */ /* 0x000fe80008000408 */
[----:B------:R-:W-:Y:S04]  /*f880*/  STS.U16 [R8+UR8+0x3180], R31 ;  /* 0x0031801f08007988 */ /* 0x000fe80008000408 */
[----:B------:R-:W-:Y:S04]  /*f890*/  STS.U16 [R8+UR8+0x3580], R30 ;  /* 0x0035801e08007988 */ /* 0x000fe80008000408 */
[----:B------:R-:W-:Y:S04]  /*f8a0*/  STS.U16 [R8+UR8+0x3980], R33 ;  /* 0x0039802108007988 */ /* 0x000fe80008000408 */
[----:B------:R0:W-:Y:S01]  /*f8b0*/  STS.U16 [R8+UR8+0x3d80], R32 ;  /* 0x003d802008007988 */ /* 0x0001e20008000408 */
[----:B------:R-:W-:-:S03]  /*f8c0*/  PRMT R14, RZ, 0x7610, R14 ;  /* 0x00007610ff0e7816 */ /* 0x000fc6000000000e */
[----:B------:R1:W-:Y:S01]  /*f8d0*/  STL [R1+0xe8], R7 ;  /* 0x0000e80701007387 */ /* 0x0003e20000100800 */
[----:B0-----:R-:W-:Y:S01]  /*f8e0*/  LEA.HI.X.SX32 R8, R6, R4, 0x1, P0 ;  /* 0x0000000406087211 */ /* 0x001fe200000f0eff */
[----:B------:R-:W-:-:S04]  /*f8f0*/  @P3 IMAD.MOV.U32 R6, RZ, RZ, R7 ;  /* 0x000000ffff063224 */ /* 0x000fc800078e0007 */
[----:B-1----:R-:W-:-:S05]  /*f900*/  @P3 IMAD.MOV.U32 R7, RZ, RZ, R8 ;  /* 0x000000ffff073224 */ /* 0x002fca00078e0008 */
[----:B------:R3:W2:Y:S02]  /*f910*/  @P3 LDG.E.U16 R14, desc[UR24][R6.64] ;  /* 0x00000018060e3981 */ /* 0x0006a4000c1e1500 */
[----:B---3--:R-:W-:Y:S02]  /*f920*/  IMAD R6, R63, UR7, RZ ;  /* 0x000000073f067c24 */ /* 0x008fe4000f8e02ff */
[----:B------:R0:W-:Y:S03]  /*f930*/  STL [R1+0xe4], R8 ;  /* 0x0000e40801007387 */ /* 0x0001e60000100800 */
[C---:B------:R-:W-:Y:S02]  /*f940*/  LEA R7, P0, R6.reuse, R5, 0x1 ;  /* 0x0000000506077211 */ /* 0x040fe400078008ff */
[----:B------:R-:W-:Y:S02]  /*f950*/  PRMT R13, RZ, 0x7610, R13 ;  /* 0x00007610ff0d7816 */ /* 0x000fe4000000000d */
[----:B0-----:R-:W-:Y:S01]  /*f960*/  LEA.HI.X.SX32 R8, R6, R4, 0x1, P0 ;  /* 0x0000000406087211 */ /* 0x001fe200000f0eff */
[----:B------:R0:W-:Y:S01]  /*f970*/  STL [R1+0x128], R7 ;  /* 0x0001280701007387 */ /* 0x0001e20000100800 */
[----:B------:R-:W-:-:S03]  /*f980*/  @P3 IMAD.MOV.U32 R6, RZ, RZ, R7 ;  /* 0x000000ffff063224 */ /* 0x000fc600078e0007 */
[----:B0-----:R-:W-:-:S05]  /*f990*/  @P3 IMAD.MOV.U32 R7, RZ, RZ, R8 ;  /* 0x000000ffff073224 */ /* 0x001fca00078e0008 */
[----:B------:R4:W3:Y:S02]  /*f9a0*/  @P3 LDG.E.U16 R13, desc[UR24][R6.64] ;  /* 0x00000018060d3981 */ /* 0x0008e4000c1e1500 */
[----:B----4-:R-:W-:Y:S02]  /*f9b0*/  IMAD R6, R68, UR7, RZ ;  /* 0x0000000744067c24 */ /* 0x010fe4000f8e02ff */
[----:B------:R0:W-:Y:S03]  /*f9c0*/  STL [R1+0x124], R8 ;  /* 0x0001240801007387 */ /* 0x0001e60000100800 */
[----:B------:R-:W-:-:S04]  /*f9d0*/  LEA R7, P0, R6, R5, 0x1 ;  /* 0x0000000506077211 */ /* 0x000fc800078008ff */
[----:B0-----:R-:W-:Y:S01]  /*f9e0*/  LEA.HI.X.SX32 R8, R6, R4, 0x1, P0 ;  /* 0x0000000406087211 */ /* 0x001fe200000f0eff */
[----:B------:R-:W-:Y:S01]  /*f9f0*/  STL [R1+0x168], R7 ;  /* 0x0001680701007387 */ /* 0x000fe20000100800 */
[----:B------:R-:W-:-:S03]  /*fa00*/  PRMT R6, RZ, 0x7610, R6 ;  /* 0x00007610ff067816 */ /* 0x000fc60000000006 */
[----:B------:R0:W-:Y:S01]  /*fa10*/  STL [R1+0x164], R8 ;  /* 0x0001640801007387 */ /* 0x0001e20000100800 */
[----:B------:R-:W-:Y:S02]  /*fa20*/  @P3 IMAD.MOV.U32 R9, RZ, RZ, R8 ;  /* 0x000000ffff093224 */ /* 0x000fe400078e0008 */
[----:B0-----:R-:W-:Y:S02]  /*fa30*/  @P3 IMAD.MOV.U32 R8, RZ, RZ, R7 ;  /* 0x000000ffff083224 */ /* 0x001fe400078e0007 */
[----:B------:R-:W-:-:S03]  /*fa40*/  IMAD R7, R77, UR7, RZ ;  /* 0x000000074d077c24 */ /* 0x000fc6000f8e02ff */
[----:B------:R0:W4:Y:S02]  /*fa50*/  @P3 LDG.E.U16 R6, desc[UR24][R8.64] ;  /* 0x0000001808063981 */ /* 0x000124000c1e1500 */
[----:B0-----:R-:W-:-:S04]  /*fa60*/  LEA R9, P0, R7, R5, 0x1 ;  /* 0x0000000507097211 */ /* 0x001fc800078008ff */
[----:B------:R-:W-:Y:S01]  /*fa70*/  LEA.HI.X.SX32 R10, R7, R4, 0x1, P0 ;  /* 0x00000004070a7211 */ /* 0x000fe200000f0eff */
[----:B------:R-:W-:Y:S01]  /*fa80*/  STL [R1+0x1b0], R9 ;  /* 0x0001b00901007387 */ /* 0x000fe20000100800 */
[----:B------:R-:W-:-:S03]  /*fa90*/  PRMT R8, RZ, 0x7610, R8 ;  /* 0x00007610ff087816 */ /* 0x000fc60000000008 */
[----:B------:R0:W-:Y:S01]  /*faa0*/  STL [R1+0x1ac], R10 ;  /* 0x0001ac0a01007387 */ /* 0x0001e20000100800 */
[----:B------:R-:W-:Y:S02]  /*fab0*/  @P3 IMAD.MOV.U32 R11, RZ, RZ, R10 ;  /* 0x000000ffff0b3224 */ /* 0x000fe400078e000a */
[----:B0-----:R-:W-:-:S05]  /*fac0*/  @P3 IMAD.MOV.U32 R10, RZ, RZ, R9 ;  /* 0x000000ffff0a3224 */ /* 0x001fca00078e0009 */
[----:B------:R0:W3:Y:S01]  /*fad0*/  @P3 LDG.E.U16 R8, desc[UR24][R10.64] ;  /* 0x000000180a083981 */ /* 0x0000e2000c1e1500 */
[----:B--2---:R-:W-:-:S05]  /*fae0*/  IMAD R7, R83, UR7, RZ ;  /* 0x0000000753077c24 */ /* 0x004fca000f8e02ff */
[----:B------:R-:W-:-:S04]  /*faf0*/  LEA R9, P0, R7, R5, 0x1 ;  /* 0x0000000507097211 */ /* 0x000fc800078008ff */
[----:B0-----:R-:W-:Y:S01]  /*fb00*/  LEA.HI.X.SX32 R10, R7, R4, 0x1, P0 ;  /* 0x00000004070a7211 */ /* 0x001fe200000f0eff */
[----:B------:R-:W-:Y:S04]  /*fb10*/  STL [R1+0x1f0], R9 ;  /* 0x0001f00901007387 */ /* 0x000fe80000100800 */
[----:B------:R0:W-:Y:S01]  /*fb20*/  STL [R1+0x1ec], R10 ;  /* 0x0001ec0a01007387 */ /* 0x0001e20000100800 */
[----:B------:R-:W-:-:S03]  /*fb30*/  @P3 IMAD.MOV.U32 R11, RZ, RZ, R10 ;  /* 0x000000ffff0b3224 */ /* 0x000fc600078e000a */
[----:B------:R-:W2:Y:S01]  /*fb40*/  LDL.LU R77, [R1+0x2b8] ;  /* 0x0002b800014d7983 */ /* 0x000ea20000300800 */
[----:B0-----:R-:W-:Y:S02]  /*fb50*/  @P3 IMAD.MOV.U32 R10, RZ, RZ, R9 ;  /* 0x000000ffff0a3224 */ /* 0x001fe400078e0009 */
[----:B------:R-:W-:-:S05]  /*fb60*/  IMAD R9, R93, UR7, RZ ;  /* 0x000000075d097c24 */ /* 0x000fca000f8e02ff */
[----:B------:R-:W-:-:S04]  /*fb70*/  LEA R19, P0, R9, R5, 0x1 ;  /* 0x0000000509137211 */ /* 0x000fc800078008ff */
[----:B------:R-:W-:Y:S01]  /*fb80*/  LEA.HI.X.SX32 R24, R9, R4, 0x1, P0 ;  /* 0x0000000409187211 */ /* 0x000fe200000f0eff */
[----:B------:R-:W-:Y:S04]  /*fb90*/  STL [R1+0x230], R19 ;  /* 0x0002301301007387 */ /* 0x000fe80000100800 */
[----:B------:R0:W-:Y:S01]  /*fba0*/  STL [R1+0x22c], R24 ;  /* 0x00022c1801007387 */ /* 0x0001e20000100800 */
[----:B------:R-:W-:-:S03]  /*fbb0*/  PRMT R7, RZ, 0x7610, R7 ;  /* 0x00007610ff077816 */ /* 0x000fc60000000007 */
[----:B------:R-:W3:Y:S01]  /*fbc0*/  LDL.LU R83, [R1+0x2b4] ;  /* 0x0002b40001537983 */ /* 0x000ee20000300800 */
[----:B------:R-:W-:-:S03]  /*fbd0*/  IMAD R9, R92, UR7, RZ ;  /* 0x000000075c097c24 */ /* 0x000fc6000f8e02ff */
[----:B------:R1:W4:Y:S01]  /*fbe0*/  @P3 LDG.E.U16 R7, desc[UR24][R10.64] ;  /* 0x000000180a073981 */ /* 0x000322000c1e1500 */
[----:B------:R-:W-:Y:S02]  /*fbf0*/  @P3 IMAD.MOV.U32 R25, RZ, RZ, R24 ;  /* 0x000000ffff193224 */ /* 0x000fe400078e0018 */
[----:B0-----:R-:W-:Y:S01]  /*fc00*/  @P3 IMAD.MOV.U32 R24, RZ, RZ, R19 ;  /* 0x000000ffff183224 */ /* 0x001fe200078e0013 */
[----:B-1----:R-:W-:-:S04]  /*fc10*/  LEA R11, P0, R9, R5, 0x1 ;  /* 0x00000005090b7211 */ /* 0x002fc800078008ff */
[----:B------:R-:W-:Y:S01]  /*fc20*/  LEA.HI.X.SX32 R19, R9, R4, 0x1, P0 ;  /* 0x0000000409137211 */ /* 0x000fe200000f0eff */
[----:B------:R0:W-:Y:S04]  /*fc30*/  STL [R1+0x270], R11 ;  /* 0x0002700b01007387 */ /* 0x0001e80000100800 */
[----:B------:R1:W-:Y:S04]  /*fc40*/  STL [R1+0x26c], R19 ;  /* 0x00026c1301007387 */ /* 0x0003e80000100800 */
[----:B------:R-:W4:Y:S01]  /*fc50*/  LDL.LU R68, [R1+0x278] ;  /* 0x0002780001447983 */ /* 0x000f220000300800 */
[----:B------:R-:W-:-:S06]  /*fc60*/  PRMT R10, RZ, 0x7610, R10 ;  /* 0x00007610ff0a7816 */ /* 0x000fcc000000000a */
[----:B------:R0:W4:Y:S02]  /*fc70*/  @P3 LDG.E.U16 R10, desc[UR24][R24.64] ;  /* 0x00000018180a3981 */ /* 0x000124000c1e1500 */
[----:B0-----:R-:W-:Y:S02]  /*fc80*/  @P3 IMAD.MOV.U32 R24, RZ, RZ, R11 ;  /* 0x000000ffff183224 */ /* 0x001fe400078e000b */
[----:B------:R-:W-:Y:S02]  /*fc90*/  IMAD R11, R91, UR7, RZ ;  /* 0x000000075b0b7c24 */ /* 0x000fe4000f8e02ff */
[----:B------:R-:W-:-:S03]  /*fca0*/  @P3 IMAD.MOV.U32 R25, RZ, RZ, R19 ;  /* 0x000000ffff193224 */ /* 0x000fc600078e0013 */
[----:B-1----:R-:W-:-:S04]  /*fcb0*/  LEA R19, P0, R11, R5, 0x1 ;  /* 0x000000050b137211 */ /* 0x002fc800078008ff */
[----:B------:R-:W-:Y:S01]  /*fcc0*/  LEA.HI.X.SX32 R26, R11, R4, 0x1, P0 ;  /* 0x000000040b1a7211 */ /* 0x000fe200000f0eff */
[----:B------:R-:W-:Y:S04]  /*fcd0*/  STL [R1+0x2b0], R19 ;  /* 0x0002b01301007387 */ /* 0x000fe80000100800 */
[----:B------:R-:W-:Y:S04]  /*fce0*/  STL [R1+0x2ac], R26 ;  /* 0x0002ac1a01007387 */ /* 0x000fe80000100800 */
[----:B------:R-:W4:Y:S01]  /*fcf0*/  LDL.LU R63, [R1+0x274] ;  /* 0x00027400013f7983 */ /* 0x000f220000300800 */
[----:B------:R-:W-:-:S05]  /*fd00*/  LOP3.LUT R15, R3, 0x40, RZ, 0x3c, !PT ;  /* 0x00000040030f7812 */ /* 0x000fca00078e3cff */
[----:B------:R-:W-:Y:S04]  /*fd10*/  STS.U16 [R15+UR8+0x200], R34 ;  /* 0x000200220f007988 */ /* 0x000fe80008000408 */
[----:B------:R-:W-:Y:S04]  /*fd20*/  STS.U16 [R15+UR8+0x600], R36 ;  /* 0x000600240f007988 */ /* 0x000fe80008000408 */
[----:B------:R-:W-:Y:S04]  /*fd30*/  STS.U16 [R15+UR8+0xa00], R35 ;  /* 0x000a00230f007988 */ /* 0x000fe80008000408 */
[----:B------:R-:W-:Y:S04]  /*fd40*/  STS.U16 [R15+UR8+0xe00], R38 ;  /* 0x000e00260f007988 */ /* 0x000fe80008000408 */
[----:B------:R-:W-:Y:S04]  /*fd50*/  STS.U16 [R15+UR8+0x1200], R37 ;  /* 0x001200250f007988 */ /* 0x000fe80008000408 */
[----:B------:R-:W-:Y:S04]  /*fd60*/  STS.U16 [R15+UR8+0x1600], R40 ;  /* 0x001600280f007988 */ /* 0x000fe80008000408 */
[----:B------:R-:W-:Y:S04]  /*fd70*/  STS.U16 [R15+UR8+0x1a00], R39 ;  /* 0x001a00270f007988 */ /* 0x000fe80008000408 */
[----:B------:R-:W-:Y:S01]  /*fd80*/  STS.U16 [R15+UR8+0x1e00], R42 ;  /* 0x001e002a0f007988 */ /* 0x000fe20008000408 */
[----:B------:R-:W-:-:S03]  /*fd90*/  PRMT R9, RZ, 0x7610, R9 ;  /* 0x00007610ff097816 */ /* 0x000fc60000000009 */
        /* <DEDUP_REMOVED lines=8> */
[----:B------:R0:W-:Y:S04]  /*fe20*/  STS.U16 [R15+UR8+0x3e00], R49 ;  /* 0x003e00310f007988 */ /* 0x0001e80008000408 */
[----:B------:R1:W4:Y:S02]  /*fe30*/  @P3 LDG.E.U16 R9, desc[UR24][R24.64] ;  /* 0x0000001818093981 */ /* 0x000324000c1e1500 */
[----:B-1----:R-:W-:-:S02]  /*fe40*/  @P3 IMAD.MOV.U32 R24, RZ, RZ, R19 ;  /* 0x000000ffff183224 */ /* 0x002fc400078e0013 */
[----:B------:R-:W-:-:S05]  /*fe50*/  @P3 IMAD.MOV.U32 R25, RZ, RZ, R26 ;  /* 0x000000ffff193224 */ /* 0x000fca00078e001a */
[----:B------:R1:W4:Y:S01]  /*fe60*/  @P3 LDG.E.U16 R12, desc[UR24][R24.64] ;  /* 0x00000018180c3981 */ /* 0x000322000c1e1500 */
[----:B--2---:R-:W-:-:S03]  /*fe70*/  IMAD R11, R77, UR7, RZ ;  /* 0x000000074d0b7c24 */ /* 0x004fc6000f8e02ff */
[----:B------:R-:W2:Y:S02]  /*fe80*/  LDL.LU R77, [R1+0xc] ;  /* 0x00000c00014d7983 */ /* 0x000ea40000300800 */
[----:B0-----:R-:W-:-:S04]  /*fe90*/  LEA R15, P0, R11, R5, 0x1 ;  /* 0x000000050b0f7211 */ /* 0x001fc800078008ff */
[----:B------:R-:W-:Y:S01]  /*fea0*/  LEA.HI.X.SX32 R19, R11, R4, 0x1, P0 ;  /* 0x000000040b137211 */ /* 0x000fe200000f0eff */
[----:B------:R3:W-:Y:S01]  /*feb0*/  STL [R1+0x2f0], R15 ;  /* 0x0002f00f01007387 */ /* 0x0007e20000100800 */
[----:B-1----:R-:W-:-:S03]  /*fec0*/  @P3 IMAD.MOV.U32 R24, RZ, RZ, R15 ;  /* 0x000000ffff183224 */ /* 0x002fc600078e000f */
[----:B------:R0:W-:Y:S01]  /*fed0*/  STL [R1+0x2ec], R19 ;  /* 0x0002ec1301007387 */ /* 0x0001e20000100800 */
[----:B------:R-:W-:Y:S01]  /*fee0*/  PRMT R11, RZ, 0x7610, R11 ;  /* 0x00007610ff0b7816 */ /* 0x000fe2000000000b */
[----:B------:R-:W-:-:S05]  /*fef0*/  @P3 IMAD.MOV.U32 R25, RZ, RZ, R19 ;  /* 0x000000ffff193224 */ /* 0x000fca00078e0013 */
[----:B------:R1:W2:Y:S01]  /*ff00*/  @P3 LDG.E.U16 R11, desc[UR24][R24.64] ;  /* 0x00000018180b3981 */ /* 0x0002a2000c1e1500 */
[----:B---3--:R-:W-:-:S03]  /*ff10*/  IMAD R15, R83, UR7, RZ ;  /* 0x00000007530f7c24 */ /* 0x008fc6000f8e02ff */
[----:B------:R-:W3:Y:S02]  /*ff20*/  LDL.LU R83, [R1+0x8] ;  /* 0x0000080001537983 */ /* 0x000ee40000300800 */
[----:B0-----:R-:W-:-:S04]  /*ff30*/  LEA R19, P0, R15, R5, 0x1 ;  /* 0x000000050f137211 */ /* 0x001fc800078008ff */
[----:B-1----:R-:W-:Y:S01]  /*ff40*/  LEA.HI.X.SX32 R24, R15, R4, 0x1, P0 ;  /* 0x000000040f187211 */ /* 0x002fe200000f0eff */
[----:B------:R-:W-:Y:S04]  /*ff50*/  STL [R1+0x330], R19 ;  /* 0x0003301301007387 */ /* 0x000fe80000100800 */
[----:B------:R0:W-:Y:S01]  /*ff60*/  STL [R1+0x32c], R24 ;  /* 0x00032c1801007387 */ /* 0x0001e20000100800 */
[----:B----4-:R-:W-:-:S03]  /*ff70*/  IMAD R15, R68, UR7, RZ ;  /* 0x00000007440f7c24 */ /* 0x010fc6000f8e02ff */
[----:B------:R-:W4:Y:S01]  /*ff80*/  LDL.LU R68, [R1+0x4] ;  /* 0x0000040001447983 */ /* 0x000f220000300800 */
[----:B------:R-:W-:Y:S01]  /*ff90*/  PRMT R16, RZ, 0x7610, R16 ;  /* 0x00007610ff107816 */ /* 0x000fe20000000010 */
[----:B------:R-:W-:Y:S02]  /*ffa0*/  @P3 IMAD.MOV.U32 R25, RZ, RZ, R24 ;  /* 0x000000ffff193224 */ /* 0x000fe400078e0018 */
[----:B0-----:R-:W-:Y:S01]  /*ffb0*/  @P3 IMAD.MOV.U32 R24, RZ, RZ, R19 ;  /* 0x000000ffff183224 */ /* 0x001fe200078e0013 */
[----:B------:R-:W-:-:S04]  /*ffc0*/  LEA R19, P0, R15, R5, 0x1 ;  /* 0x000000050f137211 */ /* 0x000fc800078008ff */
[----:B------:R0:W4:Y:S04]  /*ffd0*/  @P3 LDG.E.U16 R16, desc[UR24][R24.64] ;  /* 0x0000001818103981 */ /* 0x000128000c1e1500 */
[----:B------:R-:W-:Y:S01]  /*ffe0*/  STL [R1+0x36c], R19 ;  /* 0x00036c1301007387 */ /* 0x000fe20000100800 */
[----:B0-----:R-:W-:Y:S02]  /*fff0*/  LEA.HI.X.SX32 R24, R15, R4, 0x1, P0 ;  /* 0x000000040f187211 */ /* 0x001fe400000f0eff */
[----:B------:R-:W-:-:S03]  /*10000*/  PRMT R15, RZ, 0x7610, R15 ;  /* 0x00007610ff0f7816 */ /* 0x000fc6000000000f */
[----:B------:R0:W-:Y:S01]  /*10010*/  STL [R1+0x368], R24 ;  /* 0x0003681801007387 */ /* 0x0001e20000100800 */
[----:B------:R-:W-:Y:S02]  /*10020*/  @P3 IMAD.MOV.U32 R25, RZ, RZ, R24 ;  /* 0x000000ffff193224 */ /* 0x000fe400078e0018 */
[----:B0-----:R-:W-:Y:S02]  /*10030*/  @P3 IMAD.MOV.U32 R24, RZ, RZ, R19 ;  /* 0x000000ffff183224 */ /* 0x001fe400078e0013 */
[----:B------:R-:W-:-:S03]  /*10040*/  IMAD R19, R63, UR7, RZ ;  /* 0x000000073f137c24 */ /* 0x000fc6000f8e02ff */
[----:B------:R0:W4:Y:S02]  /*10050*/  @P3 LDG.E.U16 R15, desc[UR24][R24.64] ;  /* 0x00000018180f3981 */ /* 0x000124000c1e1500 */
[----:B0-----:R-:W-:-:S04]  /*10060*/  LEA R24, P0, R19, R5, 0x1 ;  /* 0x0000000513187211 */ /* 0x001fc800078008ff */
[----:B------:R-:W-:Y:S02]  /*10070*/  LEA.HI.X.SX32 R25, R19, R4, 0x1, P0 ;  /* 0x0000000413197211 */ /* 0x000fe400000f0eff */
[----:B------:R-:W-:Y:S01]  /*10080*/  PRMT R19, RZ, 0x7610, R19 ;  /* 0x00007610ff137816 */ /* 0x000fe20000000013 */
[----:B------:R-:W-:Y:S01]  /*10090*/  STL [R1+0x39c], R24 ;  /* 0x00039c1801007387 */ /* 0x000fe20000100800 */
[----:B------:R-:W-:-:S04]  /*100a0*/  LOP3.LUT R26, R3, 0x50, RZ, 0x3c, !PT ;  /* 0x00000050031a7812 */ /* 0x000fc800078e3cff */
[----:B------:R2:W4:Y:S04]  /*100b0*/  @P3 LDG.E.U16 R19, desc[UR24][R24.64] ;  /* 0x0000001818133981 */ /* 0x000528000c1e1500 */
[----:B------:R-:W-:Y:S04]  /*100c0*/  STS.U16 [R26+UR8+0x280], R53 ;  /* 0x000280351a007988 */ /* 0x000fe80008000408 */
[----:B------:R-:W-:Y:S04]  /*100d0*/  STS.U16 [R26+UR8+0x680], R52 ;  /* 0x000680341a007988 */ /* 0x000fe80008000408 */
[----:B------:R-:W-:Y:S04]  /*100e0*/  STL [R1+0x398], R25 ;  /* 0x0003981901007387 */ /* 0x000fe80000100800 */
[----:B------:R-:W-:Y:S04]  /*100f0*/  STS.U16 [R26+UR8+0xa80], R59 ;  /* 0x000a803b1a007988 */ /* 0x000fe80008000408 */
[----:B------:R-:W-:Y:S04]  /*10100*/  STS.U16 [R26+UR8+0xe80], R57 ;  /* 0x000e80391a007988 */ /* 0x000fe80008000408 */
[----:B------:R-:W-:Y:S04]  /*10110*/  STS.U16 [R26+UR8+0x1280], R58 ;  /* 0x0012803a1a007988 */ /* 0x000fe80008000408 */
[----:B------:R-:W-:Y:S04]  /*10120*/  STS.U16 [R26+UR8+0x1680], R55 ;  /* 0x001680371a007988 */ /* 0x000fe80008000408 */
[----:B------:R-:W-:Y:S04]  /*10130*/  STS.U16 [R26+UR8+0x1a80], R56 ;  /* 0x001a80381a007988 */ /* 0x000fe80008000408 */
[----:B------:R-:W-:Y:S04]  /*10140*/  STS.U16 [R26+UR8+0x1e80], R51 ;  /* 0x001e80331a007988 */ /* 0x000fe80008000408 */
[----:B------:R-:W-:Y:S04]  /*10150*/  STS.U16 [R26+UR8+0x2280], R54 ;  /* 0x002280361a007988 */ /* 0x000fe80008000408 */
[----:B------:R0:W-:Y:S02]  /*10160*/  STS.U16 [R26+UR8+0x2680], R18 ;  /* 0x002680121a007988 */ /* 0x0001e40008000408 */
[----:B0-----:R-:W-:-:S02]  /*10170*/  PRMT R18, RZ, 0x7610, R18 ;  /* 0x00007610ff127816 */ /* 0x001fc40000000012 */
[----:B------:R-:W-:Y:S04]  /*10180*/  STS.U16 [R26+UR8+0x2a80], R50 ;  /* 0x002a80321a007988 */ /* 0x000fe80008000408 */
[----:B------:R0:W-:Y:S02]  /*10190*/  STS.U16 [R26+UR8+0x2e80], R23 ;  /* 0x002e80171a007988 */ /* 0x0001e40008000408 */
[----:B0-----:R-:W-:Y:S01]  /*101a0*/  PRMT R23, RZ, 0x7610, R23 ;  /* 0x00007610ff177816 */ /* 0x001fe20000000017 */
[----:B--2---:R-:W-:-:S05]  /*101b0*/  IMAD R24, R77, UR7, RZ ;  /* 0x000000074d187c24 */ /* 0x004fca000f8e02ff */
[----:B------:R-:W-:-:S04]  /*101c0*/  LEA R25, P0, R24, R5, 0x1 ;  /* 0x0000000518197211 */ /* 0x000fc800078008ff */
[----:B------:R-:W-:Y:S01]  /*101d0*/  LEA.HI.X.SX32 R27, R24, R4, 0x1, P0 ;  /* 0x00000004181b7211 */ /* 0x000fe200000f0eff */
[----:B------:R0:W-:Y:S01]  /*101e0*/  STL [R1+0x3cc], R25 ;  /* 0x0003cc1901007387 */ /* 0x0001e20000100800 */
[----:B------:R-:W-:-:S03]  /*101f0*/  @P3 IMAD.MOV.U32 R24, RZ, RZ, R25 ;  /* 0x000000ffff183224 */ /* 0x000fc600078e0019 */
[----:B------:R1:W-:Y:S04]  /*10200*/  STL [R1+0x3c8], R27 ;  /* 0x0003c81b01007387 */ /* 0x0003e80000100800 */
[----:B------:R-:W2:Y:S01]  /*10210*/  LDL.LU R77, [R1+0x2f8] ;  /* 0x0002f800014d7983 */ /* 0x000ea20000300800 */
[----:B0-----:R-:W-:-:S05]  /*10220*/  @P3 IMAD.MOV.U32 R25, RZ, RZ, R27 ;  /* 0x000000ffff193224 */ /* 0x001fca00078e001b */
[----:B------:R3:W2:Y:S02]  /*10230*/  @P3 LDG.E.U16 R18, desc[UR24][R24.64] ;  /* 0x0000001818123981 */ /* 0x0006a4000c1e1500 */
[----:B---3--:R-:W-:-:S05]  /*10240*/  IMAD R24, R83, UR7, RZ ;  /* 0x0000000753187c24 */ /* 0x008fca000f8e02ff */
[----:B------:R-:W-:-:S04]  /*10250*/  LEA R25, P0, R24, R5, 0x1 ;  /* 0x0000000518197211 */ /* 0x000fc800078008ff */
[----:B-1----:R-:W-:Y:S01]  /*10260*/  LEA.HI.X.SX32 R27, R24, R4, 0x1, P0 ;  /* 0x00000004181b7211 */ /* 0x002fe200000f0eff */
[----:B------:R0:W-:Y:S01]  /*10270*/  STL [R1+0x3fc], R25 ;  /* 0x0003fc1901007387 */ /* 0x0001e20000100800 */
[----:B------:R-:W-:-:S03]  /*10280*/  @P3 IMAD.MOV.U32 R24, RZ, RZ, R25 ;  /* 0x000000ffff183224 */ /* 0x000fc600078e0019 */
[----:B------:R1:W-:Y:S04]  /*10290*/  STL [R1+0x3f8], R27 ;  /* 0x0003f81b01007387 */ /* 0x0003e80000100800 */
[----:B------:R-:W3:Y:S01]  /*102a0*/  LDL.LU R83, [R1+0x334] ;  /* 0x0003340001537983 */ /* 0x000ee20000300800 */
[----:B0-----:R-:W-:-:S05]  /*102b0*/  @P3 IMAD.MOV.U32 R25, RZ, RZ, R27 ;  /* 0x000000ffff193224 */ /* 0x001fca00078e001b */
[----:B------:R4:W3:Y:S02]  /*102c0*/  @P3 LDG.E.U16 R23, desc[UR24][R24.64] ;  /* 0x0000001818173981 */ /* 0x0008e4000c1e1500 */
[----:B----4-:R-:W-:-:S05]  /*102d0*/  IMAD R24, R68, UR7, RZ ;  /* 0x0000000744187c24 */ /* 0x010fca000f8e02ff */
[----:B------:R-:W-:-:S04]  /*102e0*/  LEA R25, P0, R24, R5, 0x1 ;  /* 0x0000000518197211 */ /* 0x000fc800078008ff */
[----:B-1----:R-:W-:Y:S01]  /*102f0*/  LEA.HI.X.SX32 R27, R24, R4, 0x1, P0 ;  /* 0x00000004181b7211 */ /* 0x002fe200000f0eff */
[----:B------:R0:W-:Y:S04]  /*10300*/  STL [R1+0x42c], R25 ;  /* 0x00042c1901007387 */ /* 0x0001e80000100800 */
[----:B------:R-:W-:Y:S04]  /*10310*/  STL [R1+0x428], R27 ;  /* 0x0004281b01007387 */ /* 0x000fe80000100800 */
[----:B------:R-:W4:Y:S04]  /*10320*/  LDL.LU R63, [R1+0x338] ;  /* 0x00033800013f7983 */ /* 0x000f280000300800 */
[----:B------:R-:W4:Y:S04]  /*10330*/  LDL.LU R68, [R1+0x3a4] ;  /* 0x0003a40001447983 */ /* 0x000f280000300800 */
[----:B------:R-:W-:Y:S04]  /*10340*/  STS.U16 [R26+UR8+0x3280], R22 ;  /* 0x003280161a007988 */ /* 0x000fe80008000408 */
[----:B------:R1:W-:Y:S04]  /*10350*/  STS.U16 [R26+UR8+0x3680], R21 ;  /* 0x003680151a007988 */ /* 0x0003e80008000408 */
[----:B------:R-:W-:Y:S01]  /*10360*/  STS.U16 [R26+UR8+0x3a80], R20 ;  /* 0x003a80141a007988 */ /* 0x000fe20008000408 */
[----:B------:R-:W-:-:S03]  /*10370*/  @P3 IMAD.MOV.U32 R24, RZ, RZ, R25 ;  /* 0x000000ffff183224 */ /* 0x000fc600078e0019 */
[----:B------:R1:W-:Y:S01]  /*10380*/  STS.U16 [R26+UR8+0x3e80], R17 ;  /* 0x003e80111a007988 */ /* 0x0003e20008000408 */
[----:B0-----:R-:W-:Y:S01]  /*10390*/  @P3 IMAD.MOV.U32 R25, RZ, RZ, R27 ;  /* 0x000000ffff193224 */ /* 0x001fe200078e001b */
[----:B-1----:R-:W-:-:S06]  /*103a0*/  PRMT R21, RZ, 0x7610, R21 ;  /* 0x00007610ff157816 */ /* 0x002fcc0000000015 */
[----:B------:R0:W4:Y:S01]  /*103b0*/  @P3 LDG.E.U16 R21, desc[UR24][R24.64] ;  /* 0x0000001818153981 */ /* 0x000122000c1e1500 */
[----:B------:R-:W-:-:S05]  /*103c0*/  IMAD R17, R90, UR7, RZ ;  /* 0x000000075a117c24 */ /* 0x000fca000f8e02ff */
[----:B------:R-:W-:-:S04]  /*103d0*/  LEA R22, P0, R17, R5, 0x1 ;  /* 0x0000000511167211 */ /* 0x000fc800078008ff */
[----:B0-----:R-:W-:Y:S01]  /*103e0*/  LEA.HI.X.SX32 R24, R17, R4, 0x1, P0 ;  /* 0x0000000411187211 */ /* 0x001fe200000f0eff */
[----:B------:R-:W-:Y:S01]  /*103f0*/  STL [R1+0x454], R22 ;  /* 0x0004541601007387 */ /* 0x000fe20000100800 */
[----:B------:R-:W-:-:S03]  /*10400*/  LOP3.LUT R20, R3, 0x60, RZ, 0x3c, !PT ;  /* 0x0000006003147812 */ /* 0x000fc600078e3cff */
[----:B------:R0:W-:Y:S01]  /*10410*/  STL [R1+0x450], R24 ;  /* 0x0004501801007387 */ /* 0x0001e20000100800 */
[----:B------:R-:W-:-:S03]  /*10420*/  @P3 IMAD.MOV.U32 R25, RZ, RZ, R24 ;  /* 0x000000ffff193224 */ /* 0x000fc600078e0018 */
[----:B------:R1:W-:Y:S01]  /*10430*/  STS.U16 [R20+UR8+0x300], R14 ;  /* 0x0003000e14007988 */ /* 0x0003e20008000408 */
[----:B0-----:R-:W-:Y:S01]  /*10440*/  @P3 IMAD.MOV.U32 R24, RZ, RZ, R22 ;  /* 0x000000ffff183224 */ /* 0x001fe200078e0016 */
[----:B-1----:R-:W-:Y:S02]  /*10450*/  PRMT R14, RZ, 0x7610, R14 ;  /* 0x00007610ff0e7816 */ /* 0x002fe4000000000e */
[----:B------:R0:W-:Y:S04]  /*10460*/  STS.U16 [R20+UR8+0x700], R13 ;  /* 0x0007000d14007988 */ /* 0x0001e80008000408 */
[----:B------:R1:W4:Y:S04]  /*10470*/  @P3 LDG.E.U16 R14, desc[UR24][R24.64] ;  /* 0x00000018180e3981 */ /* 0x000328000c1e1500 */
[----:B------:R-:W-:Y:S01]  /*10480*/  STS.U16 [R20+UR8+0xb00], R6 ;  /* 0x000b000614007988 */ /* 0x000fe20008000408 */
[----:B0-----:R-:W-:-:S03]  /*10490*/  PRMT R13, RZ, 0x7610, R13 ;  /* 0x00007610ff0d7816 */ /* 0x001fc6000000000d */
[----:B------:R-:W-:Y:S04]  /*104a0*/  STS.U16 [R20+UR8+0xf00], R8 ;  /* 0x000f000814007988 */ /* 0x000fe80008000408 */
[----:B------:R-:W-:Y:S01]  /*104b0*/  STS.U16 [R20+UR8+0x1300], R7 ;  /* 0x0013000714007988 */ /* 0x000fe20008000408 */
[----:B--2---:R-:W-:-:S03]  /*104c0*/  IMAD R17, R77, UR7, RZ ;  /* 0x000000074d117c24 */ /* 0x004fc6000f8e02ff */
[----:B------:R-:W2:Y:S02]  /*104d0*/  LDL.LU R77, [R1+0x3a0] ;  /* 0x0003a000014d7983 */ /* 0x000ea40000300800 */
[----:B------:R-:W-:-:S04]  /*104e0*/  LEA R22, P0, R17, R5, 0x1 ;  /* 0x0000000511167211 */ /* 0x000fc800078008ff */
[----:B-1----:R-:W-:Y:S01]  /*104f0*/  LEA.HI.X.SX32 R24, R17, R4, 0x1, P0 ;  /* 0x0000000411187211 */ /* 0x002fe200000f0eff */
[----:B------:R-:W-:Y:S04]  /*10500*/  STL [R1+0xf0], R22 ;  /* 0x0000f01601007387 */ /* 0x000fe80000100800 */
[----:B------:R0:W-:Y:S01]  /*10510*/  STL [R1+0xec], R24 ;  /* 0x0000ec1801007387 */ /* 0x0001e20000100800 */
[----:B------:R-:W-:Y:S02]  /*10520*/  @P3 IMAD.MOV.U32 R25, RZ, RZ, R24 ;  /* 0x000000ffff193224 */ /* 0x000fe400078e0018 */
[----:B0-----:R-:W-:-:S05]  /*10530*/  @P3 IMAD.MOV.U32 R24, RZ, RZ, R22 ;  /* 0x000000ffff183224 */ /* 0x001fca00078e0016 */
[----:B------:R0:W2:Y:S01]  /*10540*/  @P3 LDG.E.U16 R13, desc[UR24][R24.64] ;  /* 0x00000018180d3981 */ /* 0x0000a2000c1e1500 */
[----:B---3--:R-:W-:-:S03]  /*10550*/  IMAD R6, R83, UR7, RZ ;  /* 0x0000000753067c24 */ /* 0x008fc6000f8e02ff */
[----:B------:R-:W3:Y:S02]  /*10560*/  LDL.LU R83, [R1+0x374] ;  /* 0x0003740001537983 */ /* 0x000ee40000300800 */
[----:B------:R-:W-:-:S04]  /*10570*/  LEA R22, P0, R6, R5, 0x1 ;  /* 0x0000000506167211 */ /* 0x000fc800078008ff */
[----:B0-----:R-:W-:Y:S01]  /*10580*/  LEA.HI.X.SX32 R24, R6, R4, 0x1, P0 ;  /* 0x0000000406187211 */ /* 0x001fe200000f0eff */
[----:B------:R-:W-:Y:S01]  /*10590*/  @P3 IMAD.MOV.U32 R6, RZ, RZ, R22 ;  /* 0x000000ffff063224 */ /* 0x000fe200078e0016 */
[----:B------:R-:W-:-:S03]  /*105a0*/  PRMT R17, RZ, 0x7610, R17 ;  /* 0x00007610ff117816 */ /* 0x000fc60000000011 */
[----:B------:R-:W-:Y:S01]  /*105b0*/  @P3 IMAD.MOV.U32 R7, RZ, RZ, R24 ;  /* 0x000000ffff073224 */ /* 0x000fe200078e0018 */
[----:B------:R0:W-:Y:S04]  /*105c0*/  STL [R1+0x130], R22 ;  /* 0x0001301601007387 */ /* 0x0001e80000100800 */
[----:B------:R4:W3:Y:S04]  /*105d0*/  @P3 LDG.E.U16 R17, desc[UR24][R6.64] ;  /* 0x0000001806113981 */ /* 0x0008e8000c1e1500 */
[----:B------:R-:W-:Y:S01]  /*105e0*/  STL [R1+0x12c], R24 ;  /* 0x00012c1801007387 */ /* 0x000fe20000100800 */
[----:B----4-:R-:W-:-:S03]  /*105f0*/  IMAD R6, R63, UR7, RZ ;  /* 0x000000073f067c24 */ /* 0x010fc6000f8e02ff */
[----:B------:R-:W4:Y:S02]  /*10600*/  LDL.LU R63, [R1+0x370] ;  /* 0x00037000013f7983 */ /* 0x000f240000300800 */
[C---:B------:R-:W-:Y:S02]  /*10610*/  LEA R7, P0, R6.reuse, R5, 0x1 ;  /* 0x0000000506077211 */ /* 0x040fe400078008ff */
[----:B------:R-:W-:Y:S02]  /*10620*/  STS.U16 [R20+UR8+0x1700], R10 ;  /* 0x0017000a14007988 */ /* 0x000fe40008000408 */
[----:B0-----:R-:W-:Y:S02]  /*10630*/  LEA.HI.X.SX32 R22, R6, R4, 0x1, P0 ;  /* 0x0000000406167211 */ /* 0x001fe400000f0eff */
[----:B------:R0:W-:Y:S01]  /*10640*/  STS.U16 [R20+UR8+0x1b00], R9 ;  /* 0x001b000914007988 */ /* 0x0001e20008000408 */
[----:B------:R-:W-:-:S03]  /*10650*/  @P3 IMAD.MOV.U32 R6, RZ, RZ, R7 ;  /* 0x000000ffff063224 */ /* 0x000fc600078e0007 */
[----:B------:R1:W-:Y:S01]  /*10660*/  STL [R1+0x170], R7 ;  /* 0x0001700701007387 */ /* 0x0003e20000100800 */
[----:B0-----:R-:W-:Y:S01]  /*10670*/  PRMT R9, RZ, 0x7610, R9 ;  /* 0x00007610ff097816 */ /* 0x001fe20000000009 */
[----:B-1----:R-:W-:-:S05]  /*10680*/  @P3 IMAD.MOV.U32 R7, RZ, RZ, R22 ;  /* 0x000000ffff073224 */ /* 0x002fca00078e0016 */
[----:B------:R0:W4:Y:S02]  /*10690*/  @P3 LDG.E.U16 R9, desc[UR24][R6.64] ;  /* 0x0000001806093981 */ /* 0x000124000c1e1500 */
[----:B0-----:R-:W-:Y:S02]  /*106a0*/  IMAD R6, R68, UR7, RZ ;  /* 0x0000000744067c24 */ /* 0x001fe4000f8e02ff */
[----:B------:R0:W-:Y:S03]  /*106b0*/  STL [R1+0x16c], R22 ;  /* 0x00016c1601007387 */ /* 0x0001e60000100800 */
[C---:B------:R-:W-:Y:S02]  /*106c0*/  LEA R7, P0, R6.reuse, R5, 0x1 ;  /* 0x0000000506077211 */ /* 0x040fe400078008ff */
[----:B------:R-:W-:Y:S02]  /*106d0*/  PRMT R10, RZ, 0x7610, R10 ;  /* 0x00007610ff0a7816 */ /* 0x000fe4000000000a */
[----:B0-----:R-:W-:Y:S01]  /*106e0*/  LEA.HI.X.SX32 R22, R6, R4, 0x1, P0 ;  /* 0x0000000406167211 */ /* 0x001fe200000f0eff */
[----:B------:R0:W-:Y:S01]  /*106f0*/  STL [R1+0x1b8], R7 ;  /* 0x0001b80701007387 */ /* 0x0001e20000100800 */
[----:B------:R-:W-:-:S03]  /*10700*/  @P3 IMAD.MOV.U32 R6, RZ, RZ, R7 ;  /* 0x000000ffff063224 */ /* 0x000fc600078e0007 */
[----:B------:R-:W-:Y:S04]  /*10710*/  STL [R1+0x1b4], R22 ;  /* 0x0001b41601007387 */ /* 0x000fe80000100800 */
[----:B------:R-:W4:Y:S01]  /*10720*/  LDL.LU R85, [R1+0x744] ;  /* 0x0007440001557983 */ /* 0x000f220000300800 */
[----:B0-----:R-:W-:-:S03]  /*10730*/  @P3 IMAD.MOV.U32 R7, RZ, RZ, R22 ;  /* 0x000000ffff073224 */ /* 0x001fc600078e0016 */
[----:B------:R-:W-:Y:S04]  /*10740*/  STS.U16 [R20+UR8+0x1f00], R12 ;  /* 0x001f000c14007988 */ /* 0x000fe80008000408 */
[----:B------:R2:W4:Y:S04]  /*10750*/  @P3 LDG.E.U16 R10, desc[UR24][R6.64] ;  /* 0x00000018060a3981 */ /* 0x000528000c1e1500 */
[----:B------:R-:W4:Y:S04]  /*10760*/  LDL.LU R68, [R1+0x2f4] ;  /* 0x0002f40001447983 */ /* 0x000f280000300800 */
[----:B------:R0:W-:Y:S04]  /*10770*/  STS.U16 [R20+UR8+0x2300], R11 ;  /* 0x0023000b14007988 */ /* 0x0001e80008000408 */
[----:B------:R-:W-:Y:S04]  /*10780*/  STS.U16 [R20+UR8+0x2700], R16 ;  /* 0x0027001014007988 */ /* 0x000fe80008000408 */
[----:B------:R-:W-:Y:S04]  /*10790*/  STS.U16 [R20+UR8+0x2b00], R15 ;  /* 0x002b000f14007988 */ /* 0x000fe80008000408 */
[----:B------:R-:W-:Y:S04]  /*107a0*/  STS.U16 [R20+UR8+0x2f00], R19 ;  /* 0x002f001314007988 */ /* 0x000fe80008000408 */
[----:B------:R-:W-:Y:S01]  /*107b0*/  STS.U16 [R20+UR8+0x3300], R18 ;  /* 0x0033001214007988 */ /* 0x000fe20008000408 */
[----:B--2---:R-:W-:-:S05]  /*107c0*/  IMAD R6, R77, UR7, RZ ;  /* 0x000000074d067c24 */ /* 0x004fca000f8e02ff */
[----:B------:R-:W-:-:S04]  /*107d0*/  LEA R7, P0, R6, R5, 0x1 ;  /* 0x0000000506077211 */ /* 0x000fc800078008ff */
[----:B0-----:R-:W-:Y:S01]  /*107e0*/  LEA.HI.X.SX32 R11, R6, R4, 0x1, P0 ;  /* 0x00000004060b7211 */ /* 0x001fe200000f0eff */
[----:B------:R3:W-:Y:S04]  /*107f0*/  STL [R1+0x1f8], R7 ;  /* 0x0001f80701007387 */ /* 0x0007e80000100800 */
[----:B------:R0:W-:Y:S04]  /*10800*/  STL [R1+0x1f4], R11 ;  /* 0x0001f40b01007387 */ /* 0x0001e80000100800 */
[----:B------:R-:W2:Y:S01]  /*10810*/  LDL.LU R77, [R1+0x740] ;  /* 0x00074000014d7983 */ /* 0x000ea20000300800 */
[----:B------:R-:W-:-:S02]  /*10820*/  @P3 IMAD.MOV.U32 R24, RZ, RZ, R7 ;  /* 0x000000ffff183224 */ /* 0x000fc400078e0007 */
[----:B------:R-:W-:Y:S02]  /*10830*/  @P3 IMAD.MOV.U32 R25, RZ, RZ, R11 ;  /* 0x000000ffff193224 */ /* 0x000fe400078e000b */
[----:B---3--:R-:W-:-:S05]  /*10840*/  IMAD R7, R83, UR7, RZ ;  /* 0x0000000753077c24 */ /* 0x008fca000f8e02ff */
[----:B0-----:R-:W-:-:S04]  /*10850*/  LEA R11, P0, R7, R5, 0x1 ;  /* 0x00000005070b7211 */ /* 0x001fc800078008ff */
[----:B------:R-:W-:Y:S01]  /*10860*/  LEA.HI.X.SX32 R12, R7, R4, 0x1, P0 ;  /* 0x00000004070c7211 */ /* 0x000fe200000f0eff */
[----:B------:R0:W-:Y:S04]  /*10870*/  STL [R1+0x238], R11 ;  /* 0x0002380b01007387 */ /* 0x0001e80000100800 */
[----:B------:R1:W-:Y:S04]  /*10880*/  STL [R1+0x234], R12 ;  /* 0x0002340c01007387 */ /* 0x0003e80000100800 */
[----:B------:R-:W3:Y:S01]  /*10890*/  LDL.LU R83, [R1+0x73c] ;  /* 0x00073c0001537983 */ /* 0x000ee20000300800 */
[----:B------:R-:W-:Y:S01]  /*108a0*/  @P3 IMAD.MOV.U32 R18, RZ, RZ, R11 ;  /* 0x000000ffff123224 */ /* 0x000fe200078e000b */
[----:B------:R-:W-:Y:S01]  /*108b0*/  PRMT R6, RZ, 0x7610, R6 ;  /* 0x00007610ff067816 */ /* 0x000fe20000000006 */
[----:B------:R-:W-:-:S05]  /*108c0*/  @P3 IMAD.MOV.U32 R19, RZ, RZ, R12 ;  /* 0x000000ffff133224 */ /* 0x000fca00078e000c */
[----:B------:R-:W3:Y:S01]  /*108d0*/  @P3 LDG.E.U16 R6, desc[UR24][R24.64] ;  /* 0x0000001818063981 */ /* 0x000ee2000c1e1500 */
[----:B----4-:R-:W-:-:S05]  /*108e0*/  IMAD R7, R63, UR7, RZ ;  /* 0x000000073f077c24 */ /* 0x010fca000f8e02ff */
[----:B0-----:R-:W-:-:S04]  /*108f0*/  LEA R11, P0, R7, R5, 0x1 ;  /* 0x00000005070b7211 */ /* 0x001fc800078008ff */
[----:B-1----:R-:W-:Y:S01]  /*10900*/  LEA.HI.X.SX32 R12, R7, R4, 0x1, P0 ;  /* 0x00000004070c7211 */ /* 0x002fe200000f0eff */
[----:B------:R0:W-:Y:S04]  /*10910*/  STL [R1+0x278], R11 ;  /* 0x0002780b01007387 */ /* 0x0001e80000100800 */
[----:B------:R1:W-:Y:S04]  /*10920*/  STL [R1+0x274], R12 ;  /* 0x0002740c01007387 */ /* 0x0003e80000100800 */
[----:B------:R-:W4:Y:S01]  /*10930*/  LDL.LU R63, [R1+0x738] ;  /* 0x00073800013f7983 */ /* 0x000f220000300800 */
[----:B------:R-:W-:-:S06]  /*10940*/  PRMT R8, RZ, 0x7610, R8 ;  /* 0x00007610ff087816 */ /* 0x000fcc0000000008 */
[----:B------:R0:W4:Y:S01]  /*10950*/  @P3 LDG.E.U16 R8, desc[UR24][R18.64] ;  /* 0x0000001812083981 */ /* 0x000122000c1e1500 */
[----:B------:R-:W-:Y:S01]  /*10960*/  LOP3.LUT R15, R3, 0x70, RZ, 0x3c, !PT ;  /* 0x00000070030f7812 */ /* 0x000fe200078e3cff */
[----:B0-----:R-:W-:Y:S02]  /*10970*/  @P3 IMAD.MOV.U32 R18, RZ, RZ, R11 ;  /* 0x000000ffff123224 */ /* 0x001fe400078e000b */
[----:B------:R-:W-:Y:S01]  /*10980*/  @P3 IMAD.MOV.U32 R19, RZ, RZ, R12 ;  /* 0x000000ffff133224 */ /* 0x000fe200078e000c */
[----:B------:R-:W-:Y:S04]  /*10990*/  STS.U16 [R20+UR8+0x3700], R23 ;  /* 0x0037001714007988 */ /* 0x000fe80008000408 */
[----:B------:R-:W-:Y:S04]  /*109a0*/  STS.U16 [R20+UR8+0x3b00], R21 ;  /* 0x003b001514007988 */ /* 0x000fe80008000408 */
[----:B------:R0:W-:Y:S01]  /*109b0*/  STS.U16 [R20+UR8+0x3f00], R14 ;  /* 0x003f000e14007988 */ /* 0x0001e20008000408 */
[----:B------:R-:W-:-:S05]  /*109c0*/  IMAD R11, R85, UR7, RZ ;  /* 0x00000007550b7c24 */ /* 0x000fca000f8e02ff */
[----:B-1----:R-:W-:-:S04]  /*109d0*/  LEA R12, P0, R11, R5, 0x1 ;  /* 0x000000050b0c7211 */ /* 0x002fc800078008ff */
[----:B0-----:R-:W-:Y:S02]  /*109e0*/  LEA.HI.X.SX32 R14, R11, R4, 0x1, P0 ;  /* 0x000000040b0e7211 */ /* 0x001fe400000f0eff */
[----:B------:R-:W-:Y:S01]  /*109f0*/  PRMT R11, RZ, 0x7610, R11 ;  /* 0x00007610ff0b7816 */ /* 0x000fe2000000000b */
[----:B------:R0:W-:Y:S04]  /*10a00*/  STS.U16 [R15+UR8+0x3f80], R68 ;  /* 0x003f80440f007988 */ /* 0x0001e80008000408 */
[----:B------:R1:W-:Y:S04]  /*10a10*/  STS.U16 [R15+UR8+0x380], R13 ;  /* 0x0003800d0f007988 */ /* 0x0003e80008000408 */
[----:B0-----:R-:W4:Y:S01]  /*10a20*/  LDL.LU R68, [R1+0x3d4] ;  /* 0x0003d40001447983 */ /* 0x001f220000300800 */
[----:B-1----:R-:W-:-:S03]  /*10a30*/  @P3 IMAD.MOV.U32 R13, RZ, RZ, R14 ;  /* 0x000000ffff0d3224 */ /* 0x002fc600078e000e */
[----:B------:R-:W-:Y:S04]  /*10a40*/  STL [R1+0x2b8], R12 ;  /* 0x0002b80c01007387 */ /* 0x000fe80000100800 */
[----:B------:R2:W4:Y:S04]  /*10a50*/  @P3 LDG.E.U16 R11, desc[UR24][R12.64] ;  /* 0x000000180c0b3981 */ /* 0x000528000c1e1500 */
[----:B------:R-:W-:Y:S01]  /*10a60*/  STL [R1+0x2b4], R14 ;  /* 0x0002b40e01007387 */ /* 0x000fe20000100800 */
[----:B------:R-:W-:-:S03]  /*10a70*/  PRMT R7, RZ, 0x7610, R7 ;  /* 0x00007610ff077816 */ /* 0x000fc60000000007 */
[----:B------:R-:W-:Y:S04]  /*10a80*/  STS.U16 [R15+UR8+0x780], R17 ;  /* 0x000780110f007988 */ /* 0x000fe80008000408 */
[----:B------:R0:W-:Y:S04]  /*10a90*/  STS.U16 [R15+UR8+0xb80], R9 ;  /* 0x000b80090f007988 */ /* 0x0001e80008000408 */
[----:B------:R-:W4:Y:S01]  /*10aa0*/  @P3 LDG.E.U16 R7, desc[UR24][R18.64] ;  /* 0x0000001812073981 */ /* 0x000f22000c1e1500 */
[----:B0-----:R-:W-:-:S03]  /*10ab0*/  PRMT R9, RZ, 0x7610, R9 ;  /* 0x00007610ff097816 */ /* 0x001fc60000000009 */
[----:B------:R0:W-:Y:S02]  /*10ac0*/  STS.U16 [R15+UR8+0xf80], R10 ;  /* 0x000f800a0f007988 */ /* 0x0001e40008000408 */
[----:B0-----:R-:W-:Y:S01]  /*10ad0*/  PRMT R10, RZ, 0x7610, R10 ;  /* 0x00007610ff0a7816 */ /* 0x001fe2000000000a */
[----:B--2---:R-:W-:Y:S02]  /*10ae0*/  IMAD R12, R77, UR7, RZ ;  /* 0x000000074d0c7c24 */ /* 0x004fe4000f8e02ff */
[----:B------:R-:W2:Y:S03]  /*10af0*/  LDL.LU R77, [R1+0x3d0] ;  /* 0x0003d000014d7983 */ /* 0x000ea60000300800 */
[----:B------:R-:W-:-:S04]  /*10b00*/  LEA R13, P0, R12, R5, 0x1 ;  /* 0x000000050c0d7211 */ /* 0x000fc800078008ff */
[----:B------:R-:W-:Y:S01]  /*10b10*/  LEA.HI.X.SX32 R14, R12, R4, 0x1, P0 ;  /* 0x000000040c0e7211 */ /* 0x000fe200000f0eff */
[----:B------:R0:W-:Y:S01]  /*10b20*/  STL [R1+0x2f8], R13 ;  /* 0x0002f80d01007387 */ /* 0x0001e20000100800 */
[----:B------:R-:W-:-:S03]  /*10b30*/  @P3 IMAD.MOV.U32 R12, RZ, RZ, R13 ;  /* 0x000000ffff0c3224 */ /* 0x000fc600078e000d */
[----:B0-----:R-:W-:-:S05]  /*10b40*/  @P3 IMAD.MOV.U32 R13, RZ, RZ, R14 ;  /* 0x000000ffff0d3224 */ /* 0x001fca00078e000e */
[----:B------:R3:W2:Y:S02]  /*10b50*/  @P3 LDG.E.U16 R9, desc[UR24][R12.64] ;  /* 0x000000180c093981 */ /* 0x0006a4000c1e1500 */
[----:B---3--:R-:W-:Y:S02]  /*10b60*/  IMAD R12, R83, UR7, RZ ;  /* 0x00000007530c7c24 */ /* 0x008fe4000f8e02ff */
[----:B------:R0:W-:Y:S03]  /*10b70*/  STL [R1+0x2f4], R14 ;  /* 0x0002f40e01007387 */ /* 0x0001e60000100800 */
[C---:B------:R-:W-:Y:S01]  /*10b80*/  LEA R13, P0, R12.reuse, R5, 0x1 ;  /* 0x000000050c0d7211 */ /* 0x040fe200078008ff */
[----:B------:R-:W3:Y:S03]  /*10b90*/  LDL.LU R83, [R1+0x404] ;  /* 0x0004040001537983 */ /* 0x000ee60000300800 */
[----:B0-----:R-:W-:Y:S01]  /*10ba0*/  LEA.HI.X.SX32 R14, R12, R4, 0x1, P0 ;  /* 0x000000040c0e7211 */ /* 0x001fe200000f0eff */
[----:B------:R0:W-:Y:S01]  /*10bb0*/  STL [R1+0x338], R13 ;  /* 0x0003380d01007387 */ /* 0x0001e20000100800 */
[----:B------:R-:W-:-:S03]  /*10bc0*/  @P3 IMAD.MOV.U32 R12, RZ, RZ, R13 ;  /* 0x000000ffff0c3224 */ /* 0x000fc600078e000d */
[----:B------:R4:W-:Y:S01]  /*10bd0*/  STS.U16 [R15+UR8+0x1380], R6 ;  /* 0x001380060f007988 */ /* 0x0009e20008000408 */
[----:B0-----:R-:W-:-:S05]  /*10be0*/  @P3 IMAD.MOV.U32 R13, RZ, RZ, R14 ;  /* 0x000000ffff0d3224 */ /* 0x001fca00078e000e */
[----:B------:R0:W3:Y:S01]  /*10bf0*/  @P3 LDG.E.U16 R10, desc[UR24][R12.64] ;  /* 0x000000180c0a3981 */ /* 0x0000e2000c1e1500 */
[----:B----4-:R-:W-:-:S05]  /*10c00*/  IMAD R6, R63, UR7, RZ ;  /* 0x000000073f067c24 */ /* 0x010fca000f8e02ff */
[----:B0-----:R-:W-:-:S04]  /*10c10*/  LEA R12, P0, R6, R5, 0x1 ;  /* 0x00000005060c7211 */ /* 0x001fc800078008ff */
[----:B------:R-:W-:Y:S02]  /*10c20*/  LEA.HI.X.SX32 R13, R6, R4, 0x1, P0 ;  /* 0x00000004060d7211 */ /* 0x000fe400000f0eff */
[----:B------:R-:W-:-:S06]  /*10c30*/  PRMT R6, RZ, 0x7610, R6 ;  /* 0x00007610ff067816 */ /* 0x000fcc0000000006 */
[----:B------:R0:W4:Y:S04]  /*10c40*/  @P3 LDG.E.U16 R6, desc[UR24][R12.64] ;  /* 0x000000180c063981 */ /* 0x000128000c1e1500 */
[----:B------:R-:W-:Y:S04]  /*10c50*/  STS.U16 [R15+UR8+0x1780], R8 ;  /* 0x001780080f007988 */ /* 0x000fe80008000408 */
[----:B------:R-:W-:Y:S04]  /*10c60*/  STL [R1+0x334], R14 ;  /* 0x0003340e01007387 */ /* 0x000fe80000100800 */
[----:B------:R-:W-:Y:S04]  /*10c70*/  STL [R1+0x374], R12 ;  /* 0x0003740c01007387 */ /* 0x000fe80000100800 */
[----:B------:R-:W-:Y:S04]  /*10c80*/  STL [R1+0x370], R13 ;  /* 0x0003700d01007387 */ /* 0x000fe80000100800 */
[----:B------:R1:W-:Y:S02]  /*10c90*/  STS.U16 [R15+UR8+0x1b80], R7 ;  /* 0x001b80070f007988 */ /* 0x0003e40008000408 */
[----:B-1----:R-:W-:-:S05]  /*10ca0*/  IMAD R7, R68, UR7, RZ ;  /* 0x0000000744077c24 */ /* 0x002fca000f8e02ff */
[C---:B------:R-:W-:Y:S01]  /*10cb0*/  LEA R8, P0, R7.reuse, R5, 0x1 ;  /* 0x0000000507087211 */ /* 0x040fe200078008ff */
[----:B------:R-:W-:Y:S03]  /*10cc0*/  STS.U16 [R15+UR8+0x1f80], R11 ;  /* 0x001f800b0f007988 */ /* 0x000fe60008000408 */
[----:B0-----:R-:W-:Y:S02]  /*10cd0*/  LEA.HI.X.SX32 R12, R7, R4, 0x1, P0 ;  /* 0x00000004070c7211 */ /* 0x001fe400000f0eff */
[----:B------:R-:W-:Y:S01]  /*10ce0*/  PRMT R7, RZ, 0x7610, R7 ;  /* 0x00007610ff077816 */ /* 0x000fe20000000007 */
[----:B------:R-:W-:Y:S04]  /*10cf0*/  STL [R1+0x3a4], R8 ;  /* 0x0003a40801007387 */ /* 0x000fe80000100800 */
[----:B------:R-:W-:Y:S04]  /*10d00*/  STL [R1+0x3a0], R12 ;  /* 0x0003a00c01007387 */ /* 0x000fe80000100800 */
[----:B--2---:R0:W-:Y:S02]  /*10d10*/  STS.U16 [R15+UR8+0x2380], R9 ;  /* 0x002380090f007988 */ /* 0x0041e40008000408 */
[----:B0-----:R-:W-:-:S05]  /*10d20*/  @P3 IMAD.MOV.U32 R9, RZ, RZ, R12 ;  /* 0x000000ffff093224 */ /* 0x001fca00078e000c */
[----:B------:R0:W2:Y:S02]  /*10d30*/  @P3 LDG.E.U16 R7, desc[UR24][R8.64] ;  /* 0x0000001808073981 */ /* 0x0000a4000c1e1500 */
[----:B0-----:R-:W-:-:S05]  /*10d40*/  IMAD R8, R77, UR7, RZ ;  /* 0x000000074d087c24 */ /* 0x001fca000f8e02ff */
[----:B------:R-:W-:-:S04]  /*10d50*/  LEA R9, P0, R8, R5, 0x1 ;  /* 0x0000000508097211 */ /* 0x000fc800078008ff */
[----:B------:R-:W-:Y:S01]  /*10d60*/  LEA.HI.X.SX32 R11, R8, R4, 0x1, P0 ;  /* 0x00000004080b7211 */ /* 0x000fe200000f0eff */
[----:B------:R0:W-:Y:S01]  /*10d70*/  STL [R1+0x3d4], R9 ;  /* 0x0003d40901007387 */ /* 0x0001e20000100800 */
[----:B------:R-:W-:-:S03]  /*10d80*/  @P3 IMAD.MOV.U32 R8, RZ, RZ, R9 ;  /* 0x000000ffff083224 */ /* 0x000fc600078e0009 */
[----:B---3--:R-:W-:Y:S01]  /*10d90*/  STS.U16 [R15+UR8+0x2780], R10 ;  /* 0x0027800a0f007988 */ /* 0x008fe20008000408 */
[----:B0-----:R-:W-:-:S03]  /*10da0*/  @P3 IMAD.MOV.U32 R9, RZ, RZ, R11 ;  /* 0x000000ffff093224 */ /* 0x001fc600078e000b */
[----:B----4-:R0:W-:Y:S02]  /*10db0*/  STS.U16 [R15+UR8+0x2b80], R6 ;  /* 0x002b80060f007988 */ /* 0x0101e40008000408 */
[----:B0-----:R-:W-:-:S06]  /*10dc0*/  PRMT R6, RZ, 0x7610, R6 ;  /* 0x00007610ff067816 */ /* 0x001fcc0000000006 */
[----:B------:R0:W3:Y:S02]  /*10dd0*/  @P3 LDG.E.U16 R6, desc[UR24][R8.64] ;  /* 0x0000001808063981 */ /* 0x0000e4000c1e1500 */
[----:B0-----:R-:W-:-:S05]  /*10de0*/  IMAD R8, R83, UR7, RZ ;  /* 0x0000000753087c24 */ /* 0x001fca000f8e02ff */
[CC--:B------:R-:W-:Y:S01]  /*10df0*/  LEA R9, P0, R8.reuse, R5.reuse, 0x1 ;  /* 0x0000000508097211 */ /* 0x0c0fe200078008ff */
[----:B------:R-:W-:Y:S03]  /*10e00*/  STL [R1+0x3d0], R11 ;  /* 0x0003d00b01007387 */ /* 0x000fe60000100800 */
[----:B------:R-:W-:Y:S01]  /*10e10*/  LEA.HI.X.SX32 R8, R8, R4, 0x1, P0 ;  /* 0x0000000408087211 */ /* 0x000fe200000f0eff */
[----:B--2---:R0:W-:Y:S02]  /*10e20*/  STS.U16 [R15+UR8+0x2f80], R7 ;  /* 0x002f80070f007988 */ /* 0x0041e40008000408 */
[----:B0-----:R-:W-:Y:S02]  /*10e30*/  IMAD R7, R0, UR7, RZ ;  /* 0x0000000700077c24 */ /* 0x001fe4000f8e02ff */
[----:B------:R-:W5:Y:S04]  /*10e40*/  LDL.LU R0, [R1+0x74c] ;  /* 0x00074c0001007983 */ /* 0x000f680000300800 */
[----:B------:R0:W-:Y:S01]  /*10e50*/  STL [R1+0x404], R9 ;  /* 0x0004040901007387 */ /* 0x0001e20000100800 */
[----:B------:R-:W-:-:S03]  /*10e60*/  LEA R5, P0, R7, R5, 0x1 ;  /* 0x0000000507057211 */ /* 0x000fc600078008ff */
[----:B------:R1:W-:Y:S01]  /*10e70*/  STL [R1+0x400], R8 ;  /* 0x0004000801007387 */ /* 0x0003e20000100800 */
[----:B0-----:R-:W-:-:S04]  /*10e80*/  @P3 LOP3.LUT R9, R9, R8, RZ, 0x3c, !PT ;  /* 0x0000000809093212 */ /* 0x001fc800078e3cff */
[----:B-1----:R-:W-:Y:S02]  /*10e90*/  @P3 LOP3.LUT R8, R9, R8, RZ, 0x3c, !PT ;  /* 0x0000000809083212 */ /* 0x002fe400078e3cff */
[----:B------:R-:W-:Y:S02]  /*10ea0*/  LEA.HI.X.SX32 R10, R7, R4, 0x1, P0 ;  /* 0x00000004070a7211 */ /* 0x000fe400000f0eff */
[----:B------:R-:W-:Y:S02]  /*10eb0*/  @P3 LOP3.LUT R9, R9, R8, RZ, 0x3c, !PT ;  /* 0x0000000809093212 */ /* 0x000fe400078e3cff */
[----:B------:R-:W-:Y:S01]  /*10ec0*/  PRMT R4, RZ, 0x7610, R4 ;  /* 0x00007610ff047816 */ /* 0x000fe20000000004 */
[----:B---3--:R0:W-:Y:S02]  /*10ed0*/  STS.U16 [R15+UR8+0x3380], R6 ;  /* 0x003380060f007988 */ /* 0x0081e40008000408 */
[----:B0-----:R-:W-:-:S06]  /*10ee0*/  PRMT R6, RZ, 0x7610, R6 ;  /* 0x00007610ff067816 */ /* 0x001fcc0000000006 */
[----:B------:R0:W2:Y:S02]  /*10ef0*/  @P3 LDG.E.U16 R6, desc[UR24][R8.64] ;  /* 0x0000001808063981 */ /* 0x0000a4000c1e1500 */
[----:B0-----:R-:W-:Y:S02]  /*10f00*/  @P3 IMAD.MOV.U32 R8, RZ, RZ, R5 ;  /* 0x000000ffff083224 */ /* 0x001fe400078e0005 */
[----:B------:R-:W-:-:S05]  /*10f10*/  @P3 IMAD.MOV.U32 R9, RZ, RZ, R10 ;  /* 0x000000ffff093224 */ /* 0x000fca00078e000a */
[----:B------:R-:W3:Y:S01]  /*10f20*/  @P3 LDG.E.U16 R4, desc[UR24][R8.64] ;  /* 0x0000001808043981 */ /* 0x000ee2000c1e1500 */
[----:B------:R-:W-:Y:S02]  /*10f30*/  UIADD3 UR12, UPT, UPT, UR8, 0x8000, URZ ;  /* 0x00008000080c7890 */ /* 0x000fe4000fffe0ff */
[----:B------:R-:W-:Y:S02]  /*10f40*/  USHF.L.U32 UR7, UR14, 0x7, URZ ;  /* 0x000000070e077899 */ /* 0x000fe400080006ff */
[----:B------:R-:W-:Y:S01]  /*10f50*/  USHF.R.U32.HI UR14, URZ, 0x4, UR12 ;  /* 0x00000004ff0e7899 */ /* 0x000fe2000801160c */
[----:B------:R0:W-:Y:S01]  /*10f60*/  STL [R1+0x178], R5 ;  /* 0x0001780501007387 */ /* 0x0001e20000100800 */
[----:B------:R-:W-:Y:S02]  /*10f70*/  USHF.R.S32.HI UR6, URZ, 0x1f, UR26 ;  /* 0x0000001fff067899 */ /* 0x000fe4000801141a */
[----:B------:R-:W-:Y:S01]  /*10f80*/  USGXT.U32 UR14, UR14, 0xe ;  /* 0x0000000e0e0e789a */ /* 0x000fe20008000000 */
[----:B------:R0:W-:Y:S01]  /*10f90*/  STL [R1+0x174], R10 ;  /* 0x0001740a01007387 */ /* 0x0001e20000100800 */
[----:B------:R-:W-:-:S02]  /*10fa0*/  ULEA.HI UR13, UR6, UR26, URZ, 0x7 ;  /* 0x0000001a060d7291 */ /* 0x000fc4000f8f38ff */
[----:B------:R-:W-:Y:S02]  /*10fb0*/  UIADD3 UR20, UP3, UPT, UR14, 0x2, URZ ;  /* 0x000000020e147890 */ /* 0x000fe4000ff7e0ff */
[----:B------:R-:W-:Y:S01]  /*10fc0*/  UISETP.NE.U32.AND UP1, UPT, UR16, URZ, UPT ;  /* 0x000000ff1000728c */ /* 0x000fe2000bf25070 */
[----:B------:R-:W-:Y:S01]  /*10fd0*/  UMOV UR5, URZ ;  /* 0x000000ff00057c82 */ /* 0x000fe20008000000 */
[----:B------:R-:W-:Y:S02]  /*10fe0*/  UIADD3 UR6, UPT, UPT, UR8, 0x14000, URZ ;  /* 0x0001400008067890 */ /* 0x000fe4000fffe0ff */
[----:B------:R-:W-:Y:S02]  /*10ff0*/  USHF.R.S32.HI UR13, URZ, 0x7, UR13 ;  /* 0x00000007ff0d7899 */ /* 0x000fe4000801140d */
[----:B------:R-:W-:Y:S02]  /*11000*/  UIADD3.X UR27, UPT, UPT, UR5, 0x40004040, URZ, UP3, !UPT ;  /* 0x40004040051b7890 */ /* 0x000fe40009ffe4ff */
[----:B------:R-:W-:-:S02]  /*11010*/  UISETP.LT.OR UP3, UPT, UR26, 0x80, UP1 ;  /* 0x000000801a00788c */ /* 0x000fc40008f61670 */
[----:B------:R-:W-:Y:S02]  /*11020*/  USHF.R.U32.HI UR6, URZ, 0x4, UR6 ;  /* 0x00000004ff067899 */ /* 0x000fe40008011606 */
[----:B------:R-:W-:Y:S02]  /*11030*/  UISETP.LT.AND UP2, UPT, UR13, 0x1, UPT ;  /* 0x000000010d00788c */ /* 0x000fe4000bf41270 */
[----:B------:R-:W-:Y:S02]  /*11040*/  USGXT.U32 UR12, UR6, 0xe ;  /* 0x0000000e060c789a */ /* 0x000fe40008000000 */
[----:B------:R-:W-:Y:S02]  /*11050*/  USEL UR13, UR13, 0x1, !UP2 ;  /* 0x000000010d0d7887 */ /* 0x000fe4000d000000 */
[----:B------:R-:W-:Y:S02]  /*11060*/  UIADD3 UR21, UP2, UPT, UR12, 0x80, URZ ;  /* 0x000000800c157890 */ /* 0x000fe4000ff5e0ff */
[----:B------:R-:W-:Y:S01]  /*11070*/  UIADD3 UR13, UPT, UPT, UR13, -0x1, URZ ;  /* 0xffffffff0d0d7890 */ /* 0x000fe2000fffe0ff */
[----:B------:R-:W-:Y:S01]  /*11080*/  UMOV UR4, URZ ;  /* 0x000000ff00047c82 */ /* 0x000fe20008000000 */
[----:B------:R-:W-:-:S02]  /*11090*/  USHF.L.U32 UR15, UR15, 0x7, URZ ;  /* 0x000000070f0f7899 */ /* 0x000fc400080006ff */
[----:B------:R-:W-:Y:S02]  /*110a0*/  UIADD3.X UR68, UPT, UPT, UR4, 0x40004040, URZ, UP2, !UPT ;  /* 0x4000404004447890 */ /* 0x000fe400097fe4ff */
[----:B------:R-:W-:Y:S01]  /*110b0*/  UISETP.NE.U32.AND UP2, UPT, UR13, URZ, UPT ;  /* 0x000000ff0d00728c */ /* 0x000fe2000bf45070 */
[----:B--2---:R0:W-:Y:S04]  /*110c0*/  STS.U16 [R15+UR8+0x3780], R6 ;  /* 0x003780060f007988 */ /* 0x0041e80008000408 */
[----:B---3--:R0:W-:Y:S01]  /*110d0*/  STS.U16 [R15+UR8+0x3b80], R4 ;  /* 0x003b80040f007988 */ /* 0x0081e20008000408 */
[----:B------:R1:W-:Y:S06]  /*110e0*/  MEMBAR.ALL.CTA ;  /* 0x0000000000007992 */ /* 0x0003ec0000008000 */
[----:B-1----:R-:W1:Y:S02]  /*110f0*/  FENCE.VIEW.ASYNC.S ;  /* 0x00000000000073c6 */ /* 0x002e640000000000 */
[----:B-1----:R-:W-:Y:S06]  /*11100*/  BAR.SYNC.DEFER_BLOCKING 0x0 ;  /* 0x0000000000007b1d */ /* 0x002fec0000010000 */
[----:B------:R-:W-:Y:S05]  /*11110*/  BRA.U UP3, `(.L_x_6) ;  /* 0x0000000103d87547 */ /* 0x000fea000b800000 */
[----:B------:R-:W-:Y:S02]  /*11120*/  USHF.R.U32.HI UR18, URZ, 0x4, UR8 ;  /* 0x00000004ff127899 */ /* 0x000fe40008011608 */
[----:B------:R-:W-:Y:S02]  /*11130*/  UIADD3 UR5, UPT, UPT, UR8, 0x10000, URZ ;  /* 0x0001000008057890 */ /* 0x000fe4000fffe0ff */
[----:B------:R-:W-:Y:S02]  /*11140*/  USGXT.U32 UR18, UR18, 0xe ;  /* 0x0000000e1212789a */ /* 0x000fe40008000000 */
[----:B------:R-:W-:Y:S02]  /*11150*/  USHF.R.U32.HI UR5, URZ, 0x4, UR5 ;  /* 0x00000004ff057899 */ /* 0x000fe40008011605 */
[----:B------:R-:W-:Y:S02]  /*11160*/  UIADD3 UR36, UP3, UPT, UR18, 0x2, URZ ;  /* 0x0000000212247890 */ /* 0x000fe4000ff7e0ff */
[----:B------:R-:W-:Y:S01]  /*11170*/  USGXT.U32 UR16, UR5, 0xe ;  /* 0x0000000e0510789a */ /* 0x000fe20008000000 */
[----:B------:R-:W-:Y:S01]  /*11180*/  UMOV UR4, URZ ;  /* 0x000000ff00047c82 */ /* 0x000fe20008000000 */
[----:B------:R-:W-:Y:S01]  /*11190*/  UMOV UR6, URZ ;  /* 0x000000ff00067c82 */ /* 0x000fe20008000000 */
[----:B------:R-:W-:-:S02]  /*111a0*/  UIADD3.X UR37, UPT, UPT, UR4, 0x40004040, URZ, UP3, !UPT ;  /* 0x4000404004257890 */ /* 0x000fc40009ffe4ff */
[----:B------:R-:W-:Y:S01]  /*111b0*/  UIADD3 UR44, UP3, UPT, UR16, 0x80, URZ ;  /* 0x00000080102c7890 */ /* 0x000fe2000ff7e0ff */
[----:B------:R-:W-:Y:S01]  /*111c0*/  UMOV UR4, UR11 ;  /* 0x0000000b00047c82 */ /* 0x000fe20008000000 */
[----:B------:R-:W-:Y:S02]  /*111d0*/  UMOV UR5, URZ ;  /* 0x000000ff00057c82 */ /* 0x000fe40008000000 */
[----:B------:R-:W-:Y:S01]  /*111e0*/  UIADD3.X UR45, UPT, UPT, UR6, 0x40004040, URZ, UP3, !UPT ;  /* 0x40004040062d7890 */ /* 0x000fe20009ffe4ff */
[----:B------:R-:W-:Y:S01]  /*111f0*/  UMOV UR69, UR4 ;  /* 0x0000000400457c82 */ /* 0x000fe20008000000 */
[----:B------:R-:W-:Y:S02]  /*11200*/  UIADD3.64 UR4, UPT, UPT, UR36, 0x2, URZ ;  /* 0x0000000224047897 */ /* 0x000fe4000fffe0ff */
[----:B------:R-:W-:Y:S02]  /*11210*/  UIADD3.64 UR56, UPT, UPT, UR44, 0x80, URZ ;  /* 0x000000802c387897 */ /* 0x000fe4000fffe0ff */
[----:B------:R-:W-:-:S02]  /*11220*/  UIADD3.64 UR46, UPT, UPT, UR36, 0x4, URZ ;  /* 0x00000004242e7897 */ /* 0x000fc4000fffe0ff */
[----:B------:R-:W-:Y:S02]  /*11230*/  UIADD3.64 UR58, UPT, UPT, UR44, 0x100, URZ ;  /* 0x000001002c3a7897 */ /* 0x000fe4000fffe0ff */
[----:B------:R-:W-:Y:S02]  /*11240*/  UIADD3.64 UR48, UPT, UPT, UR36, 0x3fe, URZ ;  /* 0x000003fe24307897 */ /* 0x000fe4000fffe0ff */
[----:B------:R-:W-:Y:S02]  /*11250*/  UIADD3.64 UR60, UPT, UPT, UR44, 0x180, URZ ;  /* 0x000001802c3c7897 */ /* 0x000fe4000fffe0ff */
[----:B------:R-:W-:Y:S02]  /*11260*/  UIADD3.64 UR50, UPT, UPT, UR36, 0x400, URZ ;  /* 0x0000040024327897 */ /* 0x000fe4000fffe0ff */
[----:B------:R-:W-:Y:S02]  /*11270*/  UIADD3.64 UR62, UPT, UPT, UR44, 0x200, URZ ;  /* 0x000002002c3e7897 */ /* 0x000fe4000fffe0ff */
[----:B------:R-:W-:-:S02]  /*11280*/  UIADD3.64 UR52, UPT, UPT, UR36, 0x402, URZ ;  /* 0x0000040224347897 */ /* 0x000fc4000fffe0ff */
[----:B------:R-:W-:Y:S01]  /*11290*/  UIADD3.64 UR64, UPT, UPT, UR44, 0x280, URZ ;  /* 0x000002802c407897 */ /* 0x000fe2000fffe0ff */
[----:B------:R-:W-:Y:S01]  /*112a0*/  UMOV UR40, 0x0 ;  /* 0x0000000000287882 */ /* 0x000fe20000000000 */
[----:B------:R-:W-:Y:S01]  /*112b0*/  UMOV UR41, 0x4208490 ;  /* 0x0420849000297882 */ /* 0x000fe20000000000 */
[----:B------:R-:W-:Y:S01]  /*112c0*/  UIADD3.64 UR54, UPT, UPT, UR36, 0x404, URZ ;  /* 0x0000040424367897 */ /* 0x000fe2000fffe0ff */
[----:B------:R-:W-:Y:S01]  /*112d0*/  UMOV UR19, 0x40004040 ;  /* 0x4000404000137882 */ /* 0x000fe20000000000 */
[----:B------:R-:W-:Y:S01]  /*112e0*/  UIADD3.64 UR66, UPT, UPT, UR44, 0x300, URZ ;  /* 0x000003002c427897 */ /* 0x000fe2000fffe0ff */
[----:B------:R-:W-:Y:S01]  /*112f0*/  UMOV UR17, 0x40004040 ;  /* 0x4000404000117882 */ /* 0x000fe20000000000 */
[----:B------:R-:W-:Y:S01]  /*11300*/  UMOV UR38, 0x0 ;  /* 0x0000000000267882 */ /* 0x000fe20000000000 */
[----:B------:R-:W-:Y:S01]  /*11310*/  UMOV UR39, 0x4208490 ;  /* 0x0420849000277882 */ /* 0x000fe20000000000 */
[----:B------:R-:W-:Y:S01]  /*11320*/  UMOV UR34, 0x0 ;  /* 0x0000000000227882 */ /* 0x000fe20000000000 */
[----:B------:R-:W-:Y:S01]  /*11330*/  UMOV UR35, 0x4208490 ;  /* 0x0420849000237882 */ /* 0x000fe20000000000 */
[----:B------:R1:W-:Y:S01]  /*11340*/  UTCHMMA gdesc[UR16], gdesc[UR18], tmem[UR9], tmem[UR40], idesc[UR41], !UPT ;  /* 0x00ff2812100075ea */ /* 0x0003e2000f800009 */
[----:B------:R-:W-:Y:S01]  /*11350*/  UMOV UR32, 0x0 ;  /* 0x0000000000207882 */ /* 0x000fe20000000000 */
[----:B------:R-:W-:Y:S01]  /*11360*/  UMOV UR33, 0x4208490 ;  /* 0x0420849000217882 */ /* 0x000fe20000000000 */
[----:B------:R1:W-:Y:S01]  /*11370*/  UTCHMMA gdesc[UR44], gdesc[UR36], tmem[UR9], tmem[UR38], idesc[UR39], UPT ;  /* 0x00ff26242c0075ea */ /* 0x0003e2000b800009 */
        /* <DEDUP_REMOVED lines=12> */
[----:B------:R1:W-:Y:S01]  /*11440*/  UTCHMMA gdesc[UR64], gdesc[UR52], tmem[UR9], tmem[UR22], idesc[UR23], UPT ;  /* 0x00ff1634400075ea */ /* 0x0003e2000b800009 */
[----:B------:R1:W-:Y:S01]  /*11450*/  UTCHMMA gdesc[UR66], gdesc[UR54], tmem[UR9], tmem[UR42], idesc[UR43], UPT ;  /* 0x00ff2a36420075ea */ /* 0x0003e2000b800009 */
[----:B------:R1:W-:Y:S01]  /*11460*/  UTCBAR [UR69], URZ ;  /* 0x000000ff450073e9 */ /* 0x0003e200080000ff */
[----:B------:R-:W-:Y:S01]  /*11470*/  NOP ;  /* 0x0000000000007918 */ /* 0x000fe20000000000 */
.L_x_6:
[----:B------:R-:W-:Y:S01]  /*11480*/  UMOV UR6, URZ ;  /* 0x000000ff00067c82 */ /* 0x000fe20008000000 */
[----:B-1----:R-:W-:Y:S01]  /*11490*/  UMOV UR4, URZ ;  /* 0x000000ff00047c82 */ /* 0x002fe20008000000 */
[----:B------:R-:W-:Y:S01]  /*114a0*/  UMOV UR16, UR21 ;  /* 0x0000001500107c82 */ /* 0x000fe20008000000 */
[----:B------:R-:W-:Y:S01]  /*114b0*/  UMOV UR17, UR68 ;  /* 0x0000004400117c82 */ /* 0x000fe20008000000 */
[----:B------:R-:W-:Y:S01]  /*114c0*/  UMOV UR18, UR20 ;  /* 0x0000001400127c82 */ /* 0x000fe20008000000 */
[----:B------:R-:W-:Y:S01]  /*114d0*/  UMOV UR19, UR27 ;  /* 0x0000001b00137c82 */ /* 0x000fe20008000000 */
[----:B------:R-:W-:Y:S05]  /*114e0*/  BRA.U !UP2, `(.L_x_7) ;  /* 0x000000b50a3c7547 */ /* 0x000fea000b800000 */
[----:B------:R-:W-:Y:S02]  /*114f0*/  USHF.R.S32.HI UR66, URZ, 0x1f, UR7 ;  /* 0x0000001fff427899 */ /* 0x000fe40008011407 */
[----:B------:R-:W-:Y:S02]  /*11500*/  USHF.R.S32.HI UR27, URZ, 0x1f, UR15 ;  /* 0x0000001fff1b7899 */ /* 0x000fe4000801140f */
[----:B------:R-:W-:Y:S02]  /*11510*/  USHF.L.U32 UR70, UR7, 0x1, URZ ;  /* 0x0000000107467899 */ /* 0x000fe400080006ff */
[----:B------:R-:W-:Y:S02]  /*11520*/  USHF.L.U64.HI UR66, UR7, 0x1, UR66 ;  /* 0x0000000107427899 */ /* 0x000fe40008010242 */
        /* <DEDUP_REMOVED lines=8> */
[----:B------:R-:W-:Y:S02]  /*115b0*/  UIADD3.64 UR44, UPT, UPT, UR16, 0x280, URZ ;  /* 0x00000280102c7897 */ /* 0x000fe4000fffe0ff */
[----:B------:R-:W-:Y:S02]  /*115c0*/  UIADD3.64 UR46, UPT, UPT, UR18, 0x402, URZ ;  /* 0x00000402122e7897 */ /* 0x000fe4000fffe0ff */
[----:B------:R-:W-:Y:S01]  /*115d0*/  UIADD3.64 UR48, UPT, UPT, UR16, 0x300, URZ ;  /* 0x0000030010307897 */ /* 0x000fe2000fffe0ff */
[----:B------:R-:W1:Y:S01]  /*115e0*/  LDCU UR68, c[0x0][0x3a0] ;  /* 0x00007400ff4477ac */ /* 0x000e620008000800 */
[----:B------:R-:W-:Y:S02]  /*115f0*/  UIADD3.64 UR50, UPT, UPT, UR18, 0x404, URZ ;  /* 0x0000040412327897 */ /* 0x000fe4000fffe0ff */
[----:B------:R-:W-:Y:S02]  /*11600*/  USHF.L.U32 UR69, UR15, 0x1, URZ ;  /* 0x000000010f457899 */ /* 0x000fe400080006ff */
[----:B------:R-:W-:Y:S01]  /*11610*/  USHF.L.U64.HI UR27, UR15, 0x1, UR27 ;  /* 0x000000010f1b7899 */ /* 0x000fe2000801021b */
[----:B------:R-:W-:Y:S01]  /*11620*/  UMOV UR67, 0x1 ;  /* 0x0000000100437882 */ /* 0x000fe20000000000 */
[----:B------:R-:W-:-:S10]  /*11630*/  UMOV UR7, URZ ;  /* 0x000000ff00077c82 */ /* 0x000fd40008000000 */
.L_x_10:
[----:B------:R-:W2:Y:S04]  /*11640*/  LDL.LU R18, [R1+0x4b0] ;  /* 0x0004b00001127983 */ /* 0x000ea80000300800 */
[----:B------:R-:W3:Y:S04]  /*11650*/  LDL.LU R17, [R1+0x454] ;  /* 0x0004540001117983 */ /* 0x000ee80000300800 */
[----:B------:R-:W4:Y:S04]  /*11660*/  LDL.LU R16, [R1+0x44c] ;  /* 0x00044c0001107983 */ /* 0x000f280000300800 */
[----:B0-----:R-:W4:Y:S04]  /*11670*/  LDL.LU R15, [R1+0x444] ;  /* 0x00044400010f7983 */ /* 0x001f280000300800 */
[----:B------:R-:W4:Y:S04]  /*11680*/  LDL.LU R14, [R1+0x43c] ;  /* 0x00043c00010e7983 */ /* 0x000f280000300800 */
[----:B------:R-:W4:Y:S04]  /*11690*/  LDL.LU R13, [R1+0x4ac] ;  /* 0x0004ac00010d7983 */ /* 0x000f280000300800 */
[----:B------:R-:W4:Y:S04]  /*116a0*/  LDL.LU R12, [R1+0x434] ;  /* 0x00043400010c7983 */ /* 0x000f280000300800 */
[----:B------:R-:W4:Y:S04]  /*116b0*/  LDL.LU R7, [R1+0x450] ;  /* 0x0004500001077983 */ /* 0x000f280000300800 */
[----:B------:R-:W4:Y:S04]  /*116c0*/  LDL.LU R6, [R1+0x4a8] ;  /* 0x0004a80001067983 */ /* 0x000f280000300800 */
[----:B------:R-:W4:Y:S04]  /*116d0*/  LDL.LU R11, [R1+0x448] ;  /* 0x00044800010b7983 */ /* 0x000f280000300800 */
[----:B------:R-:W4:Y:S04]  /*116e0*/  LDL.LU R9, [R1+0x4a0] ;  /* 0x0004a00001097983 */ /* 0x000f280000300800 */
[----:B------:R-:W4:Y:S04]  /*116f0*/  LDL.LU R5, [R1+0x440] ;  /* 0x0004400001057983 */ /* 0x000f280000300800 */
[----:B------:R-:W4:Y:S01]  /*11700*/  LDL.LU R8, [R1+0x178] ;  /* 0x0001780001087983 */ /* 0x000f220000300800 */
[----:B------:R-:W-:-:S02]  /*11710*/  UIADD3 UR6, UPT, UPT, UR6, 0x1, URZ ;  /* 0x0000000106067890 */ /* 0x000fc4000fffe0ff */
[----:B------:R-:W-:Y:S01]  /*11720*/  USHF.L.U32 UR4, UR4, 0x1f, URZ ;  /* 0x0000001f04047899 */ /* 0x000fe200080006ff */
[----:B------:R-:W0:Y:S01]  /*11730*/  S2R R10, SR_TID.X ;  /* 0x00000000000a7919 */ /* 0x000e220000002100 */
[----:B-1----:R-:W-:Y:S01]  /*11740*/  UIMAD UR5, UR6, -0x80, UR68 ;  /* 0xffffff80060578a4 */ /* 0x002fe2000f8e0244 */
[----:B0-----:R-:W-:-:S04]  /*11750*/  SHF.R.U32.HI R4, RZ, 0x6, R10 ;  /* 0x00000006ff047819 */ /* 0x001fc8000001160a */
[----:B------:R-:W-:-:S04]  /*11760*/  SGXT.U32 R4, R4, 0x1 ;  /* 0x000000010404781a */ /* 0x000fc80000000000 */
[----:B------:R-:W-:Y:S02]  /*11770*/  ISETP.GE.AND P0, PT, R4, UR5, PT ;  /* 0x0000000504007c0c */ /* 0x000fe4000bf06270 */
[----:B--2---:R-:W-:Y:S02]  /*11780*/  IADD3 R18, P6, PT, R18, UR69, RZ ;  /* 0x0000004512127c10 */ /* 0x004fe4000ffde0ff */
[----:B---3--:R-:W-:-:S03]  /*11790*/  IADD3 R17, P1, PT, R17, UR69, RZ ;  /* 0x0000004511117c10 */ /* 0x008fc6000ff3e0ff */
[----:B------:R-:W-:Y:S01]  /*117a0*/  STL [R1+0x4b0], R18 ;  /* 0x0004b01201007387 */ /* 0x000fe20000100800 */
[----:B----4-:R-:W-:-:S03]  /*117b0*/  IADD3 R16, P3, PT, R16, UR69, RZ ;  /* 0x0000004510107c10 */ /* 0x010fc6000ff7e0ff */
[----:B------:R-:W-:Y:S01]  /*117c0*/  STL [R1+0x454], R17 ;  /* 0x0004541101007387 */ /* 0x000fe20000100800 */
[----:B------:R-:W-:-:S03]  /*117d0*/  IADD3 R15, P4, PT, R15, UR69, RZ ;  /* 0x000000450f0f7c10 */ /* 0x000fc6000ff9e0ff */
[----:B------:R-:W-:Y:S01]  /*117e0*/  STL [R1+0x44c], R16 ;  /* 0x00044c1001007387 */ /* 0x000fe20000100800 */
[----:B------:R-:W-:-:S03]  /*117f0*/  IADD3 R14, P5, PT, R14, UR69, RZ ;  /* 0x000000450e0e7c10 */ /* 0x000fc6000ffbe0ff */
[----:B------:R-:W-:Y:S01]  /*11800*/  STL [R1+0x444], R15 ;  /* 0x0004440f01007387 */ /* 0x000fe20000100800 */
[----:B------:R-:W-:-:S03]  /*11810*/  IADD3.X R13, PT, PT, R13, UR27, RZ, P6, !PT ;  /* 0x0000001b0d0d7c10 */ /* 0x000fc6000b7fe4ff */
[----:B------:R-:W-:Y:S01]  /*11820*/  STL [R1+0x43c], R14 ;  /* 0x00043c0e01007387 */ /* 0x000fe20000100800 */
[----:B------:R-:W-:-:S03]  /*11830*/  IADD3 R12, P6, PT, R12, UR69, RZ ;  /* 0x000000450c0c7c10 */ /* 0x000fc6000ffde0ff */
[----:B------:R-:W-:Y:S01]  /*11840*/  STL [R1+0x4ac], R13 ;  /* 0x0004ac0d01007387 */ /* 0x000fe20000100800 */
[----:B------:R-:W-:Y:S02]  /*11850*/  IADD3.X R7, PT, PT, R7, UR27, RZ, P1, !PT ;  /* 0x0000001b07077c10 */ /* 0x000fe40008ffe4ff */
[----:B------:R-:W-:-:S03]  /*11860*/  IADD3 R6, P1, PT, R6, UR69, RZ ;  /* 0x0000004506067c10 */ /* 0x000fc6000ff3e0ff */
[----:B------:R0:W-:Y:S01]  /*11870*/  STL [R1+0x450], R7 ;  /* 0x0004500701007387 */ /* 0x0001e20000100800 */
[----:B------:R-:W-:-:S03]  /*11880*/  IADD3.X R11, PT, PT, R11, UR27, RZ, P3, !PT ;  /* 0x0000001b0b0b7c10 */ /* 0x000fc60009ffe4ff */
[----:B------:R-:W-:Y:S01]  /*11890*/  STL [R1+0x434], R12 ;  /* 0x0004340c01007387 */ /* 0x000fe20000100800 */
[----:B------:R-:W-:-:S03]  /*118a0*/  IADD3 R9, P3, PT, R9, UR69, RZ ;  /* 0x0000004509097c10 */ /* 0x000fc6000ff7e0ff */
[----:B0-----:R-:W2:Y:S01]  /*118b0*/  LDL.LU R7, [R1+0x438] ;  /* 0x0004380001077983 */ /* 0x001ea20000300800 */
[----:B------:R-:W-:-:S03]  /*118c0*/  IADD3.X R5, PT, PT, R5, UR27, RZ, P4, !PT ;  /* 0x0000001b05057c10 */ /* 0x000fc6000a7fe4ff */
[----:B------:R0:W-:Y:S01]  /*118d0*/  STL [R1+0x4a8], R6 ;  /* 0x0004a80601007387 */ /* 0x0001e20000100800 */
[----:B------:R-:W-:-:S03]  /*118e0*/  IADD3 R8, P4, PT, R8, UR69, RZ ;  /* 0x0000004508087c10 */ /* 0x000fc6000ff9e0ff */
[----:B0-----:R-:W3:Y:S04]  /*118f0*/  LDL.LU R6, [R1+0x42c] ;  /* 0x00042c0001067983 */ /* 0x001ee80000300800 */
[----:B------:R-:W4:Y:S04]  /*11900*/  LDL.LU R32, [R1+0x430] ;  /* 0x0004300001207983 */ /* 0x000f280000300800 */
[----:B------:R-:W-:Y:S04]  /*11910*/  STL [R1+0x448], R11 ;  /* 0x0004480b01007387 */ /* 0x000fe80000100800 */
[----:B------:R-:W4:Y:S04]  /*11920*/  LDL.LU R31, [R1+0x424] ;  /* 0x00042400011f7983 */ /* 0x000f280000300800 */
[----:B------:R-:W-:Y:S04]  /*11930*/  STL [R1+0x4a0], R9 ;  /* 0x0004a00901007387 */ /* 0x000fe80000100800 */
[----:B------:R-:W4:Y:S04]  /*11940*/  LDL.LU R30, [R1+0x4a4] ;  /* 0x0004a400011e7983 */ /* 0x000f280000300800 */
[----:B------:R0:W-:Y:S04]  /*11950*/  STL [R1+0x440], R5 ;  /* 0x0004400501007387 */ /* 0x0001e80000100800 */
[----:B0-----:R-:W4:Y:S04]  /*11960*/  LDL.LU R5, [R1+0x41c] ;  /* 0x00041c0001057983 */ /* 0x001f280000300800 */
[----:B------:R-:W4:Y:S04]  /*11970*/  LDL.LU R29, [R1+0x49c] ;  /* 0x00049c00011d7983 */ /* 0x000f280000300800 */
[----:B------:R-:W4:Y:S04]  /*11980*/  LDL.LU R28, [R1+0x414] ;  /* 0x00041400011c7983 */ /* 0x000f280000300800 */
[----:B------:R-:W4:Y:S04]  /*11990*/  LDL.LU R27, [R1+0x174] ;  /* 0x00017400011b7983 */ /* 0x000f280000300800 */
[----:B------:R0:W-:Y:S04]  /*119a0*/  STL [R1+0x178], R8 ;  /* 0x0001780801007387 */ /* 0x0001e80000100800 */
        /* <DEDUP_REMOVED lines=16> */
[----:B0-----:R-:W4:Y:S04]  /*11ab0*/  LDL.LU R8, [R1+0x3dc] ;  /* 0x0003dc0001087983 */ /* 0x001f280000300800 */
[----:B------:R-:W4:Y:S04]  /*11ac0*/  LDL.LU R4, [R1+0x3f8] ;  /* 0x0003f80001047983 */ /* 0x000f280000300800 */
[----:B------:R-:W4:Y:S01]  /*11ad0*/  LDL.LU R9, [R1+0x488] ;  /* 0x0004880001097983 */ /* 0x000f220000300800 */
[----:B--2---:R-:W-:-:S05]  /*11ae0*/  IADD3.X R7, PT, PT, R7, UR27, RZ, P5, !PT ;  /* 0x0000001b07077c10 */ /* 0x004fca000affe4ff */
[----:B------:R0:W-:Y:S01]  /*11af0*/  STL [R1+0x438], R7 ;  /* 0x0004380701007387 */ /* 0x0001e20000100800 */
[----:B---3--:R-:W-:-:S03]  /*11b00*/  IADD3 R6, P5, PT, R6, UR69, RZ ;  /* 0x0000004506067c10 */ /* 0x008fc6000ffbe0ff */
[----:B0-----:R-:W2:Y:S01]  /*11b10*/  LDL.LU R7, [R1+0x3f0] ;  /* 0x0003f00001077983 */ /* 0x001ea20000300800 */
[----:B----4-:R-:W-:-:S03]  /*11b20*/  IADD3.X R32, PT, PT, R32, UR27, RZ, P6, !PT ;  /* 0x0000001b20207c10 */ /* 0x010fc6000b7fe4ff */
[----:B------:R0:W-:Y:S01]  /*11b30*/  STL [R1+0x42c], R6 ;  /* 0x00042c0601007387 */ /* 0x0001e20000100800 */
[----:B------:R-:W-:-:S03]  /*11b40*/  IADD3 R31, P6, PT, R31, UR69, RZ ;  /* 0x000000451f1f7c10 */ /* 0x000fc6000ffde0ff */
[----:B0-----:R-:W3:Y:S01]  /*11b50*/  LDL.LU R6, [R1+0x480] ;  /* 0x0004800001067983 */ /* 0x001ee20000300800 */
[----:B------:R-:W-:-:S03]  /*11b60*/  IADD3.X R30, PT, PT, R30, UR27, RZ, P1, !PT ;  /* 0x0000001b1e1e7c10 */ /* 0x000fc60008ffe4ff */
[----:B------:R-:W-:Y:S01]  /*11b70*/  STL [R1+0x430], R32 ;  /* 0x0004302001007387 */ /* 0x000fe20000100800 */
[----:B------:R-:W-:Y:S02]  /*11b80*/  IADD3 R5, P1, PT, R5, UR69, RZ ;  /* 0x0000004505057c10 */ /* 0x000fe4000ff3e0ff */
[----:B------:R-:W-:-:S03]  /*11b90*/  IADD3.X R29, PT, PT, R29, UR27, RZ, P3, !PT ;  /* 0x0000001b1d1d7c10 */ /* 0x000fc60009ffe4ff */
[----:B------:R0:W-:Y:S01]  /*11ba0*/  STL [R1+0x41c], R5 ;  /* 0x00041c0501007387 */ /* 0x0001e20000100800 */
[----:B------:R-:W-:-:S03]  /*11bb0*/  IADD3 R28, P3, PT, R28, UR69, RZ ;  /* 0x000000451c1c7c10 */ /* 0x000fc6000ff7e0ff */
[----:B------:R-:W-:Y:S01]  /*11bc0*/  STL [R1+0x424], R31 ;  /* 0x0004241f01007387 */ /* 0x000fe20000100800 */
[----:B------:R-:W-:-:S03]  /*11bd0*/  IADD3.X R27, PT, PT, R27, UR27, RZ, P4, !PT ;  /* 0x0000001b1b1b7c10 */ /* 0x000fc6000a7fe4ff */
[----:B0-----:R-:W4:Y:S04]  /*11be0*/  LDL.LU R5, [R1+0x3e8] ;  /* 0x0003e80001057983 */ /* 0x001f280000300800 */
[----:B------:R-:W-:Y:S01]  /*11bf0*/  STL [R1+0x4a4], R30 ;  /* 0x0004a41e01007387 */ /* 0x000fe20000100800 */
[----:B------:R-:W-:-:S03]  /*11c00*/  IADD3 R26, P4, PT, R26, UR69, RZ ;  /* 0x000000451a1a7c10 */ /* 0x000fc6000ff9e0ff */
[----:B------:R-:W-:Y:S01]  /*11c10*/  STL [R1+0x49c], R29 ;  /* 0x00049c1d01007387 */ /* 0x000fe20000100800 */
[----:B------:R-:W-:-:S03]  /*11c20*/  IADD3.X R25, PT, PT, R25, UR27, RZ, P5, !PT ;  /* 0x0000001b19197c10 */ /* 0x000fc6000affe4ff */
        /* <DEDUP_REMOVED lines=25> */
[----:B------:R-:W-:Y:S02]  /*11dc0*/  IADD3 R12, P6, PT, R12, UR69, RZ ;  /* 0x000000450c0c7c10 */ /* 0x000fe4000ffde0ff */
[----:B------:R-:W-:Y:S01]  /*11dd0*/  IADD3.X R11, PT, PT, R11, UR27, RZ, P1, !PT ;  /* 0x0000001b0b0b7c10 */ /* 0x000fe20008ffe4ff */
[----:B------:R-:W-:Y:S01]  /*11de0*/  STL [R1+0x494], R15 ;  /* 0x0004940f01007387 */ /* 0x000fe20000100800 */
[----:B------:R-:W-:-:S03]  /*11df0*/  IADD3 R8, P1, PT, R8, UR69, RZ ;  /* 0x0000004508087c10 */ /* 0x000fc6000ff3e0ff */
[----:B------:R-:W-:Y:S01]  /*11e00*/  STL [R1+0x3ec], R14 ;  /* 0x0003ec0e01007387 */ /* 0x000fe20000100800 */
[----:B------:R-:W-:-:S03]  /*11e10*/  IADD3.X R4, PT, PT, R4, UR27, RZ, P3, !PT ;  /* 0x0000001b04047c10 */ /* 0x000fc60009ffe4ff */
[----:B------:R-:W-:Y:S04]  /*11e20*/  STL [R1+0x48c], R13 ;  /* 0x00048c0d01007387 */ /* 0x000fe80000100800 */
[----:B------:R-:W-:Y:S04]  /*11e30*/  STL [R1+0x3e4], R12 ;  /* 0x0003e40c01007387 */ /* 0x000fe80000100800 */
[----:B------:R0:W-:Y:S04]  /*11e40*/  STL [R1+0x3dc], R8 ;  /* 0x0003dc0801007387 */ /* 0x0001e80000100800 */
[----:B------:R-:W-:Y:S04]  /*11e50*/  STL [R1+0x400], R11 ;  /* 0x0004000b01007387 */ /* 0x000fe80000100800 */
[----:B0-----:R-:W4:Y:S04]  /*11e60*/  LDL.LU R8, [R1+0x3d4] ;  /* 0x0003d40001087983 */ /* 0x001f280000300800 */
[----:B------:R0:W-:Y:S04]  /*11e70*/  STL [R1+0x3f8], R4 ;  /* 0x0003f80401007387 */ /* 0x0001e80000100800 */
[----:B0-----:R-:W4:Y:S01]  /*11e80*/  LDL.LU R4, [R1+0x3e0] ;  /* 0x0003e00001047983 */ /* 0x001f220000300800 */
[----:B------:R-:W-:-:S03]  /*11e90*/  IADD3 R9, P3, PT, R9, UR69, RZ ;  /* 0x0000004509097c10 */ /* 0x000fc6000ff7e0ff */
[----:B------:R-:W4:Y:S04]  /*11ea0*/  LDL.LU R32, [R1+0x3cc] ;  /* 0x0003cc0001207983 */ /* 0x000f280000300800 */
[----:B------:R-:W-:Y:S04]  /*11eb0*/  STL [R1+0x488], R9 ;  /* 0x0004880901007387 */ /* 0x000fe80000100800 */
[----:B------:R-:W4:Y:S01]  /*11ec0*/  LDL.LU R31, [R1+0x3d8] ;  /* 0x0003d800011f7983 */ /* 0x000f220000300800 */
[----:B--2---:R-:W-:-:S05]  /*11ed0*/  IADD3.X R7, PT, PT, R7, UR27, RZ, P4, !PT ;  /* 0x0000001b07077c10 */ /* 0x004fca000a7fe4ff */
[----:B------:R-:W-:Y:S04]  /*11ee0*/  STL [R1+0x3f0], R7 ;  /* 0x0003f00701007387 */ /* 0x000fe80000100800 */
[----:B------:R-:W2:Y:S01]  /*11ef0*/  LDL.LU R30, [R1+0x3c4] ;  /* 0x0003c400011e7983 */ /* 0x000ea20000300800 */
[----:B---3--:R-:W-:-:S05]  /*11f00*/  IADD3 R6, P4, PT, R6, UR69, RZ ;  /* 0x0000004506067c10 */ /* 0x008fca000ff9e0ff */
[----:B------:R0:W-:Y:S04]  /*11f10*/  STL [R1+0x480], R6 ;  /* 0x0004800601007387 */ /* 0x0001e80000100800 */
[----:B0-----:R-:W3:Y:S04]  /*11f20*/  LDL.LU R6, [R1+0x484] ;  /* 0x0004840001067983 */ /* 0x001ee80000300800 */
[----:B------:R-:W3:Y:S04]  /*11f30*/  LDL.LU R29, [R1+0x3bc] ;  /* 0x0003bc00011d7983 */ /* 0x000ee80000300800 */
[----:B------:R-:W3:Y:S04]  /*11f40*/  LDL.LU R28, [R1+0x47c] ;  /* 0x00047c00011c7983 */ /* 0x000ee80000300800 */
[----:B------:R-:W3:Y:S01]  /*11f50*/  LDL.LU R27, [R1+0x3b4] ;  /* 0x0003b400011b7983 */ /* 0x000ee20000300800 */
[----:B----4-:R-:W-:-:S05]  /*11f60*/  IADD3.X R5, PT, PT, R5, UR27, RZ, P5, !PT ;  /* 0x0000001b05057c10 */ /* 0x010fca000affe4ff */
        /* <DEDUP_REMOVED lines=19> */
[----:B------:R-:W4:Y:S01]  /*120a0*/  LDL.LU R9, [R1+0x398] ;  /* 0x0003980001097983 */ /* 0x000f220000300800 */
[----:B------:R-:W-:-:S05]  /*120b0*/  IADD3 R8, P5, PT, R8, UR69, RZ ;  /* 0x0000004508087c10 */ /* 0x000fca000ffbe0ff */
[----:B------:R0:W-:Y:S01]  /*120c0*/  STL [R1+0x3d4], R8 ;  /* 0x0003d40801007387 */ /* 0x0001e20000100800 */
[----:B------:R-:W-:-:S03]  /*120d0*/  IADD3.X R4, PT, PT, R4, UR27, RZ, P6, !PT ;  /* 0x0000001b04047c10 */ /* 0x000fc6000b7fe4ff */
[----:B0-----:R-:W4:Y:S04]  /*120e0*/  LDL.LU R8, [R1+0x468] ;  /* 0x0004680001087983 */ /* 0x001f280000300800 */
[----:B------:R0:W-:Y:S04]  /*120f0*/  STL [R1+0x3e0], R4 ;  /* 0x0003e00401007387 */ /* 0x0001e80000100800 */
[----:B0-----:R-:W4:Y:S01]  /*12100*/  LDL.LU R4, [R1+0x390] ;  /* 0x0003900001047983 */ /* 0x001f220000300800 */
[----:B------:R-:W-:Y:S02]  /*12110*/  IADD3 R32, P6, PT, R32, UR69, RZ ;  /* 0x0000004520207c10 */ /* 0x000fe4000ffde0ff */
[----:B------:R-:W-:-:S03]  /*12120*/  IADD3.X R31, PT, PT, R31, UR27, RZ, P1, !PT ;  /* 0x0000001b1f1f7c10 */ /* 0x000fc60008ffe4ff */
[----:B------:R-:W-:Y:S01]  /*12130*/  STL [R1+0x3cc], R32 ;  /* 0x0003cc2001007387 */ /* 0x000fe20000100800 */
[----:B--2---:R-:W-:Y:S02]  /*12140*/  IADD3 R30, P1, PT, R30, UR69, RZ ;  /* 0x000000451e1e7c10 */ /* 0x004fe4000ff3e0ff */
[----:B---3--:R-:W-:Y:S02]  /*12150*/  IADD3.X R6, PT, PT, R6, UR27, RZ, P3, !PT ;  /* 0x0000001b06067c10 */ /* 0x008fe40009ffe4ff */
[----:B------:R-:W-:-:S03]  /*12160*/  IADD3 R29, P3, PT, R29, UR69, RZ ;  /* 0x000000451d1d7c10 */ /* 0x000fc6000ff7e0ff */
[----:B------:R0:W-:Y:S01]  /*12170*/  STL [R1+0x484], R6 ;  /* 0x0004840601007387 */ /* 0x0001e20000100800 */
[----:B------:R-:W-:-:S03]  /*12180*/  IADD3.X R28, PT, PT, R28, UR27, RZ, P4, !PT ;  /* 0x0000001b1c1c7c10 */ /* 0x000fc6000a7fe4ff */
[----:B------:R-:W-:Y:S01]  /*12190*/  STL [R1+0x3d8], R31 ;  /* 0x0003d81f01007387 */ /* 0x000fe20000100800 */
[----:B------:R-:W-:-:S03]  /*121a0*/  IADD3 R27, P4, PT, R27, UR69, RZ ;  /* 0x000000451b1b7c10 */ /* 0x000fc6000ff9e0ff */
[----:B0-----:R-:W2:Y:S04]  /*121b0*/  LDL.LU R6, [R1+0x460] ;  /* 0x0004600001067983 */ /* 0x001ea80000300800 */
[----:B------:R-:W-:Y:S04]  /*121c0*/  STL [R1+0x3c4], R30 ;  /* 0x0003c41e01007387 */ /* 0x000fe80000100800 */
[----:B------:R-:W-:Y:S01]  /*121d0*/  STL [R1+0x3bc], R29 ;  /* 0x0003bc1d01007387 */ /* 0x000fe20000100800 */
[----:B----4-:R-:W-:-:S03]  /*121e0*/  IADD3.X R26, PT, PT, R26, UR27, RZ, P5, !PT ;  /* 0x0000001b1a1a7c10 */ /* 0x010fc6000affe4ff */
        /* <DEDUP_REMOVED lines=34> */
[----:B------:R0:W-:Y:S01]  /*12410*/  STL [R1+0x3a0], R7 ;  /* 0x0003a00701007387 */ /* 0x0001e20000100800 */
[----:B------:R-:W-:-:S03]  /*12420*/  IADD3.X R9, PT, PT, R9, UR27, RZ, P4, !PT ;  /* 0x0000001b09097c10 */ /* 0x000fc6000a7fe4ff */
[----:B------:R-:W-:Y:S04]  /*12430*/  STL [R1+0x384], R11 ;  /* 0x0003840b01007387 */ /* 0x000fe80000100800 */
[----:B0-----:R-:W3:Y:S04]  /*12440*/  LDL.LU R7, [R1+0x388] ;  /* 0x0003880001077983 */ /* 0x001ee80000300800 */
[----:B------:R0:W-:Y:S04]  /*12450*/  STL [R1+0x37c], R5 ;  /* 0x00037c0501007387 */ /* 0x0001e80000100800 */
[----:B0-----:R-:W4:Y:S04]  /*12460*/  LDL.LU R5, [R1+0x374] ;  /* 0x0003740001057983 */ /* 0x001f280000300800 */
[----:B------:R-:W4:Y:S01]  /*12470*/  LDL.LU R32, [R1+0x380] ;  /* 0x0003800001207983 */ /* 0x000f220000300800 */
[----:B------:R-:W-:-:S03]  /*12480*/  IADD3 R8, P4, PT, R8, UR69, RZ ;  /* 0x0000004508087c10 */ /* 0x000fc6000ff9e0ff */
[----:B------:R-:W-:Y:S04]  /*12490*/  STL [R1+0x398], R9 ;  /* 0x0003980901007387 */ /* 0x000fe80000100800 */
[----:B------:R-:W4:Y:S04]  /*124a0*/  LDL.LU R31, [R1+0x36c] ;  /* 0x00036c00011f7983 */ /* 0x000f280000300800 */
[----:B------:R-:W-:Y:S01]  /*124b0*/  STL [R1+0x468], R8 ;  /* 0x0004680801007387 */ /* 0x000fe20000100800 */
[----:B------:R-:W-:-:S03]  /*124c0*/  IADD3.X R4, PT, PT, R4, UR27, RZ, P5, !PT ;  /* 0x0000001b04047c10 */ /* 0x000fc6000affe4ff */
[----:B------:R-:W4:Y:S04]  /*124d0*/  LDL.LU R30, [R1+0x378] ;  /* 0x00037800011e7983 */ /* 0x000f280000300800 */
[----:B------:R0:W-:Y:S04]  /*124e0*/  STL [R1+0x390], R4 ;  /* 0x0003900401007387 */ /* 0x0001e80000100800 */
[----:B0-----:R-:W4:Y:S04]  /*124f0*/  LDL.LU R4, [R1+0x364] ;  /* 0x0003640001047983 */ /* 0x001f280000300800 */
[----:B------:R-:W4:Y:S04]  /*12500*/  LDL.LU R29, [R1+0x464] ;  /* 0x00046400011d7983 */ /* 0x000f280000300800 */
[----:B------:R-:W4:Y:S04]  /*12510*/  LDL.LU R28, [R1+0x35c] ;  /* 0x00035c00011c7983 */ /* 0x000f280000300800 */
[----:B------:R-:W4:Y:S01]  /*12520*/  LDL.LU R27, [R1+0x45c] ;  /* 0x00045c00011b7983 */ /* 0x000f220000300800 */
[----:B--2---:R-:W-:-:S05]  /*12530*/  IADD3 R6, P5, PT, R6, UR69, RZ ;  /* 0x0000004506067c10 */ /* 0x004fca000ffbe0ff */
[----:B------:R0:W-:Y:S04]  /*12540*/  STL [R1+0x460], R6 ;  /* 0x0004600601007387 */ /* 0x0001e80000100800 */
[----:B------:R-:W2:Y:S04]  /*12550*/  LDL.LU R26, [R1+0x354] ;  /* 0x00035400011a7983 */ /* 0x000ea80000300800 */
        /* <DEDUP_REMOVED lines=16> */
[----:B0-----:R-:W2:Y:S04]  /*12660*/  LDL.LU R6, [R1+0x334] ;  /* 0x0003340001067983 */ /* 0x001ea80000300800 */
[----:B------:R-:W2:Y:S01]  /*12670*/  LDL.LU R9, [R1+0x310] ;  /* 0x0003100001097983 */ /* 0x000ea20000300800 */
[----:B---3--:R-:W-:-:S05]  /*12680*/  IADD3.X R7, PT, PT, R7, UR27, RZ, P6, !PT ;  /* 0x0000001b07077c10 */ /* 0x008fca000b7fe4ff */
[----:B------:R0:W-:Y:S01]  /*12690*/  STL [R1+0x388], R7 ;  /* 0x0003880701007387 */ /* 0x0001e20000100800 */
[----:B----4-:R-:W-:-:S03]  /*126a0*/  IADD3 R5, P6, PT, R5, UR69, RZ ;  /* 0x0000004505057c10 */ /* 0x010fc6000ffde0ff */
[----:B0-----:R-:W3:Y:S01]  /*126b0*/  LDL.LU R7, [R1+0x32c] ;  /* 0x00032c0001077983 */ /* 0x001ee20000300800 */
[----:B------:R-:W-:-:S03]  /*126c0*/  IADD3.X R32, PT, PT, R32, UR27, RZ, P1, !PT ;  /* 0x0000001b20207c10 */ /* 0x000fc60008ffe4ff */
[----:B------:R0:W-:Y:S01]  /*126d0*/  STL [R1+0x374], R5 ;  /* 0x0003740501007387 */ /* 0x0001e20000100800 */
[----:B------:R-:W-:-:S03]  /*126e0*/  IADD3 R31, P1, PT, R31, UR69, RZ ;  /* 0x000000451f1f7c10 */ /* 0x000fc6000ff3e0ff */
[----:B0-----:R-:W4:Y:S01]  /*126f0*/  LDL.LU R5, [R1+0x308] ;  /* 0x0003080001057983 */ /* 0x001f220000300800 */
[----:B------:R-:W-:-:S03]  /*12700*/  IADD3.X R30, PT, PT, R30, UR27, RZ, P3, !PT ;  /* 0x0000001b1e1e7c10 */ /* 0x000fc60009ffe4ff */
[----:B------:R-:W-:Y:S01]  /*12710*/  STL [R1+0x380], R32 ;  /* 0x0003802001007387 */ /* 0x000fe20000100800 */
[----:B------:R-:W-:-:S05]  /*12720*/  IADD3 R4, P3, PT, R4, UR69, RZ ;  /* 0x0000004504047c10 */ /* 0x000fca000ff7e0ff */
[----:B------:R0:W-:Y:S04]  /*12730*/  STL [R1+0x364], R4 ;  /* 0x0003640401007387 */ /* 0x0001e80000100800 */
[----:B------:R-:W-:Y:S04]  /*12740*/  STL [R1+0x36c], R31 ;  /* 0x00036c1f01007387 */ /* 0x000fe80000100800 */
[----:B0-----:R-:W4:Y:S01]  /*12750*/  LDL.LU R4, [R1+0x324] ;  /* 0x0003240001047983 */ /* 0x001f220000300800 */
[----:B------:R-:W-:Y:S02]  /*12760*/  IADD3.X R29, PT, PT, R29, UR27, RZ, P4, !PT ;  /* 0x0000001b1d1d7c10 */ /* 0x000fe4000a7fe4ff */
[----:B------:R-:W-:-:S02]  /*12770*/  IADD3 R28, P4, PT, R28, UR69, RZ ;  /* 0x000000451c1c7c10 */ /* 0x000fc4000ff9e0ff */
[----:B------:R-:W-:Y:S01]  /*12780*/  IADD3.X R27, PT, PT, R27, UR27, RZ, P5, !PT ;  /* 0x0000001b1b1b7c10 */ /* 0x000fe2000affe4ff */
[----:B------:R-:W-:Y:S04]  /*12790*/  STL [R1+0x378], R30 ;  /* 0x0003781e01007387 */ /* 0x000fe80000100800 */
[----:B------:R-:W-:Y:S04]  /*127a0*/  STL [R1+0x464], R29 ;  /* 0x0004641d01007387 */ /* 0x000fe80000100800 */
[----:B------:R-:W-:Y:S04]  /*127b0*/  STL [R1+0x35c], R28 ;  /* 0x00035c1c01007387 */ /* 0x000fe80000100800 */
[----:B------:R-:W-:Y:S01]  /*127c0*/  STL [R1+0x45c], R27 ;  /* 0x00045c1b01007387 */ /* 0x000fe20000100800 */
[----:B--2---:R-:W-:-:S02]  /*127d0*/  IADD3 R26, P5, PT, R26, UR69, RZ ;  /* 0x000000451a1a7c10 */ /* 0x004fc4000ffbe0ff */
        /* <DEDUP_REMOVED lines=32> */
[----:B------:R0:W-:Y:S01]  /*129e0*/  STL [R1+0x318], R8 ;  /* 0x0003180801007387 */ /* 0x0001e20000100800 */
[----:B------:R-:W-:-:S03]  /*129f0*/  IADD3 R9, P4, PT, R9, UR69, RZ ;  /* 0x0000004509097c10 */ /* 0x000fc6000ff9e0ff */
[----:B------:R-:W-:Y:S04]  /*12a00*/  STL [R1+0x33c], R11 ;  /* 0x00033c0b01007387 */ /* 0x000fe80000100800 */
[----:B0-----:R-:W2:Y:S04]  /*12a10*/  LDL.LU R8, [R1+0x300] ;  /* 0x0003000001087983 */ /* 0x001ea80000300800 */
[----:B------:R0:W-:Y:S04]  /*12a20*/  STL [R1+0x334], R6 ;  /* 0x0003340601007387 */ /* 0x0001e80000100800 */
[----:B0-----:R-:W2:Y:S04]  /*12a30*/  LDL.LU R6, [R1+0x31c] ;  /* 0x00031c0001067983 */ /* 0x001ea80000300800 */
[----:B------:R-:W2:Y:S01]  /*12a40*/  LDL.LU R32, [R1+0x2f8] ;  /* 0x0002f80001207983 */ /* 0x000ea20000300800 */
[----:B---3--:R-:W-:-:S03]  /*12a50*/  IADD3.X R7, PT, PT, R7, UR27, RZ, P5, !PT ;  /* 0x0000001b07077c10 */ /* 0x008fc6000affe4ff */
[----:B------:R-:W-:Y:S04]  /*12a60*/  STL [R1+0x310], R9 ;  /* 0x0003100901007387 */ /* 0x000fe80000100800 */
[----:B------:R-:W3:Y:S04]  /*12a70*/  LDL.LU R31, [R1+0x314] ;  /* 0x00031400011f7983 */ /* 0x000ee80000300800 */
[----:B------:R-:W-:Y:S01]  /*12a80*/  STL [R1+0x32c], R7 ;  /* 0x00032c0701007387 */ /* 0x000fe20000100800 */
[----:B----4-:R-:W-:-:S03]  /*12a90*/  IADD3 R5, P5, PT, R5, UR69, RZ ;  /* 0x0000004505057c10 */ /* 0x010fc6000ffbe0ff */
[----:B------:R-:W4:Y:S04]  /*12aa0*/  LDL.LU R30, [R1+0x2f0] ;  /* 0x0002f000011e7983 */ /* 0x000f280000300800 */
[----:B------:R0:W-:Y:S04]  /*12ab0*/  STL [R1+0x308], R5 ;  /* 0x0003080501007387 */ /* 0x0001e80000100800 */
[----:B0-----:R-:W4:Y:S04]  /*12ac0*/  LDL.LU R5, [R1+0x30c] ;  /* 0x00030c0001057983 */ /* 0x001f280000300800 */
[----:B------:R-:W4:Y:S04]  /*12ad0*/  LDL.LU R29, [R1+0x2e8] ;  /* 0x0002e800011d7983 */ /* 0x000f280000300800 */
[----:B------:R-:W4:Y:S04]  /*12ae0*/  LDL.LU R28, [R1+0x304] ;  /* 0x00030400011c7983 */ /* 0x000f280000300800 */
[----:B------:R-:W4:Y:S01]  /*12af0*/  LDL.LU R27, [R1+0x2e0] ;  /* 0x0002e000011b7983 */ /* 0x000f220000300800 */
[----:B------:R-:W-:-:S05]  /*12b00*/  IADD3.X R4, PT, PT, R4, UR27, RZ, P6, !PT ;  /* 0x0000001b04047c10 */ /* 0x000fca000b7fe4ff */
        /* <DEDUP_REMOVED lines=20> */
[----:B--2---:R-:W-:-:S05]  /*12c50*/  IADD3 R8, P6, PT, R8, UR69, RZ ;  /* 0x0000004508087c10 */ /* 0x004fca000ffde0ff */
[----:B------:R0:W-:Y:S01]  /*12c60*/  STL [R1+0x300], R8 ;  /* 0x0003000801007387 */ /* 0x0001e20000100800 */
[----:B------:R-:W-:-:S03]  /*12c70*/  IADD3.X R6, PT, PT, R6, UR27, RZ, P1, !PT ;  /* 0x0000001b06067c10 */ /* 0x000fc60008ffe4ff */
[----:B0-----:R-:W2:Y:S01]  /*12c80*/  LDL.LU R8, [R1+0x290] ;  /* 0x0002900001087983 */ /* 0x001ea20000300800 */
[----:B------:R-:W-:-:S03]  /*12c90*/  IADD3 R32, P1, PT, R32, UR69, RZ ;  /* 0x0000004520207c10 */ /* 0x000fc6000ff3e0ff */
[----:B------:R0:W-:Y:S01]  /*12ca0*/  STL [R1+0x31c], R6 ;  /* 0x00031c0601007387 */ /* 0x0001e20000100800 */
[----:B---3--:R-:W-:-:S03]  /*12cb0*/  IADD3.X R31, PT, PT, R31, UR27, RZ, P3, !PT ;  /* 0x0000001b1f1f7c10 */ /* 0x008fc60009ffe4ff */
[----:B0-----:R-:W3:Y:S04]  /*12cc0*/  LDL.LU R6, [R1+0x2ac] ;  /* 0x0002ac0001067983 */ /* 0x001ee80000300800 */
[----:B------:R-:W-:Y:S01]  /*12cd0*/  STL [R1+0x2f8], R32 ;  /* 0x0002f82001007387 */ /* 0x000fe20000100800 */
[----:B----4-:R-:W-:Y:S02]  /*12ce0*/  IADD3 R30, P3, PT, R30, UR69, RZ ;  /* 0x000000451e1e7c10 */ /* 0x010fe4000ff7e0ff */
[----:B------:R-:W-:Y:S02]  /*12cf0*/  IADD3.X R5, PT, PT, R5, UR27, RZ, P4, !PT ;  /* 0x0000001b05057c10 */ /* 0x000fe4000a7fe4ff */
[----:B------:R-:W-:-:S03]  /*12d00*/  IADD3 R29, P4, PT, R29, UR69, RZ ;  /* 0x000000451d1d7c10 */ /* 0x000fc6000ff9e0ff */
[----:B------:R0:W-:Y:S01]  /*12d10*/  STL [R1+0x30c], R5 ;  /* 0x00030c0501007387 */ /* 0x0001e20000100800 */
[----:B------:R-:W-:-:S03]  /*12d20*/  IADD3.X R28, PT, PT, R28, UR27, RZ, P5, !PT ;  /* 0x0000001b1c1c7c10 */ /* 0x000fc6000affe4ff */
[----:B------:R-:W-:Y:S01]  /*12d30*/  STL [R1+0x314], R31 ;  /* 0x0003141f01007387 */ /* 0x000fe20000100800 */
[----:B------:R-:W-:-:S03]  /*12d40*/  IADD3 R27, P5, PT, R27, UR69, RZ ;  /* 0x000000451b1b7c10 */ /* 0x000fc6000ffbe0ff */
[----:B0-----:R-:W4:Y:S04]  /*12d50*/  LDL.LU R5, [R1+0x288] ;  /* 0x0002880001057983 */ /* 0x001f280000300800 */
[----:B------:R-:W-:Y:S04]  /*12d60*/  STL [R1+0x2f0], R30 ;  /* 0x0002f01e01007387 */ /* 0x000fe80000100800 */
        /* <DEDUP_REMOVED lines=36> */
[----:B------:R0:W-:Y:S04]  /*12fb0*/  STL [R1+0x2bc], R7 ;  /* 0x0002bc0701007387 */ /* 0x0001e80000100800 */
[----:B------:R-:W-:Y:S04]  /*12fc0*/  STL [R1+0x2a0], R11 ;  /* 0x0002a00b01007387 */ /* 0x000fe80000100800 */
[----:B0-----:R-:W4:Y:S04]  /*12fd0*/  LDL.LU R7, [R1+0x2a4] ;  /* 0x0002a40001077983 */ /* 0x001f280000300800 */
[----:B------:R0:W-:Y:S04]  /*12fe0*/  STL [R1+0x298], R4 ;  /* 0x0002980401007387 */ /* 0x0001e80000100800 */
[----:B0-----:R-:W4:Y:S01]  /*12ff0*/  LDL.LU R4, [R1+0x280] ;  /* 0x0002800001047983 */ /* 0x001f220000300800 */
[----:B------:R-:W-:-:S03]  /*13000*/  IADD3.X R9, PT, PT, R9, UR27, RZ, P5, !PT ;  /* 0x0000001b09097c10 */ /* 0x000fc6000affe4ff */
[----:B------:R-:W4:Y:S04]  /*13010*/  LDL.LU R32, [R1+0x29c] ;  /* 0x00029c0001207983 */ /* 0x000f280000300800 */
[----:B------:R-:W-:Y:S04]  /*13020*/  STL [R1+0x2b4], R9 ;  /* 0x0002b40901007387 */ /* 0x000fe80000100800 */
[----:B------:R-:W4:Y:S01]  /*13030*/  LDL.LU R31, [R1+0x278] ;  /* 0x00027800011f7983 */ /* 0x000f220000300800 */
[----:B--2---:R-:W-:-:S05]  /*13040*/  IADD3 R8, P5, PT, R8, UR69, RZ ;  /* 0x0000004508087c10 */ /* 0x004fca000ffbe0ff */
[----:B------:R-:W-:Y:S04]  /*13050*/  STL [R1+0x290], R8 ;  /* 0x0002900801007387 */ /* 0x000fe80000100800 */
[----:B------:R-:W2:Y:S01]  /*13060*/  LDL.LU R30, [R1+0x294] ;  /* 0x00029400011e7983 */ /* 0x000ea20000300800 */
[----:B---3--:R-:W-:-:S05]  /*13070*/  IADD3.X R6, PT, PT, R6, UR27, RZ, P6, !PT ;  /* 0x0000001b06067c10 */ /* 0x008fca000b7fe4ff */
[----:B------:R0:W-:Y:S04]  /*13080*/  STL [R1+0x2ac], R6 ;  /* 0x0002ac0601007387 */ /* 0x0001e80000100800 */
[----:B0-----:R-:W3:Y:S04]  /*13090*/  LDL.LU R6, [R1+0x270] ;  /* 0x0002700001067983 */ /* 0x001ee80000300800 */
[----:B------:R-:W3:Y:S04]  /*130a0*/  LDL.LU R29, [R1+0x28c] ;  /* 0x00028c00011d7983 */ /* 0x000ee80000300800 */
[----:B------:R-:W3:Y:S04]  /*130b0*/  LDL.LU R28, [R1+0x268] ;  /* 0x00026800011c7983 */ /* 0x000ee80000300800 */
[----:B------:R-:W3:Y:S01]  /*130c0*/  LDL.LU R27, [R1+0x284] ;  /* 0x00028400011b7983 */ /* 0x000ee20000300800 */
[----:B----4-:R-:W-:-:S05]  /*130d0*/  IADD3 R5, P6, PT, R5, UR69, RZ ;  /* 0x0000004505057c10 */ /* 0x010fca000ffde0ff */
        /* <DEDUP_REMOVED lines=20> */
[----:B------:R-:W-:-:S05]  /*13220*/  IADD3.X R7, PT, PT, R7, UR27, RZ, P1, !PT ;  /* 0x0000001b07077c10 */ /* 0x000fca0008ffe4ff */
[----:B------:R0:W-:Y:S01]  /*13230*/  STL [R1+0x2a4], R7 ;  /* 0x0002a40701007387 */ /* 0x0001e20000100800 */
[----:B------:R-:W-:-:S03]  /*13240*/  IADD3 R4, P1, PT, R4, UR69, RZ ;  /* 0x0000004504047c10 */ /* 0x000fc6000ff3e0ff */
[----:B0-----:R-:W4:Y:S04]  /*13250*/  LDL.LU R7, [R1+0x234] ;  /* 0x0002340001077983 */ /* 0x001f280000300800 */
[----:B------:R0:W-:Y:S04]  /*13260*/  STL [R1+0x280], R4 ;  /* 0x0002800401007387 */ /* 0x0001e80000100800 */
[----:B0-----:R-:W4:Y:S01]  /*13270*/  LDL.LU R4, [R1+0x210] ;  /* 0x0002100001047983 */ /* 0x001f220000300800 */
[----:B------:R-:W-:Y:S02]  /*13280*/  IADD3.X R32, PT, PT, R32, UR27, RZ, P3, !PT ;  /* 0x0000001b20207c10 */ /* 0x000fe40009ffe4ff */
[----:B------:R-:W-:-:S03]  /*13290*/  IADD3 R31, P3, PT, R31, UR69, RZ ;  /* 0x000000451f1f7c10 */ /* 0x000fc6000ff7e0ff */
[----:B------:R-:W-:Y:S01]  /*132a0*/  STL [R1+0x29c], R32 ;  /* 0x00029c2001007387 */ /* 0x000fe20000100800 */
[----:B--2---:R-:W-:Y:S02]  /*132b0*/  IADD3.X R30, PT, PT, R30, UR27, RZ, P4, !PT ;  /* 0x0000001b1e1e7c10 */ /* 0x004fe4000a7fe4ff */
[----:B---3--:R-:W-:Y:S02]  /*132c0*/  IADD3 R6, P4, PT, R6, UR69, RZ ;  /* 0x0000004506067c10 */ /* 0x008fe4000ff9e0ff */
[----:B------:R-:W-:-:S03]  /*132d0*/  IADD3.X R29, PT, PT, R29, UR27, RZ, P5, !PT ;  /* 0x0000001b1d1d7c10 */ /* 0x000fc6000affe4ff */
[----:B------:R0:W-:Y:S01]  /*132e0*/  STL [R1+0x270], R6 ;  /* 0x0002700601007387 */ /* 0x0001e20000100800 */
[----:B------:R-:W-:-:S03]  /*132f0*/  IADD3 R28, P5, PT, R28, UR69, RZ ;  /* 0x000000451c1c7c10 */ /* 0x000fc6000ffbe0ff */
[----:B------:R-:W-:Y:S01]  /*13300*/  STL [R1+0x278], R31 ;  /* 0x0002781f01007387 */ /* 0x000fe20000100800 */
[----:B------:R-:W-:-:S03]  /*13310*/  IADD3.X R27, PT, PT, R27, UR27, RZ, P6, !PT ;  /* 0x0000001b1b1b7c10 */ /* 0x000fc6000b7fe4ff */
[----:B0-----:R-:W2:Y:S04]  /*13320*/  LDL.LU R6, [R1+0x22c] ;  /* 0x00022c0001067983 */ /* 0x001ea80000300800 */
[----:B------:R-:W-:Y:S04]  /*13330*/  STL [R1+0x294], R30 ;  /* 0x0002941e01007387 */ /* 0x000fe80000100800 */
[----:B------:R-:W-:Y:S01]  /*13340*/  STL [R1+0x28c], R29 ;  /* 0x00028c1d01007387 */ /* 0x000fe20000100800 */
[----:B----4-:R-:W-:-:S03]  /*13350*/  IADD3 R26, P6, PT, R26, UR69, RZ ;  /* 0x000000451a1a7c10 */ /* 0x010fc6000ffde0ff */
        /* <DEDUP_REMOVED lines=34> */
[----:B------:R0:W-:Y:S01]  /*13580*/  STL [R1+0x220], R8 ;  /* 0x0002200801007387 */ /* 0x0001e20000100800 */
[----:B------:R-:W-:-:S03]  /*13590*/  IADD3 R9, P5, PT, R9, UR69, RZ ;  /* 0x0000004509097c10 */ /* 0x000fc6000ffbe0ff */
[----:B------:R-:W-:Y:S04]  /*135a0*/  STL [R1+0x244], R11 ;  /* 0x0002440b01007387 */ /* 0x000fe80000100800 */
[----:B0-----:R-:W3:Y:S04]  /*135b0*/  LDL.LU R8, [R1+0x208] ;  /* 0x0002080001087983 */ /* 0x001ee80000300800 */
[----:B------:R0:W-:Y:S04]  /*135c0*/  STL [R1+0x23c], R5 ;  /* 0x00023c0501007387 */ /* 0x0001e80000100800 */
[----:B0-----:R-:W4:Y:S04]  /*135d0*/  LDL.LU R5, [R1+0x224] ;  /* 0x0002240001057983 */ /* 0x001f280000300800 */
[----:B------:R-:W4:Y:S01]  /*135e0*/  LDL.LU R32, [R1+0x200] ;  /* 0x0002000001207983 */ /* 0x000f220000300800 */
[----:B------:R-:W-:-:S03]  /*135f0*/  IADD3.X R7, PT, PT, R7, UR27, RZ, P6, !PT ;  /* 0x0000001b07077c10 */ /* 0x000fc6000b7fe4ff */
[----:B------:R-:W-:Y:S04]  /*13600*/  STL [R1+0x218], R9 ;  /* 0x0002180901007387 */ /* 0x000fe80000100800 */
[----:B------:R-:W4:Y:S04]  /*13610*/  LDL.LU R31, [R1+0x21c] ;  /* 0x00021c00011f7983 */ /* 0x000f280000300800 */
[----:B------:R-:W-:Y:S01]  /*13620*/  STL [R1+0x234], R7 ;  /* 0x0002340701007387 */ /* 0x000fe20000100800 */
[----:B------:R-:W-:-:S03]  /*13630*/  IADD3 R4, P6, PT, R4, UR69, RZ ;  /* 0x0000004504047c10 */ /* 0x000fc6000ffde0ff */
[----:B------:R-:W4:Y:S04]  /*13640*/  LDL.LU R30, [R1+0x1f8] ;  /* 0x0001f800011e7983 */ /* 0x000f280000300800 */
[----:B------:R0:W-:Y:S04]  /*13650*/  STL [R1+0x210], R4 ;  /* 0x0002100401007387 */ /* 0x0001e80000100800 */
[----:B0-----:R-:W4:Y:S04]  /*13660*/  LDL.LU R4, [R1+0x214] ;  /* 0x0002140001047983 */ /* 0x001f280000300800 */
[----:B------:R-:W4:Y:S04]  /*13670*/  LDL.LU R29, [R1+0x1f0] ;  /* 0x0001f000011d7983 */ /* 0x000f280000300800 */
[----:B------:R-:W4:Y:S04]  /*13680*/  LDL.LU R28, [R1+0x20c] ;  /* 0x00020c00011c7983 */ /* 0x000f280000300800 */
[----:B------:R-:W4:Y:S01]  /*13690*/  LDL.LU R27, [R1+0x1e8] ;  /* 0x0001e800011b7983 */ /* 0x000f220000300800 */
[----:B--2---:R-:W-:-:S05]  /*136a0*/  IADD3.X R6, PT, PT, R6, UR27, RZ, P1, !PT ;  /* 0x0000001b06067c10 */ /* 0x004fca0008ffe4ff */
        /* <DEDUP_REMOVED lines=20> */
[----:B---3--:R-:W-:-:S05]  /*137f0*/  IADD3 R8, P1, PT, R8, UR69, RZ ;  /* 0x0000004508087c10 */ /* 0x008fca000ff3e0ff */
[----:B------:R0:W-:Y:S01]  /*13800*/  STL [R1+0x208], R8 ;  /* 0x0002080801007387 */ /* 0x0001e20000100800 */
[----:B----4-:R-:W-:-:S03]  /*13810*/  IADD3.X R5, PT, PT, R5, UR27, RZ, P3, !PT ;  /* 0x0000001b05057c10 */ /* 0x010fc60009ffe4ff */
[----:B0-----:R-:W3:Y:S01]  /*13820*/  LDL.LU R8, [R1+0x198] ;  /* 0x0001980001087983 */ /* 0x001ee20000300800 */
[----:B------:R-:W-:-:S03]  /*13830*/  IADD3 R32, P3, PT, R32, UR69, RZ ;  /* 0x0000004520207c10 */ /* 0x000fc6000ff7e0ff */
[----:B------:R0:W-:Y:S01]  /*13840*/  STL [R1+0x224], R5 ;  /* 0x0002240501007387 */ /* 0x0001e20000100800 */
[----:B------:R-:W-:-:S03]  /*13850*/  IADD3.X R31, PT, PT, R31, UR27, RZ, P4, !PT ;  /* 0x0000001b1f1f7c10 */ /* 0x000fc6000a7fe4ff */
[----:B0-----:R-:W4:Y:S04]  /*13860*/  LDL.LU R5, [R1+0x1b4] ;  /* 0x0001b40001057983 */ /* 0x001f280000300800 */
[----:B------:R-:W-:Y:S01]  /*13870*/  STL [R1+0x200], R32 ;  /* 0x0002002001007387 */ /* 0x000fe20000100800 */
[----:B------:R-:W-:-:S05]  /*13880*/  IADD3.X R4, PT, PT, R4, UR27, RZ, P5, !PT ;  /* 0x0000001b04047c10 */ /* 0x000fca000affe4ff */
[----:B------:R0:W-:Y:S04]  /*13890*/  STL [R1+0x214], R4 ;  /* 0x0002140401007387 */ /* 0x0001e80000100800 */
[----:B------:R-:W-:Y:S04]  /*138a0*/  STL [R1+0x21c], R31 ;  /* 0x00021c1f01007387 */ /* 0x000fe80000100800 */
[----:B0-----:R-:W4:Y:S01]  /*138b0*/  LDL.LU R4, [R1+0x190] ;  /* 0x0001900001047983 */ /* 0x001f220000300800 */
[----:B------:R-:W-:Y:S02]  /*138c0*/  IADD3 R30, P4, PT, R30, UR69, RZ ;  /* 0x000000451e1e7c10 */ /* 0x000fe4000ff9e0ff */
[----:B------:R-:W-:-:S02]  /*138d0*/  IADD3 R29, P5, PT, R29, UR69, RZ ;  /* 0x000000451d1d7c10 */ /* 0x000fc4000ffbe0ff */
[----:B------:R-:W-:Y:S02]  /*138e0*/  IADD3.X R28, PT, PT, R28, UR27, RZ, P6, !PT ;  /* 0x0000001b1c1c7c10 */ /* 0x000fe4000b7fe4ff */
[----:B------:R-:W-:Y:S01]  /*138f0*/  IADD3 R27, P6, PT, R27, UR69, RZ ;  /* 0x000000451b1b7c10 */ /* 0x000fe2000ffde0ff */
[----:B------:R-:W-:Y:S04]  /*13900*/  STL [R1+0x1f8], R30 ;  /* 0x0001f81e01007387 */ /* 0x000fe80000100800 */
[----:B------:R-:W-:Y:S04]  /*13910*/  STL [R1+0x1f0], R29 ;  /* 0x0001f01d01007387 */ /* 0x000fe80000100800 */
[----:B------:R-:W-:Y:S04]  /*13920*/  STL [R1+0x20c], R28 ;  /* 0x00020c1c01007387 */ /* 0x000fe80000100800 */
[----:B------:R-:W-:Y:S01]  /*13930*/  STL [R1+0x1e8], R27 ;  /* 0x0001e81b01007387 */ /* 0x000fe20000100800 */
[----:B--2---:R-:W-:-:S02]  /*13940*/  IADD3.X R26, PT, PT, R26, UR27, RZ, P1, !PT ;  /* 0x0000001b1a1a7c10 */ /* 0x004fc40008ffe4ff */
        /* <DEDUP_REMOVED lines=32> */
[----:B------:R0:W-:Y:S01]  /*13b50*/  STL [R1+0x1c4], R7 ;  /* 0x0001c40701007387 */ /* 0x0001e20000100800 */
[----:B------:R-:W-:-:S03]  /*13b60*/  IADD3.X R9, PT, PT, R9, UR27, RZ, P6, !PT ;  /* 0x0000001b09097c10 */ /* 0x000fc6000b7fe4ff */
[----:B------:R-:W-:Y:S04]  /*13b70*/  STL [R1+0x1a8], R11 ;  /* 0x0001a80b01007387 */ /* 0x000fe80000100800 */
[----:B0-----:R-:W2:Y:S04]  /*13b80*/  LDL.LU R7, [R1+0x1ac] ;  /* 0x0001ac0001077983 */ /* 0x001ea80000300800 */
[----:B------:R0:W-:Y:S04]  /*13b90*/  STL [R1+0x1a0], R6 ;  /* 0x0001a00601007387 */ /* 0x0001e80000100800 */
[----:B0-----:R-:W2:Y:S04]  /*13ba0*/  LDL.LU R6, [R1+0x188] ;  /* 0x0001880001067983 */ /* 0x001ea80000300800 */
[----:B------:R-:W2:Y:S01]  /*13bb0*/  LDL.LU R32, [R1+0x1a4] ;  /* 0x0001a40001207983 */ /* 0x000ea20000300800 */
[----:B---3--:R-:W-:-:S03]  /*13bc0*/  IADD3 R8, P6, PT, R8, UR69, RZ ;  /* 0x0000004508087c10 */ /* 0x008fc6000ffde0ff */
[----:B------:R-:W-:Y:S04]  /*13bd0*/  STL [R1+0x1bc], R9 ;  /* 0x0001bc0901007387 */ /* 0x000fe80000100800 */
[----:B------:R-:W3:Y:S04]  /*13be0*/  LDL.LU R31, [R1+0x180] ;  /* 0x00018000011f7983 */ /* 0x000ee80000300800 */
[----:B------:R-:W-:Y:S01]  /*13bf0*/  STL [R1+0x198], R8 ;  /* 0x0001980801007387 */ /* 0x000fe20000100800 */
[----:B----4-:R-:W-:-:S03]  /*13c00*/  IADD3.X R5, PT, PT, R5, UR27, RZ, P1, !PT ;  /* 0x0000001b05057c10 */ /* 0x010fc60008ffe4ff */
[----:B------:R-:W4:Y:S04]  /*13c10*/  LDL.LU R30, [R1+0x19c] ;  /* 0x00019c00011e7983 */ /* 0x000f280000300800 */
[----:B------:R0:W-:Y:S04]  /*13c20*/  STL [R1+0x1b4], R5 ;  /* 0x0001b40501007387 */ /* 0x0001e80000100800 */
[----:B0-----:R-:W4:Y:S04]  /*13c30*/  LDL.LU R5, [R1+0x170] ;  /* 0x0001700001057983 */ /* 0x001f280000300800 */
[----:B------:R-:W4:Y:S04]  /*13c40*/  LDL.LU R29, [R1+0x194] ;  /* 0x00019400011d7983 */ /* 0x000f280000300800 */
[----:B------:R-:W4:Y:S04]  /*13c50*/  LDL.LU R28, [R1+0x168] ;  /* 0x00016800011c7983 */ /* 0x000f280000300800 */
[----:B------:R-:W4:Y:S01]  /*13c60*/  LDL.LU R27, [R1+0x18c] ;  /* 0x00018c00011b7983 */ /* 0x000f220000300800 */
[----:B------:R-:W-:-:S05]  /*13c70*/  IADD3 R4, P1, PT, R4, UR69, RZ ;  /* 0x0000004504047c10 */ /* 0x000fca000ff3e0ff */
        /* <DEDUP_REMOVED lines=20> */
[----:B--2---:R-:W-:-:S05]  /*13dc0*/  IADD3.X R7, PT, PT, R7, UR27, RZ, P3, !PT ;  /* 0x0000001b07077c10 */ /* 0x004fca0009ffe4ff */
[----:B------:R0:W-:Y:S01]  /*13dd0*/  STL [R1+0x1ac], R7 ;  /* 0x0001ac0701007387 */ /* 0x0001e20000100800 */
[----:B------:R-:W-:-:S03]  /*13de0*/  IADD3 R6, P3, PT, R6, UR69, RZ ;  /* 0x0000004506067c10 */ /* 0x000fc6000ff7e0ff */
[----:B0-----:R-:W2:Y:S01]  /*13df0*/  LDL.LU R7, [R1+0x134] ;  /* 0x0001340001077983 */ /* 0x001ea20000300800 */
[----:B------:R-:W-:-:S03]  /*13e00*/  IADD3.X R32, PT, PT, R32, UR27, RZ, P4, !PT ;  /* 0x0000001b20207c10 */ /* 0x000fc6000a7fe4ff */
[----:B------:R0:W-:Y:S01]  /*13e10*/  STL [R1+0x188], R6 ;  /* 0x0001880601007387 */ /* 0x0001e20000100800 */
[----:B---3--:R-:W-:-:S03]  /*13e20*/  IADD3 R31, P4, PT, R31, UR69, RZ ;  /* 0x000000451f1f7c10 */ /* 0x008fc6000ff9e0ff */
[----:B0-----:R-:W3:Y:S01]  /*13e30*/  LDL.LU R6, [R1+0x110] ;  /* 0x0001100001067983 */ /* 0x001ee20000300800 */
[----:B----4-:R-:W-:-:S03]  /*13e40*/  IADD3.X R30, PT, PT, R30, UR27, RZ, P5, !PT ;  /* 0x0000001b1e1e7c10 */ /* 0x010fc6000affe4ff */
        /* <DEDUP_REMOVED lines=8> */
[----:B------:R-:W-:Y:S04]  /*13ed0*/  STL [R1+0x19c], R30 ;  /* 0x00019c1e01007387 */ /* 0x000fe80000100800 */
        /* <DEDUP_REMOVED lines=46> */
[----:B------:R0:W-:Y:S04]  /*141c0*/  STL [R1+0x134], R7 ;  /* 0x0001340701007387 */ /* 0x0001e80000100800 */
        /* <DEDUP_REMOVED lines=25> */
[----:B-1----:R-:W4:Y:S04]  /*14360*/  LDL.LU R6, [R1+0xc4] ;  /* 0x0000c40001067983 */ /* 0x002f280000300800 */
        /* <DEDUP_REMOVED lines=155> */
[----:B------:R-:W2:Y:S04]  /*14d20*/  LDL.LU R32, [R1+0x574] ;  /* 0x0005740001207983 */ /* 0x000ea80000300800 */
[----:B------:R-:W-:Y:S01]  /*14d30*/  STL [R1+0x58c], R9 ;  /* 0x00058c0901007387 */ /* 0x000fe20000100800 */
[----:B---3--:R-:W-:-:S03]  /*14d40*/  IADD3.X R6, PT, PT, R6, UR66, RZ, P3, !PT ;  /* 0x0000004206067c10 */ /* 0x008fc60009ffe4ff */
[----:B------:R-:W3:Y:S04]  /*14d50*/  LDL.LU R31, [R1+0x590] ;  /* 0x00059000011f7983 */ /* 0x000ee80000300800 */
[----:B------:R0:W-:Y:S04]  /*14d60*/  STL [R1+0x5a8], R6 ;  /* 0x0005a80601007387 */ /* 0x0001e80000100800 */
[----:B------:R-:W3:Y:S01]  /*14d70*/  LDL.LU R30, [R1+0x56c] ;  /* 0x00056c00011e7983 */ /* 0x000ee20000300800 */
[----:B----4-:R-:W-:-:S05]  /*14d80*/  IADD3 R5, P3, PT, R5, UR70, RZ ;  /* 0x0000004605057c10 */ /* 0x010fca000ff7e0ff */
        /* <DEDUP_REMOVED lines=35> */
[----:B------:R-:W-:Y:S02]  /*14fc0*/  IADD3 R30, P6, PT, R30, UR70, RZ ;  /* 0x000000461e1e7c10 */ /* 0x000fe4000ffde0ff */
[----:B----4-:R-:W-:Y:S02]  /*14fd0*/  IADD3.X R6, PT, PT, R6, UR66, RZ, P1, !PT ;  /* 0x0000004206067c10 */ /* 0x010fe40008ffe4ff */
[----:B------:R-:W-:-:S03]  /*14fe0*/  IADD3 R29, P1, PT, R29, UR70, RZ ;  /* 0x000000461d1d7c10 */ /* 0x000fc6000ff3e0ff */
[----:B------:R0:W-:Y:S01]  /*14ff0*/  STL [R1+0x588], R6 ;  /* 0x0005880601007387 */ /* 0x0001e20000100800 */
[----:B------:R-:W-:-:S03]  /*15000*/  IADD3.X R28, PT, PT, R28, UR66, RZ, P3, !PT ;  /* 0x000000421c1c7c10 */ /* 0x000fc60009ffe4ff */
[----:B------:R-:W-:Y:S01]  /*15010*/  STL [R1+0x590], R31 ;  /* 0x0005901f01007387 */ /* 0x000fe20000100800 */
[----:B------:R-:W-:-:S03]  /*15020*/  IADD3 R27, P3, PT, R27, UR70, RZ ;  /* 0x000000461b1b7c10 */ /* 0x000fc6000ff7e0ff */
[----:B0-----:R-:W4:Y:S04]  /*15030*/  LDL.LU R6, [R1+0x4f8] ;  /* 0x0004f80001067983 */ /* 0x001f280000300800 */
[----:B------:R-:W-:Y:S04]  /*15040*/  STL [R1+0x56c], R30 ;  /* 0x00056c1e01007387 */ /* 0x000fe80000100800 */
        /* <DEDUP_REMOVED lines=34> */
[----:B------:R-:W-:Y:S04]  /*15270*/  STL [R1+0x534], R12 ;  /* 0x0005340c01007387 */ /* 0x000fe80000100800 */
[----:B------:R0:W-:Y:S04]  /*15280*/  STL [R1+0x52c], R5 ;  /* 0x00052c0501007387 */ /* 0x0001e80000100800 */
[----:B------:R-:W-:Y:S04]  /*15290*/  STL [R1+0x510], R11 ;  /* 0x0005100b01007387 */ /* 0x000fe80000100800 */
[----:B0-----:R-:W4:Y:S01]  /*152a0*/  LDL.LU R5, [R1+0x514] ;  /* 0x0005140001057983 */ /* 0x001f220000300800 */
[----:B------:R-:W-:-:S02]  /*152b0*/  IADD3 R4, P1, PT, R4, UR70, RZ ;  /* 0x0000004604047c10 */ /* 0x000fc4000ff3e0ff */
[----:B------:R-:W-:-:S03]  /*152c0*/  IADD3.X R9, PT, PT, R9, UR66, RZ, P3, !PT ;  /* 0x0000004209097c10 */ /* 0x000fc60009ffe4ff */
[----:B------:R0:W-:Y:S04]  /*152d0*/  STL [R1+0x508], R4 ;  /* 0x0005080401007387 */ /* 0x0001e80000100800 */
[----:B0-----:R-:W4:Y:S04]  /*152e0*/  LDL.LU R4, [R1+0x4f0] ;  /* 0x0004f00001047983 */ /* 0x001f280000300800 */
[----:B------:R-:W4:Y:S04]  /*152f0*/  LDL.LU R32, [R1+0x50c] ;  /* 0x00050c0001207983 */ /* 0x000f280000300800 */
[----:B------:R-:W-:Y:S04]  /*15300*/  STL [R1+0x524], R9 ;  /* 0x0005240901007387 */ /* 0x000fe80000100800 */
[----:B------:R-:W4:Y:S01]  /*15310*/  LDL.LU R31, [R1+0x4e8] ;  /* 0x0004e800011f7983 */ /* 0x000f220000300800 */
[----:B--2---:R-:W-:-:S05]  /*15320*/  IADD3 R8, P3, PT, R8, UR70, RZ ;  /* 0x0000004608087c10 */ /* 0x004fca000ff7e0ff */
[----:B------:R0:W-:Y:S04]  /*15330*/  STL [R1+0x500], R8 ;  /* 0x0005000801007387 */ /* 0x0001e80000100800 */
        /* <DEDUP_REMOVED lines=28> */
[----:B------:R-:W-:-:S05]  /*15500*/  IADD3.X R5, PT, PT, R5, UR66, RZ, P5, !PT ;  /* 0x0000004205057c10 */ /* 0x000fca000affe4ff */
[----:B------:R0:W-:Y:S04]  /*15510*/  STL [R1+0x514], R5 ;  /* 0x0005140501007387 */ /* 0x0001e80000100800 */
[----:B0-----:R-:W4:Y:S01]  /*15520*/  LDL.LU R5, [R1+0xa4] ;  /* 0x0000a40001057983 */ /* 0x001f220000300800 */
[----:B------:R-:W-:Y:S02]  /*15530*/  IADD3 R4, P5, PT, R4, UR70, RZ ;  /* 0x0000004604047c10 */ /* 0x000fe4000ffbe0ff */
[----:B------:R-:W-:-:S03]  /*15540*/  IADD3.X R32, PT, PT, R32, UR66, RZ, P6, !PT ;  /* 0x0000004220207c10 */ /* 0x000fc6000b7fe4ff */
[----:B------:R0:W-:Y:S01]  /*15550*/  STL [R1+0x4f0], R4 ;  /* 0x0004f00401007387 */ /* 0x0001e20000100800 */
[----:B------:R-:W-:-:S03]  /*15560*/  IADD3 R31, P6, PT, R31, UR70, RZ ;  /* 0x000000461f1f7c10 */ /* 0x000fc6000ffde0ff */
[----:B0-----:R-:W4:Y:S04]  /*15570*/  LDL.LU R4, [R1+0x80] ;  /* 0x0000800001047983 */ /* 0x001f280000300800 */
        /* <DEDUP_REMOVED lines=55> */
[----:B------:R0:W-:Y:S04]  /*158f0*/  STL [R1+0xa4], R5 ;  /* 0x0000a40501007387 */ /* 0x0001e80000100800 */
[----:B0-----:R-:W4:Y:S04]  /*15900*/  LDL.LU R5, [R1+0x70] ;  /* 0x0000700001057983 */ /* 0x001f280000300800 */
[----:B------:R-:W4:Y:S01]  /*15910*/  LDL.LU R11, [R1+0x84] ;  /* 0x00008400010b7983 */ /* 0x000f220000300800 */
[----:B------:R-:W-:-:S05]  /*15920*/  IADD3 R4, P4, PT, R4, UR70, RZ ;  /* 0x0000004604047c10 */ /* 0x000fca000ff9e0ff */
[----:B------:R-:W-:Y:S04]  /*15930*/  STL [R1+0x80], R4 ;  /* 0x0000800401007387 */ /* 0x000fe80000100800 */
        /* <DEDUP_REMOVED lines=22> */
[----:B0-----:R-:W2:Y:S01]  /*15aa0*/  LDL.LU R8, [R1+0x2c] ;  /* 0x00002c0001087983 */ /* 0x001ea20000300800 */
[----:B---3--:R-:W-:-:S05]  /*15ab0*/  IADD3 R7, P5, PT, R7, UR70, RZ ;  /* 0x0000004607077c10 */ /* 0x008fca000ffbe0ff */
[----:B------:R0:W-:Y:S01]  /*15ac0*/  STL [R1+0x78], R7 ;  /* 0x0000780701007387 */ /* 0x0001e20000100800 */
[----:B----4-:R-:W-:-:S03]  /*15ad0*/  IADD3.X R6, PT, PT, R6, UR66, RZ, P6, !PT ;  /* 0x0000004206067c10 */ /* 0x010fc6000b7fe4ff */
[----:B0-----:R-:W3:Y:S01]  /*15ae0*/  LDL.LU R7, [R1+0x1c] ;  /* 0x00001c0001077983 */ /* 0x001ee20000300800 */
[----:B------:R-:W-:-:S03]  /*15af0*/  IADD3.X R31, PT, PT, R31, UR66, RZ, P1, !PT ;  /* 0x000000421f1f7c10 */ /* 0x000fc60008ffe4ff */
[----:B------:R0:W-:Y:S04]  /*15b00*/  STL [R1+0x94], R6 ;  /* 0x0000940601007387 */ /* 0x0001e80000100800 */
[----:B0-----:R-:W4:Y:S01]  /*15b10*/  LDL.LU R6, [R1+0x18] ;  /* 0x0000180001067983 */ /* 0x001f220000300800 */
[----:B------:R-:W-:Y:S02]  /*15b20*/  IADD3 R5, P1, PT, R5, UR70, RZ ;  /* 0x0000004605057c10 */ /* 0x000fe4000ff3e0ff */
[----:B------:R-:W-:-:S03]  /*15b30*/  IADD3.X R11, PT, PT, R11, UR66, RZ, P3, !PT ;  /* 0x000000420b0b7c10 */ /* 0x000fc60009ffe4ff */
[----:B------:R0:W-:Y:S04]  /*15b40*/  STL [R1+0x70], R5 ;  /* 0x0000700501007387 */ /* 0x0001e80000100800 */
[----:B0-----:R-:W4:Y:S04]  /*15b50*/  LDL.LU R5, [R1+0x14] ;  /* 0x0000140001057983 */ /* 0x001f280000300800 */
[----:B------:R-:W-:Y:S04]  /*15b60*/  STL [R1+0x8c], R31 ;  /* 0x00008c1f01007387 */ /* 0x000fe80000100800 */
[----:B------:R0:W-:Y:S04]  /*15b70*/  STL [R1+0x84], R11 ;  /* 0x0000840b01007387 */ /* 0x0001e80000100800 */
[----:B0-----:R-:W4:Y:S01]  /*15b80*/  LDL.LU R11, [R1+0x24] ;  /* 0x00002400010b7983 */ /* 0x001f220000300800 */
[----:B------:R-:W-:-:S02]  /*15b90*/  IADD3 R30, P3, PT, R30, UR70, RZ ;  /* 0x000000461e1e7c10 */ /* 0x000fc4000ff7e0ff */
[----:B------:R-:W-:Y:S01]  /*15ba0*/  IADD3.X R29, PT, PT, R29, UR66, RZ, P4, !PT ;  /* 0x000000421d1d7c10 */ /* 0x000fe2000a7fe4ff */
[----:B------:R-:W-:Y:S01]  /*15bb0*/  IMAD.U32 R4, RZ, RZ, UR4 ;  /* 0x00000004ff047e24 */ /* 0x000fe2000f8e00ff */
[----:B------:R-:W-:Y:S01]  /*15bc0*/  IADD3 R28, P4, PT, R28, UR70, RZ ;  /* 0x000000461c1c7c10 */ /* 0x000fe2000ff9e0ff */
[----:B------:R-:W-:Y:S02]  /*15bd0*/  STL [R1+0x68], R30 ;  /* 0x0000681e01007387 */ /* 0x000fe40000100800 */
[----:B------:R-:W0:Y:S02]  /*15be0*/  SYNCS.PHASECHK.TRANS64.TRYWAIT P6, [UR11], R4 ;  /* 0x00000004ff0075a7 */ /* 0x000e2400080c110b */
[----:B------:R-:W-:Y:S04]  /*15bf0*/  STL [R1+0x7c], R29 ;  /* 0x00007c1d01007387 */ /* 0x000fe80000100800 */
[----:B------:R-:W-:Y:S01]  /*15c00*/  STL [R1+0x60], R28 ;  /* 0x0000601c01007387 */ /* 0x000fe20000100800 */
[----:B------:R-:W-:-:S02]  /*15c10*/  PRMT R62, RZ, 0x7610, R62 ;  /* 0x00007610ff3e7816 */ /* 0x000fc4000000003e */
[----:B------:R-:W-:Y:S02]  /*15c20*/  PRMT R53, RZ, 0x7610, R53 ;  /* 0x00007610ff357816 */ /* 0x000fe40000000035 */
[----:B--2---:R-:W-:Y:S02]  /*15c30*/  IADD3.X R27, PT, PT, R27, UR66, RZ, P5, !PT ;  /* 0x000000421b1b7c10 */ /* 0x004fe4000affe4ff */
        /* <DEDUP_REMOVED lines=25> */
[----:B------:R-:W-:Y:S02]  /*15dd0*/  IADD3.X R13, PT, PT, R13, UR66, RZ, P4, !PT ;  /* 0x000000420d0d7c10 */ /* 0x000fe4000a7fe4ff */
[----:B------:R-:W-:Y:S01]  /*15de0*/  IADD3 R12, P4, PT, R12, UR70, RZ ;  /* 0x000000460c0c7c10 */ /* 0x000fe2000ff9e0ff */
[----:B------:R-:W-:Y:S01]  /*15df0*/  STL [R1+0x44], R15 ;  /* 0x0000440f01007387 */ /* 0x000fe20000100800 */
[----:B------:R-:W-:-:S03]  /*15e00*/  IADD3.X R9, PT, PT, R9, UR66, RZ, P5, !PT ;  /* 0x0000004209097c10 */ /* 0x000fc6000affe4ff */
[----:B------:R-:W-:Y:S01]  /*15e10*/  STL [R1+0x28], R14 ;  /* 0x0000280e01007387 */ /* 0x000fe20000100800 */
[----:B------:R-:W-:-:S03]  /*15e20*/  IADD3.X R8, PT, PT, R8, UR66, RZ, P1, !PT ;  /* 0x0000004208087c10 */ /* 0x000fc60008ffe4ff */
[----:B------:R-:W-:Y:S04]  /*15e30*/  STL [R1+0x3c], R13 ;  /* 0x00003c0d01007387 */ /* 0x000fe80000100800 */
[----:B------:R1:W-:Y:S04]  /*15e40*/  STL [R1+0x2c], R8 ;  /* 0x00002c0801007387 */ /* 0x0003e80000100800 */
[----:B------:R-:W-:Y:S04]  /*15e50*/  STL [R1+0x20], R12 ;  /* 0x0000200c01007387 */ /* 0x000fe80000100800 */
[----:B------:R2:W-:Y:S01]  /*15e60*/  STL [R1+0x34], R9 ;  /* 0x0000340901007387 */ /* 0x0005e20000100800 */
[----:B-1----:R-:W-:-:S02]  /*15e70*/  SHF.R.U32.HI R8, RZ, 0x6, R10 ;  /* 0x00000006ff087819 */ /* 0x002fc4000001160a */
[----:B---3--:R-:W-:Y:S02]  /*15e80*/  IADD3.X R7, PT, PT, R7, UR66, RZ, P4, !PT ;  /* 0x0000004207077c10 */ /* 0x008fe4000a7fe4ff */
[----:B----4-:R-:W-:Y:S02]  /*15e90*/  IADD3 R6, P4, PT, R6, UR70, RZ ;  /* 0x0000004606067c10 */ /* 0x010fe4000ff9e0ff */
[--C-:B--2---:R-:W-:Y:S02]  /*15ea0*/  SHF.R.U32.HI R9, RZ, 0x6, R10.reuse ;  /* 0x00000006ff097819 */ /* 0x104fe4000001160a */
[----:B------:R-:W-:Y:S02]  /*15eb0*/  SHF.R.U32.HI R10, RZ, 0x6, R10 ;  /* 0x00000006ff0a7819 */ /* 0x000fe4000001160a */
[----:B------:R-:W-:Y:S02]  /*15ec0*/  SGXT.U32 R8, R8, 0x1 ;  /* 0x000000010808781a */ /* 0x000fe40000000000 */
[----:B------:R-:W-:-:S02]  /*15ed0*/  SGXT.U32 R9, R9, 0x1 ;  /* 0x000000010909781a */ /* 0x000fc40000000000 */
[----:B------:R-:W-:Y:S02]  /*15ee0*/  SGXT.U32 R10, R10, 0x1 ;  /* 0x000000010a0a781a */ /* 0x000fe40000000000 */
[----:B------:R-:W-:Y:S02]  /*15ef0*/  IADD3.X R5, PT, PT, R5, UR66, RZ, P4, !PT ;  /* 0x0000004205057c10 */ /* 0x000fe4000a7fe4ff */
[----:B------:R-:W-:-:S05]  /*15f00*/  IADD3.X R11, PT, PT, R11, UR66, RZ, P3, !PT ;  /* 0x000000420b0b7c10 */ /* 0x000fca0009ffe4ff */
[----:B------:R1:W-:Y:S04]  /*15f10*/  STL [R1+0x24], R11 ;  /* 0x0000240b01007387 */ /* 0x0003e80000100800 */
[----:B------:R1:W-:Y:S04]  /*15f20*/  STL [R1+0x1c], R7 ;  /* 0x00001c0701007387 */ /* 0x0003e80000100800 */
[----:B------:R1:W-:Y:S04]  /*15f30*/  STL [R1+0x18], R6 ;  /* 0x0000180601007387 */ /* 0x0003e80000100800 */
[----:B------:R1:W-:Y:S01]  /*15f40*/  STL [R1+0x14], R5 ;  /* 0x0000140501007387 */ /* 0x0003e20000100800 */
[----:B------:R-:W-:-:S02]  /*15f50*/  LOP3.LUT R10, R10, 0x2, RZ, 0xfc, !PT ;  /* 0x000000020a0a7812 */ /* 0x000fc400078efcff */
[----:B------:R-:W-:Y:S02]  /*15f60*/  LOP3.LUT R9, R9, 0x4, RZ, 0xfc, !PT ;  /* 0x0000000409097812 */ /* 0x000fe400078efcff */
[----:B------:R-:W-:Y:S02]  /*15f70*/  LOP3.LUT R8, R8, 0x6, RZ, 0xfc, !PT ;  /* 0x0000000608087812 */ /* 0x000fe400078efcff */
[----:B------:R-:W-:Y:S02]  /*15f80*/  ISETP.GE.AND P5, PT, R10, UR5, PT ;  /* 0x000000050a007c0c */ /* 0x000fe4000bfa6270 */
[----:B------:R-:W-:Y:S02]  /*15f90*/  ISETP.GE.AND P1, PT, R9, UR5, PT ;  /* 0x0000000509007c0c */ /* 0x000fe4000bf26270 */
[----:B------:R-:W-:Y:S01]  /*15fa0*/  ISETP.GE.AND P3, PT, R8, UR5, PT ;  /* 0x0000000508007c0c */ /* 0x000fe2000bf66270 */
[----:B01----:R-:W-:-:S12]  /*15fb0*/  @!P6 BRA `(.L_x_8) ;  /* 0x0000008c0020e947 */ /* 0x003fd80003800000 */
.L_x_16:
[----:B------:R-:W2:Y:S04]  /*15fc0*/  LDL R4, [R1+0x14] ;  /* 0x0000140001047983 */ /* 0x000ea80000100800 */
[----:B------:R-:W2:Y:S04]  /*15fd0*/  LDL R5, [R1+0x18] ;  /* 0x0000180001057983 */ /* 0x000ea80000100800 */
[----:B------:R-:W3:Y:S04]  /*15fe0*/  LDL R19, [R1+0x24] ;  /* 0x0000240001137983 */ /* 0x000ee80000100800 */
[----:B------:R-:W4:Y:S04]  /*15ff0*/  LDL R18, [R1+0x28] ;  /* 0x0000280001127983 */ /* 0x000f280000100800 */
[----:B------:R-:W3:Y:S04]  /*16000*/  LDL R13, [R1+0x2c] ;  /* 0x00002c00010d7983 */ /* 0x000ee80000100800 */
[----:B------:R-:W3:Y:S04]  /*16010*/  LDL R11, [R1+0x30] ;  /* 0x00003000010b7983 */ /* 0x000ee80000100800 */
[----:B------:R0:W-:Y:S04]  /*16020*/  STL [R1+0x75c], R74 ;  /* 0x00075c4a01007387 */ /* 0x0001e80000100800 */
[----:B0-----:R-:W3:Y:S04]  /*16030*/  LDL R74, [R1+0x20] ;  /* 0x00002000014a7983 */ /* 0x001ee80000100800 */
[----:B------:R0:W-:Y:S04]  /*16040*/  STL [R1+0x758], R75 ;  /* 0x0007584b01007387 */ /* 0x0001e80000100800 */
[----:B0-----:R-:W4:Y:S01]  /*16050*/  LDL R75, [R1+0x1c] ;  /* 0x00001c00014b7983 */ /* 0x001f220000100800 */
[----:B------:R-:W0:Y:S03]  /*16060*/  S2R R12, SR_TID.X ;  /* 0x00000000000c7919 */ /* 0x000e260000002100 */
[----:B------:R1:W-:Y:S04]  /*16070*/  STL [R1+0x754], R73 ;  /* 0x0007544901007387 */ /* 0x0003e80000100800 */
[----:B------:R-:W-:Y:S04]  /*16080*/  STL [R1+0x750], R3 ;  /* 0x0007500301007387 */ /* 0x000fe80000100800 */
[----:B-----5:R-:W-:Y:S01]  /*16090*/  STL [R1+0x74c], R0 ;  /* 0x00074c0001007387 */ /* 0x020fe20000100800 */
[----:B------:R-:W-:-:S03]  /*160a0*/  PRMT R42, RZ, 0x7610, R42 ;  /* 0x00007610ff2a7816 */ /* 0x000fc6000000002a */
[----:B-1----:R-:W4:Y:S01]  /*160b0*/  LDL R73, [R1+0x40] ;  /* 0x0000400001497983 */ /* 0x002f220000100800 */
[----:B0-----:R-:W-:-:S04]  /*160c0*/  SHF.R.U32.HI R12, RZ, 0x6, R12 ;  /* 0x00000006ff0c7819 */ /* 0x001fc8000001160c */
[----:B------:R-:W-:-:S04]  /*160d0*/  SGXT.U32 R12, R12, 0x1 ;  /* 0x000000010c0c781a */ /* 0x000fc80000000000 */
[----:B------:R-:W-:Y:S02]  /*160e0*/  LOP3.LUT R12, R12, 0x8, RZ, 0xfc, !PT ;  /* 0x000000080c0c7812 */ /* 0x000fe400078efcff */
[----:B------:R-:W-:Y:S02]  /*160f0*/  PRMT R64, RZ, 0x7610, R64 ;  /* 0x00007610ff407816 */ /* 0x000fe40000000040 */
[----:B--2---:R-:W-:-:S04]  /*16100*/  @!P0 LOP3.LUT R5, R5, R4, RZ, 0x3c, !PT ;  /* 0x0000000405058212 */ /* 0x004fc800078e3cff */
[----:B------:R-:W-:-:S04]  /*16110*/  @!P0 LOP3.LUT R4, R5, R4, RZ, 0x3c, !PT ;  /* 0x0000000405048212 */ /* 0x000fc800078e3cff */
[----:B------:R-:W-:-:S05]  /*16120*/  @!P0 LOP3.LUT R5, R5, R4, RZ, 0x3c, !PT ;  /* 0x0000000405058212 */ /* 0x000fca00078e3cff */
[----:B------:R3:W2:Y:S02]  /*16130*/  @!P0 LDG.E.U16 R62, desc[UR24][R4.64] ;  /* 0x00000018043e8981 */ /* 0x0006a4000c1e1500 */
[----:B---3--:R-:W-:Y:S02]  /*16140*/  @!P5 IMAD.MOV.U32 R4, RZ, RZ, R74 ;  /* 0x000000ffff04d224 */ /* 0x008fe400078e004a */
[----:B------:R-:W0:Y:S01]  /*16150*/  S2R R74, SR_TID.X ;  /* 0x00000000004a7919 */ /* 0x000e220000002100 */
[----:B----4-:R-:W-:Y:S02]  /*16160*/  @!P5 IMAD.MOV.U32 R5, RZ, RZ, R75 ;  /* 0x000000ffff05d224 */ /* 0x010fe400078e004b */
[----:B------:R-:W3:Y:S04]  /*16170*/  LDL R75, [R1+0x34] ;  /* 0x00003400014b7983 */ /* 0x000ee80000100800 */
[----:B------:R1:W4:Y:S01]  /*16180*/  @!P5 LDG.E.U16 R53, desc[UR24][R4.64] ;  /* 0x000000180435d981 */ /* 0x000322000c1e1500 */
[----:B------:R-:W-:-:S02]  /*16190*/  ISETP.GE.AND P5, PT, R12, UR5, PT ;  /* 0x000000050c007c0c */ /* 0x000fc4000bfa6270 */
[----:B0-----:R-:W-:Y:S01]  /*161a0*/  SHF.R.U32.HI R12, RZ, 0x6, R74 ;  /* 0x00000006ff0c7819 */ /* 0x001fe2000001164a */
[----:B-1----:R-:W-:Y:S01]  /*161b0*/  @!P1 IMAD.MOV.U32 R4, RZ, RZ, R18 ;  /* 0x000000ffff049224 */ /* 0x002fe200078e0012 */
[----:B------:R-:W-:Y:S02]  /*161c0*/  SHF.R.U32.HI R74, RZ, 0x6, R74 ;  /* 0x00000006ff4a7819 */ /* 0x000fe4000001164a */
[----:B------:R-:W-:Y:S01]  /*161d0*/  SGXT.U32 R12, R12, 0x1 ;  /* 0x000000010c0c781a */ /* 0x000fe20000000000 */
[----:B------:R-:W0:Y:S01]  /*161e0*/  S2R R18, SR_TID.X ;  /* 0x0000000000127919 */ /* 0x000e220000002100 */
[----:B------:R-:W-:Y:S02]  /*161f0*/  SGXT.U32 R74, R74, 0x1 ;  /* 0x000000014a4a781a */ /* 0x000fe40000000000 */
[----:B------:R-:W-:Y:S01]  /*16200*/  LOP3.LUT R12, R12, 0xa, RZ, 0xfc, !PT ;  /* 0x0000000a0c0c7812 */ /* 0x000fe200078efcff */
[----:B------:R-:W-:Y:S01]  /*16210*/  @!P1 IMAD.MOV.U32 R5, RZ, RZ, R19 ;  /* 0x000000ffff059224 */ /* 0x000fe200078e0013 */
[----:B------:R-:W-:Y:S01]  /*16220*/  LOP3.LUT R74, R74, 0xc, RZ, 0xfc, !PT ;  /* 0x0000000c4a4a7812 */ /* 0x000fe200078efcff */
[----:B------:R-:W2:Y:S01]  /*16230*/  LDL R19, [R1+0x44] ;  /* 0x0000440001137983 */ /* 0x000ea20000100800 */
[----:B------:R-:W-:-:S03]  /*16240*/  ISETP.GE.AND P4, PT, R12, UR5, PT ;  /* 0x000000050c007c0c */ /* 0x000fc6000bf86270 */
[----:B------:R-:W2:Y:S04]  /*16250*/  LDL R12, [R1+0x38] ;  /* 0x00003800010c7983 */ /* 0x000ea80000100800 */
[----:B------:R1:W4:Y:S01]  /*16260*/  @!P1 LDG.E.U16 R42, desc[UR24][R4.64] ;  /* 0x00000018042a9981 */ /* 0x000322000c1e1500 */
[----:B------:R-:W-:-:S03]  /*16270*/  ISETP.GE.AND P0, PT, R74, UR5, PT ;  /* 0x000000054a007c0c */ /* 0x000fc6000bf06270 */
[----:B------:R-:W4:Y:S01]  /*16280*/  LDL R74, [R1+0x3c] ;  /* 0x00003c00014a7983 */ /* 0x000f220000100800 */
[----:B-1----:R-:W-:Y:S01]  /*16290*/  @!P3 IMAD.MOV.U32 R4, RZ, RZ, R11 ;  /* 0x000000ffff04b224 */ /* 0x002fe200078e000b */
[--C-:B0-----:R-:W-:Y:S02]  /*162a0*/  SHF.R.U32.HI R11, RZ, 0x6, R18.reuse ;  /* 0x00000006ff0b7819 */ /* 0x101fe40000011612 */
[----:B------:R-:W-:Y:S02]  /*162b0*/  SHF.R.U32.HI R18, RZ, 0x6, R18 ;  /* 0x00000006ff127819 */ /* 0x000fe40000011612 */
[----:B------:R-:W-:Y:S02]  /*162c0*/  SGXT.U32 R11, R11, 0x1 ;  /* 0x000000010b0b781a */ /* 0x000fe40000000000 */
[----:B------:R-:W-:Y:S01]  /*162d0*/  SGXT.U32 R18, R18, 0x1 ;  /* 0x000000011212781a */ /* 0x000fe20000000000 */
[----:B------:R-:W-:Y:S01]  /*162e0*/  @!P3 IMAD.MOV.U32 R5, RZ, RZ, R13 ;  /* 0x000000ffff05b224 */ /* 0x000fe200078e000d */
[----:B------:R-:W-:Y:S01]  /*162f0*/  LOP3.LUT R11, R11, 0x10, RZ, 0xfc, !PT ;  /* 0x000000100b0b7812 */ /* 0x000fe200078efcff */
[----:B------:R-:W4:Y:S01]  /*16300*/  LDL R13, [R1+0x48] ;  /* 0x00004800010d7983 */ /* 0x000f220000100800 */
[----:B------:R-:W-:-:S03]  /*16310*/  LOP3.LUT R18, R18, 0xe, RZ, 0xfc, !PT ;  /* 0x0000000e12127812 */ /* 0x000fc600078efcff */
[----:B------:R3:W4:Y:S01]  /*16320*/  @!P3 LDG.E.U16 R64, desc[UR24][R4.64] ;  /* 0x000000180440b981 */ /* 0x000722000c1e1500 */
[----:B------:R-:W-:Y:S02]  /*16330*/  ISETP.GE.AND P1, PT, R18, UR5, PT ;  /* 0x0000000512007c0c */ /* 0x000fe4000bf26270 */
[----:B------:R-:W-:Y:S01]  /*16340*/  ISETP.GE.AND P3, PT, R11, UR5, PT ;  /* 0x000000050b007c0c */ /* 0x000fe2000bf66270 */
[----:B------:R-:W4:Y:S04]  /*16350*/  LDL R18, [R1+0x4c] ;  /* 0x00004c0001127983 */ /* 0x000f280000100800 */
[----:B------:R-:W4:Y:S01]  /*16360*/  LDL R11, [R1+0x50] ;  /* 0x00005000010b7983 */ /* 0x000f220000100800 */
[----:B------:R-:W-:Y:S02]  /*16370*/  PRMT R24, RZ, 0x7610, R24 ;  /* 0x00007610ff187816 */ /* 0x000fe40000000018 */
[----:B------:R-:W-:-:S02]  /*16380*/  PRMT R39, RZ, 0x7610, R39 ;  /* 0x00007610ff277816 */ /* 0x000fc40000000027 */
[----:B------:R-:W-:Y:S02]  /*16390*/  PRMT R35, RZ, 0x7610, R35 ;  /* 0x00007610ff237816 */ /* 0x000fe40000000023 */
[----:B------:R-:W-:Y:S01]  /*163a0*/  PRMT R68, RZ, 0x7610, R68 ;  /* 0x00007610ff447816 */ /* 0x000fe20000000044 */
[----:B---3--:R-:W-:Y:S02]  /*163b0*/  @!P5 IMAD.MOV.U32 R5, RZ, RZ, R75 ;  /* 0x000000ffff05d224 */ /* 0x008fe400078e004b */
[----:B--2---:R-:W-:Y:S02]  /*163c0*/  @!P5 IMAD.MOV.U32 R4, RZ, RZ, R12 ;  /* 0x000000ffff04d224 */ /* 0x004fe400078e000c */
[----:B------:R-:W0:Y:S03]  /*163d0*/  S2R R12, SR_TID.X ;  /* 0x00000000000c7919 */ /* 0x000e260000002100 */
[----:B------:R1:W2:Y:S02]  /*163e0*/  @!P5 LDG.E.U16 R24, desc[UR24][R4.64] ;  /* 0x000000180418d981 */ /* 0x0002a4000c1e1500 */
[----:B-1----:R-:W-:-:S02]  /*163f0*/  @!P4 IMAD.MOV.U32 R4, RZ, RZ, R73 ;  /* 0x000000ffff04c224 */ /* 0x002fc400078e0049 */
[----:B----4-:R-:W-:Y:S01]  /*16400*/  @!P4 IMAD.MOV.U32 R5, RZ, RZ, R74 ;  /* 0x000000ffff05c224 */ /* 0x010fe200078e004a */
[----:B------:R-:W3:Y:S04]  /*16410*/  LDL R73, [R1+0x5c] ;  /* 0x00005c0001497983 */ /* 0x000ee80000100800 */
[----:B------:R1:W4:Y:S04]  /*16420*/  @!P4 LDG.E.U16 R39, desc[UR24][R4.64] ;  /* 0x000000180427c981 */ /* 0x000328000c1e1500 */
[----:B------:R-:W2:Y:S01]  /*16430*/  LDL R74, [R1+0x58] ;  /* 0x00005800014a7983 */ /* 0x000ea20000100800 */
[----:B-1----:R-:W-:Y:S01]  /*16440*/  @!P0 IMAD.MOV.U32 R4, RZ, RZ, R13 ;  /* 0x000000ffff048224 */ /* 0x002fe200078e000d */
[----:B0-----:R-:W-:Y:S01]  /*16450*/  SHF.R.U32.HI R12, RZ, 0x6, R12 ;  /* 0x00000006ff0c7819 */ /* 0x001fe2000001160c */
[----:B------:R-:W-:-:S03]  /*16460*/  @!P0 IMAD.MOV.U32 R5, RZ, RZ, R19 ;  /* 0x000000ffff058224 */ /* 0x000fc600078e0013 */
[----:B------:R-:W-:Y:S02]  /*16470*/  SGXT.U32 R12, R12, 0x1 ;  /* 0x000000010c0c781a */ /* 0x000fe40000000000 */
[----:B------:R0:W3:Y:S02]  /*16480*/  @!P0 LDG.E.U16 R35, desc[UR24][R4.64] ;  /* 0x0000001804238981 */ /* 0x0000e4000c1e1500 */
[----:B------:R-:W-:Y:S01]  /*16490*/  LOP3.LUT R12, R12, 0x12, RZ, 0xfc, !PT ;  /* 0x000000120c0c7812 */ /* 0x000fe200078efcff */
[----:B0-----:R-:W-:Y:S02]  /*164a0*/  @!P1 IMAD.MOV.U32 R4, RZ, RZ, R11 ;  /* 0x000000ffff049224 */ /* 0x001fe400078e000b */
[----:B------:R-:W-:Y:S01]  /*164b0*/  @!P1 IMAD.MOV.U32 R5, RZ, RZ, R18 ;  /* 0x000000ffff059224 */ /* 0x000fe200078e0012 */
[----:B------:R-:W-:Y:S01]  /*164c0*/  ISETP.GE.AND P5, PT, R12, UR5, PT ;  /* 0x000000050c007c0c */ /* 0x000fe2000bfa6270 */
[----:B------:R-:W0:Y:S03]  /*164d0*/  S2R R19, SR_TID.X ;  /* 0x0000000000137919 */ /* 0x000e260000002100 */
[----:B------:R2:W3:Y:S04]  /*164e0*/  @!P1 LDG.E.U16 R68, desc[UR24][R4.64] ;  /* 0x0000001804449981 */ /* 0x0004e8000c1e1500 */
[----:B------:R-:W3:Y:S04]  /*164f0*/  LDL R12, [R1+0x60] ;  /* 0x00006000010c7983 */ /* 0x000ee80000100800 */
[----:B------:R-:W3:Y:S04]  /*16500*/  LDL R11, [R1+0x70] ;  /* 0x00007000010b7983 */ /* 0x000ee80000100800 */
[----:B------:R-:W3:Y:S04]  /*16510*/  LDL R5, [R1+0x54] ;  /* 0x0000540001057983 */ /* 0x000ee80000100800 */
[----:B------:R-:W4:Y:S01]  /*16520*/  LDL R18, [R1+0x6c] ;  /* 0x00006c0001127983 */ /* 0x000f220000100800 */
[----:B0-----:R-:W-:-:S04]  /*16530*/  SHF.R.U32.HI R13, RZ, 0x6, R19 ;  /* 0x00000006ff0d7819 */ /* 0x001fc80000011613 */
[----:B------:R-:W-:-:S04]  /*16540*/  SGXT.U32 R13, R13, 0x1 ;  /* 0x000000010d0d781a */ /* 0x000fc80000000000 */
[----:B------:R-:W-:-:S04]  /*16550*/  LOP3.LUT R13, R13, 0x14, RZ, 0xfc, !PT ;  /* 0x000000140d0d7812 */ /* 0x000fc800078efcff */
[----:B------:R-:W-:Y:S02]  /*16560*/  ISETP.GE.AND P4, PT, R13, UR5, PT ;  /* 0x000000050d007c0c */ /* 0x000fe4000bf86270 */
[----:B------:R-:W4:Y:S01]  /*16570*/  LDL R13, [R1+0x68] ;  /* 0x00006800010d7983 */ /* 0x000f220000100800 */
[----:B------:R-:W-:-:S03]  /*16580*/  SHF.R.U32.HI R75, RZ, 0x6, R19 ;  /* 0x00000006ff4b7819 */ /* 0x000fc60000011613 */
[----:B------:R-:W4:Y:S01]  /*16590*/  LDL R19, [R1+0x64] ;  /* 0x0000640001137983 */ /* 0x000f220000100800 */
[----:B------:R-:W-:-:S04]  /*165a0*/  SGXT.U32 R75, R75, 0x1 ;  /* 0x000000014b4b781a */ /* 0x000fc80000000000 */
[----:B------:R-:W-:-:S04]  /*165b0*/  LOP3.LUT R75, R75, 0x16, RZ, 0xfc, !PT ;  /* 0x000000164b4b7812 */ /* 0x000fc800078efcff */
[----:B------:R-:W-:Y:S02]  /*165c0*/  ISETP.GE.AND P0, PT, R75, UR5, PT ;  /* 0x000000054b007c0c */ /* 0x000fe4000bf06270 */
[----:B------:R-:W0:Y:S01]  /*165d0*/  S2R R75, SR_TID.X ;  /* 0x00000000004b7919 */ /* 0x000e220000002100 */
[----:B------:R-:W-:Y:S02]  /*165e0*/  PRMT R23, RZ, 0x7610, R23 ;  /* 0x00007610ff177816 */ /* 0x000fe40000000017 */
[----:B------:R-:W-:Y:S01]  /*165f0*/  PRMT R34, RZ, 0x7610, R34 ;  /* 0x00007610ff227816 */ /* 0x000fe20000000022 */
[----:B--2---:R-:W-:Y:S01]  /*16600*/  @!P3 IMAD.MOV.U32 R4, RZ, RZ, R74 ;  /* 0x000000ffff04b224 */ /* 0x004fe200078e004a */
[----:B0-----:R-:W-:-:S04]  /*16610*/  SHF.R.U32.HI R74, RZ, 0x6, R75 ;  /* 0x00000006ff4a7819 */ /* 0x001fc8000001164b */
[----:B------:R-:W-:-:S04]  /*16620*/  SGXT.U32 R74, R74, 0x1 ;  /* 0x000000014a4a781a */ /* 0x000fc80000000000 */
[----:B------:R-:W-:Y:S01]  /*16630*/  LOP3.LUT R74, R74, 0x1a, RZ, 0xfc, !PT ;  /* 0x0000001a4a4a7812 */ /* 0x000fe200078efcff */
[----:B---3--:R0:W2:Y:S02]  /*16640*/  @!P3 LDG.E.U16 R23, desc[UR24][R4.64] ;  /* 0x000000180417b981 */ /* 0x0080a4000c1e1500 */
[----:B0-----:R-:W-:Y:S02]  /*16650*/  @!P5 IMAD.MOV.U32 R4, RZ, RZ, R12 ;  /* 0x000000ffff04d224 */ /* 0x001fe400078e000c */
[----:B------:R-:W3:Y:S01]  /*16660*/  LDL R12, [R1+0x78] ;  /* 0x00007800010c7983 */ /* 0x000ee20000100800 */
[----:B------:R-:W-:-:S03]  /*16670*/  ISETP.GE.AND P3, PT, R74, UR5, PT ;  /* 0x000000054a007c0c */ /* 0x000fc6000bf66270 */
[----:B------:R-:W2:Y:S01]  /*16680*/  LDL R74, [R1+0x74] ;  /* 0x00007400014a7983 */ /* 0x000ea20000100800 */
[----:B------:R-:W-:Y:S01]  /*16690*/  @!P5 IMAD.MOV.U32 R5, RZ, RZ, R73 ;  /* 0x000000ffff05d224 */ /* 0x000fe200078e0049 */
[----:B------:R-:W-:Y:S02]  /*166a0*/  PRMT R33, RZ, 0x7610, R33 ;  /* 0x00007610ff217816 */ /* 0x000fe40000000021 */
[----:B------:R-:W2:Y:S04]  /*166b0*/  LDL R73, [R1+0x7c] ;  /* 0x00007c0001497983 */ /* 0x000ea80000100800 */
[----:B------:R4:W2:Y:S02]  /*166c0*/  @!P5 LDG.E.U16 R34, desc[UR24][R4.64] ;  /* 0x000000180422d981 */ /* 0x0008a4000c1e1500 */
[----:B----4-:R-:W-:-:S02]  /*166d0*/  @!P4 IMAD.MOV.U32 R4, RZ, RZ, R13 ;  /* 0x000000ffff04c224 */ /* 0x010fc400078e000d */
[----:B------:R-:W0:Y:S01]  /*166e0*/  S2R R13, SR_TID.X ;  /* 0x00000000000d7919 */ /* 0x000e220000002100 */
[----:B------:R-:W-:Y:S02]  /*166f0*/  @!P4 IMAD.MOV.U32 R5, RZ, RZ, R19 ;  /* 0x000000ffff05c224 */ /* 0x000fe400078e0013 */
[----:B------:R-:W4:Y:S04]  /*16700*/  LDL R19, [R1+0x80] ;  /* 0x0000800001137983 */ /* 0x000f280000100800 */
[----:B------:R1:W4:Y:S02]  /*16710*/  @!P4 LDG.E.U16 R33, desc[UR24][R4.64] ;  /* 0x000000180421c981 */ /* 0x000324000c1e1500 */
[----:B-1----:R-:W-:Y:S01]  /*16720*/  @!P0 IMAD.MOV.U32 R4, RZ, RZ, R11 ;  /* 0x000000ffff048224 */ /* 0x002fe200078e000b */
[----:B0-----:R-:W-:-:S04]  /*16730*/  SHF.R.U32.HI R11, RZ, 0x6, R13 ;  /* 0x00000006ff0b7819 */ /* 0x001fc8000001160d */
[----:B------:R-:W-:-:S04]  /*16740*/  SGXT.U32 R11, R11, 0x1 ;  /* 0x000000010b0b781a */ /* 0x000fc80000000000 */
[----:B------:R-:W-:-:S04]  /*16750*/  LOP3.LUT R11, R11, 0x1c, RZ, 0xfc, !PT ;  /* 0x0000001c0b0b7812 */ /* 0x000fc800078efcff */
[----:B------:R-:W-:Y:S02]  /*16760*/  ISETP.GE.AND P5, PT, R11, UR5, PT ;  /* 0x000000050b007c0c */ /* 0x000fe4000bfa6270 */
[----:B------:R-:W0:Y:S01]  /*16770*/  S2R R11, SR_TID.X ;  /* 0x00000000000b7919 */ /* 0x000e220000002100 */
[----:B------:R-:W-:Y:S02]  /*16780*/  SHF.R.U32.HI R75, RZ, 0x6, R75 ;  /* 0x00000006ff4b7819 */ /* 0x000fe4000001164b */
[----:B------:R-:W-:Y:S02]  /*16790*/  SHF.R.U32.HI R13, RZ, 0x6, R13 ;  /* 0x00000006ff0d7819 */ /* 0x000fe4000001160d */
[----:B------:R-:W-:Y:S02]  /*167a0*/  SGXT.U32 R75, R75, 0x1 ;  /* 0x000000014b4b781a */ /* 0x000fe40000000000 */
[----:B------:R-:W-:Y:S02]  /*167b0*/  SGXT.U32 R13, R13, 0x1 ;  /* 0x000000010d0d781a */ /* 0x000fe40000000000 */
[----:B------:R-:W-:Y:S01]  /*167c0*/  LOP3.LUT R75, R75, 0x18, RZ, 0xfc, !PT ;  /* 0x000000184b4b7812 */ /* 0x000fe200078efcff */
[----:B------:R-:W-:Y:S01]  /*167d0*/  @!P0 IMAD.MOV.U32 R5, RZ, RZ, R18 ;  /* 0x000000ffff058224 */ /* 0x000fe200078e0012 */
[----:B------:R-:W-:Y:S01]  /*167e0*/  PRMT R67, RZ, 0x7610, R67 ;  /* 0x00007610ff437816 */ /* 0x000fe20000000043 */
[----:B------:R-:W4:Y:S01]  /*167f0*/  LDL R18, [R1+0x88] ;  /* 0x0000880001127983 */ /* 0x000f220000100800 */
[----:B------:R-:W-:-:S02]  /*16800*/  ISETP.GE.AND P1, PT, R75, UR5, PT ;  /* 0x000000054b007c0c */ /* 0x000fc4000bf26270 */
[----:B------:R-:W-:Y:S01]  /*16810*/  LOP3.LUT R13, R13, 0x1e, RZ, 0xfc, !PT ;  /* 0x0000001e0d0d7812 */ /* 0x000fe200078efcff */
[----:B------:R-:W4:Y:S03]  /*16820*/  LDL R75, [R1+0x84] ;  /* 0x00008400014b7983 */ /* 0x000f260000100800 */
[----:B------:R-:W-:Y:S01]  /*16830*/  ISETP.GE.AND P4, PT, R13, UR5, PT ;  /* 0x000000050d007c0c */ /* 0x000fe2000bf86270 */
[----:B------:R0:W4:Y:S04]  /*16840*/  @!P0 LDG.E.U16 R67, desc[UR24][R4.64] ;  /* 0x0000001804438981 */ /* 0x000128000c1e1500 */
[----:B------:R-:W4:Y:S01]  /*16850*/  LDL R13, [R1+0x8c] ;  /* 0x00008c00010d7983 */ /* 0x000f220000100800 */
[----:B0-----:R-:W-:-:S03]  /*16860*/  SHF.R.U32.HI R5, RZ, 0x6, R11 ;  /* 0x00000006ff057819 */ /* 0x001fc6000001160b */
[----:B------:R-:W4:Y:S01]  /*16870*/  LDL R11, [R1+0x90] ;  /* 0x00009000010b7983 */ /* 0x000f220000100800 */
[----:B------:R-:W-:-:S04]  /*16880*/  SGXT.U32 R5, R5, 0x1 ;  /* 0x000000010505781a */ /* 0x000fc80000000000 */
[----:B------:R-:W-:-:S04]  /*16890*/  LOP3.LUT R5, R5, 0x20, RZ, 0xfc, !PT ;  /* 0x0000002005057812 */ /* 0x000fc800078efcff */
[----:B------:R-:W-:Y:S01]  /*168a0*/  ISETP.GE.AND P0, PT, R5, UR5, PT ;  /* 0x0000000505007c0c */ /* 0x000fe2000bf06270 */
[----:B---3--:R-:W-:Y:S02]  /*168b0*/  @!P1 IMAD.MOV.U32 R4, RZ, RZ, R12 ;  /* 0x000000ffff049224 */ /* 0x008fe400078e000c */
[----:B------:R-:W3:Y:S01]  /*168c0*/  LDL R12, [R1+0x98] ;  /* 0x00009800010c7983 */ /* 0x000ee20000100800 */
[----:B--2---:R-:W-:-:S03]  /*168d0*/  @!P1 IMAD.MOV.U32 R5, RZ, RZ, R74 ;  /* 0x000000ffff059224 */ /* 0x004fc600078e004a */
[----:B------:R-:W2:Y:S01]  /*168e0*/  LDL R74, [R1+0x94] ;  /* 0x00009400014a7983 */ /* 0x000ea20000100800 */
[----:B------:R-:W-:-:S06]  /*168f0*/  PRMT R21, RZ, 0x7610, R21 ;  /* 0x00007610ff157816 */ /* 0x000fcc0000000015 */
[----:B------:R0:W2:Y:S02]  /*16900*/  @!P1 LDG.E.U16 R21, desc[UR24][R4.64] ;  /* 0x0000001804159981 */ /* 0x0000a4000c1e1500 */
[----:B0-----:R-:W-:Y:S02]  /*16910*/  @!P3 IMAD.MOV.U32 R5, RZ, RZ, R73 ;  /* 0x000000ffff05b224 */ /* 0x001fe400078e0049 */
[----:B------:R-:W0:Y:S01]  /*16920*/  S2R R73, SR_TID.X ;  /* 0x0000000000497919 */ /* 0x000e220000002100 */
[----:B------:R-:W-:Y:S01]  /*16930*/  PRMT R38, RZ, 0x7610, R38 ;  /* 0x00007610ff267816 */ /* 0x000fe20000000026 */
[----:B----4-:R-:W-:-:S05]  /*16940*/  @!P3 IMAD.MOV.U32 R4, RZ, RZ, R19 ;  /* 0x000000ffff04b224 */ /* 0x010fca00078e0013 */
[----:B------:R1:W4:Y:S01]  /*16950*/  @!P3 LDG.E.U16 R38, desc[UR24][R4.64] ;  /* 0x000000180426b981 */ /* 0x000322000c1e1500 */
[----:B------:R-:W-:Y:S02]  /*16960*/  PRMT R32, RZ, 0x7610, R32 ;  /* 0x00007610ff207816 */ /* 0x000fe40000000020 */
[--C-:B0-----:R-:W-:Y:S02]  /*16970*/  SHF.R.U32.HI R19, RZ, 0x6, R73.reuse ;  /* 0x00000006ff137819 */ /* 0x101fe40000011649 */
[----:B-1----:R-:W-:Y:S02]  /*16980*/  SHF.R.U32.HI R5, RZ, 0x6, R73 ;  /* 0x00000006ff057819 */ /* 0x002fe40000011649 */
[----:B------:R-:W-:Y:S01]  /*16990*/  SGXT.U32 R19, R19, 0x1 ;  /* 0x000000011313781a */ /* 0x000fe20000000000 */
[----:B------:R-:W4:Y:S01]  /*169a0*/  LDL R73, [R1+0x9c] ;  /* 0x00009c0001497983 */ /* 0x000f220000100800 */
[----:B------:R-:W-:Y:S02]  /*169b0*/  SGXT.U32 R5, R5, 0x1 ;  /* 0x000000010505781a */ /* 0x000fe40000000000 */
[----:B------:R-:W-:-:S02]  /*169c0*/  LOP3.LUT R19, R19, 0x22, RZ, 0xfc, !PT ;  /* 0x0000002213137812 */ /* 0x000fc400078efcff */
[----:B------:R-:W-:Y:S02]  /*169d0*/  LOP3.LUT R5, R5, 0x24, RZ, 0xfc, !PT ;  /* 0x0000002405057812 */ /* 0x000fe400078efcff */
[----:B------:R-:W-:Y:S02]  /*169e0*/  ISETP.GE.AND P1, PT, R19, UR5, PT ;  /* 0x0000000513007c0c */ /* 0x000fe4000bf26270 */
[----:B------:R-:W-:Y:S01]  /*169f0*/  ISETP.GE.AND P3, PT, R5, UR5, PT ;  /* 0x0000000505007c0c */ /* 0x000fe2000bf66270 */
[----:B------:R-:W4:Y:S01]  /*16a00*/  LDL R19, [R1+0xa0] ;  /* 0x0000a00001137983 */ /* 0x000f220000100800 */
[----:B------:R-:W-:-:S03]  /*16a10*/  @!P5 IMAD.MOV.U32 R4, RZ, RZ, R18 ;  /* 0x000000ffff04d224 */ /* 0x000fc600078e0012 */
[----:B------:R-:W4:Y:S01]  /*16a20*/  LDL R18, [R1+0xa4] ;  /* 0x0000a40001127983 */ /* 0x000f220000100800 */
[----:B------:R-:W-:Y:S01]  /*16a30*/  @!P5 IMAD.MOV.U32 R5, RZ, RZ, R75 ;  /* 0x000000ffff05d224 */ /* 0x000fe200078e004b */
[----:B------:R-:W-:Y:S02]  /*16a40*/  PRMT R66, RZ, 0x7610, R66 ;  /* 0x00007610ff427816 */ /* 0x000fe40000000042 */
[----:B------:R-:W4:Y:S04]  /*16a50*/  LDL R75, [R1+0x4b4] ;  /* 0x0004b400014b7983 */ /* 0x000f280000100800 */
[----:B------:R0:W4:Y:S02]  /*16a60*/  @!P5 LDG.E.U16 R32, desc[UR24][R4.64] ;  /* 0x000000180420d981 */ /* 0x000124000c1e1500 */
[----:B0-----:R-:W-:-:S02]  /*16a70*/  @!P4 IMAD.MOV.U32 R5, RZ, RZ, R13 ;  /* 0x000000ffff05c224 */ /* 0x001fc400078e000d */
[----:B------:R-:W4:Y:S01]  /*16a80*/  LDL R13, [R1+0xa8] ;  /* 0x0000a800010d7983 */ /* 0x000f220000100800 */
[----:B------:R-:W-:Y:S02]  /*16a90*/  @!P4 IMAD.MOV.U32 R4, RZ, RZ, R11 ;  /* 0x000000ffff04c224 */ /* 0x000fe400078e000b */
[----:B------:R-:W0:Y:S03]  /*16aa0*/  S2R R11, SR_TID.X ;  /* 0x00000000000b7919 */ /* 0x000e260000002100 */
[----:B------:R3:W4:Y:S01]  /*16ab0*/  @!P4 LDG.E.U16 R66, desc[UR24][R4.64] ;  /* 0x000000180442c981 */ /* 0x000722000c1e1500 */
[----:B0-----:R-:W-:-:S04]  /*16ac0*/  SHF.R.U32.HI R11, RZ, 0x6, R11 ;  /* 0x00000006ff0b7819 */ /* 0x001fc8000001160b */
[----:B------:R-:W-:-:S04]  /*16ad0*/  SGXT.U32 R11, R11, 0x1 ;  /* 0x000000010b0b781a */ /* 0x000fc80000000000 */
[----:B------:R-:W-:-:S04]  /*16ae0*/  LOP3.LUT R11, R11, 0x26, RZ, 0xfc, !PT ;  /* 0x000000260b0b7812 */ /* 0x000fc800078efcff */
[----:B------:R-:W-:Y:S01]  /*16af0*/  ISETP.GE.AND P5, PT, R11, UR5, PT ;  /* 0x000000050b007c0c */ /* 0x000fe2000bfa6270 */
[----:B---3--:R-:W-:Y:S02]  /*16b00*/  @!P0 IMAD.MOV.U32 R4, RZ, RZ, R12 ;  /* 0x000000ffff048224 */ /* 0x008fe400078e000c */
[----:B------:R-:W0:Y:S01]  /*16b10*/  S2R R12, SR_TID.X ;  /* 0x00000000000c7919 */ /* 0x000e220000002100 */
[----:B--2---:R-:W-:Y:S01]  /*16b20*/  @!P0 IMAD.MOV.U32 R5, RZ, RZ, R74 ;  /* 0x000000ffff058224 */ /* 0x004fe200078e004a */
[--C-:B0-----:R-:W-:Y:S02]  /*16b30*/  SHF.R.U32.HI R11, RZ, 0x6, R12.reuse ;  /* 0x00000006ff0b7819 */ /* 0x101fe4000001160c */
[----:B------:R-:W-:Y:S02]  /*16b40*/  SHF.R.U32.HI R74, RZ, 0x6, R12 ;  /* 0x00000006ff4a7819 */ /* 0x000fe4000001160c */
[----:B------:R-:W-:Y:S01]  /*16b50*/  SGXT.U32 R11, R11, 0x1 ;  /* 0x000000010b0b781a */ /* 0x000fe20000000000 */
[----:B------:R-:W2:Y:S03]  /*16b60*/  LDL R12, [R1+0xac] ;  /* 0x0000ac00010c7983 */ /* 0x000ea60000100800 */
[----:B------:R-:W-:-:S04]  /*16b70*/  LOP3.LUT R11, R11, 0x28, RZ, 0xfc, !PT ;  /* 0x000000280b0b7812 */ /* 0x000fc800078efcff */
[----:B------:R-:W-:Y:S02]  /*16b80*/  ISETP.GE.AND P4, PT, R11, UR5, PT ;  /* 0x000000050b007c0c */ /* 0x000fe4000bf86270 */
[----:B------:R-:W3:Y:S01]  /*16b90*/  LDL R11, [R1+0xb0] ;  /* 0x0000b000010b7983 */ /* 0x000ee20000100800 */
[----:B------:R-:W-:Y:S02]  /*16ba0*/  PRMT R20, RZ, 0x7610, R20 ;  /* 0x00007610ff147816 */ /* 0x000fe40000000014 */
[----:B------:R-:W-:-:S04]  /*16bb0*/  PRMT R41, RZ, 0x7610, R41 ;  /* 0x00007610ff297816 */ /* 0x000fc80000000029 */
[----:B------:R4:W3:Y:S01]  /*16bc0*/  @!P0 LDG.E.U16 R20, desc[UR24][R4.64] ;  /* 0x0000001804148981 */ /* 0x0008e2000c1e1500 */
[----:B------:R-:W-:Y:S01]  /*16bd0*/  PRMT R31, RZ, 0x7610, R31 ;  /* 0x00007610ff1f7816 */ /* 0x000fe2000000001f */
[----:B----4-:R-:W-:Y:S01]  /*16be0*/  @!P1 IMAD.MOV.U32 R5, RZ, RZ, R73 ;  /* 0x000000ffff059224 */ /* 0x010fe200078e0049 */
[----:B------:R-:W-:Y:S01]  /*16bf0*/  SGXT.U32 R74, R74, 0x1 ;  /* 0x000000014a4a781a */ /* 0x000fe20000000000 */
[----:B------:R-:W4:Y:S01]  /*16c00*/  LDL R73, [R1+0x4bc] ;  /* 0x0004bc0001497983 */ /* 0x000f220000100800 */
[----:B------:R-:W-:Y:S02]  /*16c10*/  @!P1 IMAD.MOV.U32 R4, RZ, RZ, R19 ;  /* 0x000000ffff049224 */ /* 0x000fe400078e0013 */
[----:B------:R-:W-:Y:S01]  /*16c20*/  LOP3.LUT R74, R74, 0x2a, RZ, 0xfc, !PT ;  /* 0x0000002a4a4a7812 */ /* 0x000fe200078efcff */
[----:B------:R-:W4:Y:S04]  /*16c30*/  LDL R19, [R1+0x4c0] ;  /* 0x0004c00001137983 */ /* 0x000f280000100800 */
[----:B------:R0:W4:Y:S02]  /*16c40*/  @!P1 LDG.E.U16 R41, desc[UR24][R4.64] ;  /* 0x0000001804299981 */ /* 0x000124000c1e1500 */
[----:B0-----:R-:W-:Y:S01]  /*16c50*/  @!P3 IMAD.MOV.U32 R5, RZ, RZ, R18 ;  /* 0x000000ffff05b224 */ /* 0x001fe200078e0012 */
[----:B------:R-:W-:Y:S01]  /*16c60*/  ISETP.GE.AND P0, PT, R74, UR5, PT ;  /* 0x000000054a007c0c */ /* 0x000fe2000bf06270 */
[----:B------:R-:W4:Y:S04]  /*16c70*/  LDL R18, [R1+0x4c4] ;  /* 0x0004c40001127983 */ /* 0x000f280000100800 */
[----:B------:R-:W4:Y:S01]  /*16c80*/  LDL R74, [R1+0x4b8] ;  /* 0x0004b800014a7983 */ /* 0x000f220000100800 */
[----:B------:R-:W-:-:S03]  /*16c90*/  @!P3 IMAD.MOV.U32 R4, RZ, RZ, R13 ;  /* 0x000000ffff04b224 */ /* 0x000fc600078e000d */
[----:B------:R-:W4:Y:S04]  /*16ca0*/  LDL R13, [R1+0x4c8] ;  /* 0x0004c800010d7983 */ /* 0x000f280000100800 */
[----:B------:R0:W4:Y:S02]  /*16cb0*/  @!P3 LDG.E.U16 R31, desc[UR24][R4.64] ;  /* 0x00000018041fb981 */ /* 0x000124000c1e1500 */
[----:B0-----:R-:W0:Y:S02]  /*16cc0*/  S2R R4, SR_TID.X ;  /* 0x0000000000047919 */ /* 0x001e240000002100 */
[----:B0-----:R-:W-:-:S04]  /*16cd0*/  SHF.R.U32.HI R5, RZ, 0x6, R4 ;  /* 0x00000006ff057819 */ /* 0x001fc80000011604 */
[----:B------:R-:W-:Y:S02]  /*16ce0*/  SGXT.U32 R5, R5, 0x1 ;  /* 0x000000010505781a */ /* 0x000fe40000000000 */
[----:B------:R-:W-:Y:S02]  /*16cf0*/  SHF.R.U32.HI R4, RZ, 0x6, R4 ;  /* 0x00000006ff047819 */ /* 0x000fe40000011604 */
[----:B------:R-:W-:Y:S02]  /*16d00*/  LOP3.LUT R5, R5, 0x2e, RZ, 0xfc, !PT ;  /* 0x0000002e05057812 */ /* 0x000fe400078efcff */
[----:B------:R-:W-:Y:S02]  /*16d10*/  SGXT.U32 R4, R4, 0x1 ;  /* 0x000000010404781a */ /* 0x000fe40000000000 */
[----:B------:R-:W-:Y:S02]  /*16d20*/  ISETP.GE.AND P3, PT, R5, UR5, PT ;  /* 0x0000000505007c0c */ /* 0x000fe4000bf66270 */
[----:B------:R-:W-:-:S04]  /*16d30*/  LOP3.LUT R4, R4, 0x2c, RZ, 0xfc, !PT ;  /* 0x0000002c04047812 */ /* 0x000fc800078efcff */
[----:B------:R-:W-:Y:S01]  /*16d40*/  ISETP.GE.AND P1, PT, R4, UR5, PT ;  /* 0x0000000504007c0c */ /* 0x000fe2000bf26270 */
[----:B--2---:R-:W-:Y:S02]  /*16d50*/  @!P5 IMAD.MOV.U32 R5, RZ, RZ, R12 ;  /* 0x000000ffff05d224 */ /* 0x004fe400078e000c */
[----:B------:R-:W2:Y:S01]  /*16d60*/  LDL R12, [R1+0x4cc] ;  /* 0x0004cc00010c7983 */ /* 0x000ea20000100800 */
[----:B---3--:R-:W-:-:S03]  /*16d70*/  @!P5 IMAD.MOV.U32 R4, RZ, RZ, R11 ;  /* 0x000000ffff04d224 */ /* 0x008fc600078e000b */
[----:B------:R-:W3:Y:S01]  /*16d80*/  LDL R11, [R1+0x4d0] ;  /* 0x0004d000010b7983 */ /* 0x000ee20000100800 */
[----:B------:R-:W-:Y:S02]  /*16d90*/  PRMT R65, RZ, 0x7610, R65 ;  /* 0x00007610ff417816 */ /* 0x000fe40000000041 */
[----:B------:R-:W-:-:S04]  /*16da0*/  PRMT R37, RZ, 0x7610, R37 ;  /* 0x00007610ff257816 */ /* 0x000fc80000000025 */
[----:B------:R0:W3:Y:S01]  /*16db0*/  @!P5 LDG.E.U16 R65, desc[UR24][R4.64] ;  /* 0x000000180441d981 */ /* 0x0000e2000c1e1500 */
[----:B------:R-:W-:Y:S01]  /*16dc0*/  PRMT R40, RZ, 0x7610, R40 ;  /* 0x00007610ff287816 */ /* 0x000fe20000000028 */
[----:B0-----:R-:W-:Y:S01]  /*16dd0*/  @!P4 IMAD.MOV.U32 R5, RZ, RZ, R75 ;  /* 0x000000ffff05c224 */ /* 0x001fe200078e004b */
[----:B------:R-:W-:Y:S01]  /*16de0*/  PRMT R30, RZ, 0x7610, R30 ;  /* 0x00007610ff1e7816 */ /* 0x000fe2000000001e */
[----:B------:R-:W3:Y:S01]  /*16df0*/  LDL R75, [R1+0x4dc] ;  /* 0x0004dc00014b7983 */ /* 0x000ee20000100800 */
[----:B----4-:R-:W-:Y:S02]  /*16e00*/  @!P4 IMAD.MOV.U32 R4, RZ, RZ, R74 ;  /* 0x000000ffff04c224 */ /* 0x010fe400078e004a */
[----:B------:R-:W0:Y:S03]  /*16e10*/  S2R R74, SR_TID.X ;  /* 0x00000000004a7919 */ /* 0x000e260000002100 */
[----:B------:R1:W4:Y:S02]  /*16e20*/  @!P4 LDG.E.U16 R37, desc[UR24][R4.64] ;  /* 0x000000180425c981 */ /* 0x000324000c1e1500 */
[----:B-1----:R-:W-:-:S02]  /*16e30*/  @!P0 IMAD.MOV.U32 R4, RZ, RZ, R19 ;  /* 0x000000ffff048224 */ /* 0x002fc400078e0013 */
[----:B------:R-:W-:-:S05]  /*16e40*/  @!P0 IMAD.MOV.U32 R5, RZ, RZ, R73 ;  /* 0x000000ffff058224 */ /* 0x000fca00078e0049 */
[----:B------:R1:W4:Y:S02]  /*16e50*/  @!P0 LDG.E.U16 R40, desc[UR24][R4.64] ;  /* 0x0000001804288981 */ /* 0x000324000c1e1500 */
[----:B-1----:R-:W-:Y:S02]  /*16e60*/  @!P1 IMAD.MOV.U32 R4, RZ, RZ, R13 ;  /* 0x000000ffff049224 */ /* 0x002fe400078e000d */
[----:B------:R-:W-:Y:S01]  /*16e70*/  @!P1 IMAD.MOV.U32 R5, RZ, RZ, R18 ;  /* 0x000000ffff059224 */ /* 0x000fe200078e0012 */
[----:B------:R-:W-:Y:S01]  /*16e80*/  PRMT R69, RZ, 0x7610, R69 ;  /* 0x00007610ff457816 */ /* 0x000fe20000000045 */
[----:B------:R-:W4:Y:S04]  /*16e90*/  LDL R18, [R1+0x4ec] ;  /* 0x0004ec0001127983 */ /* 0x000f280000100800 */
[----:B------:R2:W4:Y:S01]  /*16ea0*/  @!P1 LDG.E.U16 R30, desc[UR24][R4.64] ;  /* 0x00000018041e9981 */ /* 0x000522000c1e1500 */
[----:B0-----:R-:W-:-:S02]  /*16eb0*/  SHF.R.U32.HI R19, RZ, 0x6, R74 ;  /* 0x00000006ff137819 */ /* 0x001fc4000001164a */
[--C-:B------:R-:W-:Y:S01]  /*16ec0*/  SHF.R.U32.HI R73, RZ, 0x6, R74.reuse ;  /* 0x00000006ff497819 */ /* 0x100fe2000001164a */
[----:B------:R-:W4:Y:S01]  /*16ed0*/  LDL R13, [R1+0x4f0] ;  /* 0x0004f000010d7983 */ /* 0x000f220000100800 */
[----:B------:R-:W-:-:S04]  /*16ee0*/  SHF.R.U32.HI R74, RZ, 0x6, R74 ;  /* 0x00000006ff4a7819 */ /* 0x000fc8000001164a */
[----:B------:R-:W-:Y:S02]  /*16ef0*/  SGXT.U32 R74, R74, 0x1 ;  /* 0x000000014a4a781a */ /* 0x000fe40000000000 */
[----:B------:R-:W-:Y:S02]  /*16f00*/  SGXT.U32 R19, R19, 0x1 ;  /* 0x000000011313781a */ /* 0x000fe40000000000 */
[----:B------:R-:W-:Y:S02]  /*16f10*/  LOP3.LUT R74, R74, 0x30, RZ, 0xfc, !PT ;  /* 0x000000304a4a7812 */ /* 0x000fe400078efcff */
[----:B------:R-:W-:Y:S02]  /*16f20*/  SGXT.U32 R73, R73, 0x1 ;  /* 0x000000014949781a */ /* 0x000fe40000000000 */
[----:B------:R-:W-:Y:S02]  /*16f30*/  ISETP.GE.AND P5, PT, R74, UR5, PT ;  /* 0x000000054a007c0c */ /* 0x000fe4000bfa6270 */
[----:B------:R-:W-:Y:S01]  /*16f40*/  LOP3.LUT R73, R73, 0x32, RZ, 0xfc, !PT ;  /* 0x0000003249497812 */ /* 0x000fe200078efcff */
[----:B------:R-:W4:Y:S01]  /*16f50*/  LDL R74, [R1+0x4e0] ;  /* 0x0004e000014a7983 */ /* 0x000f220000100800 */
[----:B------:R-:W-:-:S02]  /*16f60*/  LOP3.LUT R19, R19, 0x34, RZ, 0xfc, !PT ;  /* 0x0000003413137812 */ /* 0x000fc400078efcff */
[----:B------:R-:W-:Y:S02]  /*16f70*/  ISETP.GE.AND P4, PT, R73, UR5, PT ;  /* 0x0000000549007c0c */ /* 0x000fe4000bf86270 */
[----:B------:R-:W-:Y:S01]  /*16f80*/  ISETP.GE.AND P0, PT, R19, UR5, PT ;  /* 0x0000000513007c0c */ /* 0x000fe2000bf06270 */
[----:B------:R-:W4:Y:S04]  /*16f90*/  LDL R73, [R1+0x4e4] ;  /* 0x0004e40001497983 */ /* 0x000f280000100800 */
[----:B------:R-:W4:Y:S01]  /*16fa0*/  LDL R19, [R1+0x4e8] ;  /* 0x0004e80001137983 */ /* 0x000f220000100800 */
[----:B--2---:R-:W-:Y:S02]  /*16fb0*/  @!P3 IMAD.MOV.U32 R5, RZ, RZ, R12 ;  /* 0x000000ffff05b224 */ /* 0x004fe400078e000c */
[----:B------:R-:W0:Y:S01]  /*16fc0*/  S2R R12, SR_TID.X ;  /* 0x00000000000c7919 */ /* 0x000e220000002100 */
[----:B---3--:R-:W-:-:S05]  /*16fd0*/  @!P3 IMAD.MOV.U32 R4, RZ, RZ, R11 ;  /* 0x000000ffff04b224 */ /* 0x008fca00078e000b */
[----:B------:R1:W2:Y:S04]  /*16fe0*/  @!P3 LDG.E.U16 R69, desc[UR24][R4.64] ;  /* 0x000000180445b981 */ /* 0x0002a8000c1e1500 */
[----:B------:R-:W1:Y:S04]  /*16ff0*/  LDL R4, [R1+0x4d4] ;  /* 0x0004d40001047983 */ /* 0x000e680000100800 */
[----:B------:R-:W1:Y:S01]  /*17000*/  LDL R5, [R1+0x4d8] ;  /* 0x0004d80001057983 */ /* 0x000e620000100800 */
[--C-:B0-----:R-:W-:Y:S02]  /*17010*/  SHF.R.U32.HI R11, RZ, 0x6, R12.reuse ;  /* 0x00000006ff0b7819 */ /* 0x101fe4000001160c */
[----:B------:R-:W-:-:S02]  /*17020*/  SHF.R.U32.HI R12, RZ, 0x6, R12 ;  /* 0x00000006ff0c7819 */ /* 0x000fc4000001160c */
[----:B------:R-:W-:Y:S02]  /*17030*/  SGXT.U32 R11, R11, 0x1 ;  /* 0x000000010b0b781a */ /* 0x000fe40000000000 */
[----:B------:R-:W-:Y:S02]  /*17040*/  SGXT.U32 R12, R12, 0x1 ;  /* 0x000000010c0c781a */ /* 0x000fe40000000000 */
[----:B------:R-:W-:Y:S02]  /*17050*/  LOP3.LUT R11, R11, 0x38, RZ, 0xfc, !PT ;  /* 0x000000380b0b7812 */ /* 0x000fe400078efcff */
[----:B------:R-:W-:Y:S02]  /*17060*/  LOP3.LUT R12, R12, 0x36, RZ, 0xfc, !PT ;  /* 0x000000360c0c7812 */ /* 0x000fe400078efcff */
[----:B------:R-:W-:Y:S02]  /*17070*/  ISETP.GE.AND P3, PT, R11, UR5, PT ;  /* 0x000000050b007c0c */ /* 0x000fe4000bf66270 */
[----:B------:R-:W-:Y:S01]  /*17080*/  ISETP.GE.AND P1, PT, R12, UR5, PT ;  /* 0x000000050c007c0c */ /* 0x000fe2000bf26270 */
[----:B------:R-:W3:Y:S04]  /*17090*/  LDL R11, [R1+0x4f8] ;  /* 0x0004f800010b7983 */ /* 0x000ee80000100800 */
[----:B------:R-:W2:Y:S01]  /*170a0*/  LDL R12, [R1+0x4f4] ;  /* 0x0004f400010c7983 */ /* 0x000ea20000100800 */
[----:B------:R-:W-:-:S02]  /*170b0*/  PRMT R36, RZ, 0x7610, R36 ;  /* 0x00007610ff247816 */ /* 0x000fc40000000024 */
[----:B------:R-:W-:Y:S02]  /*170c0*/  PRMT R47, RZ, 0x7610, R47 ;  /* 0x00007610ff2f7816 */ /* 0x000fe4000000002f */
[----:B------:R-:W-:Y:S02]  /*170d0*/  PRMT R29, RZ, 0x7610, R29 ;  /* 0x00007610ff1d7816 */ /* 0x000fe4000000001d */
[----:B------:R-:W-:Y:S02]  /*170e0*/  PRMT R70, RZ, 0x7610, R70 ;  /* 0x00007610ff467816 */ /* 0x000fe40000000046 */
[----:B------:R-:W-:Y:S02]  /*170f0*/  PRMT R61, RZ, 0x7610, R61 ;  /* 0x00007610ff3d7816 */ /* 0x000fe4000000003d */
[----:B-1----:R-:W-:-:S04]  /*17100*/  @!P5 LOP3.LUT R5, R5, R4, RZ, 0x3c, !PT ;  /* 0x000000040505d212 */ /* 0x002fc800078e3cff */
[----:B------:R-:W-:-:S04]  /*17110*/  @!P5 LOP3.LUT R4, R5, R4, RZ, 0x3c, !PT ;  /* 0x000000040504d212 */ /* 0x000fc800078e3cff */
[----:B------:R-:W-:-:S05]  /*17120*/  @!P5 LOP3.LUT R5, R5, R4, RZ, 0x3c, !PT ;  /* 0x000000040505d212 */ /* 0x000fca00078e3cff */
[----:B------:R4:W2:Y:S02]  /*17130*/  @!P5 LDG.E.U16 R36, desc[UR24][R4.64] ;  /* 0x000000180424d981 */ /* 0x0008a4000c1e1500 */
[----:B----4-:R-:W-:Y:S02]  /*17140*/  @!P4 IMAD.MOV.U32 R4, RZ, RZ, R74 ;  /* 0x000000ffff04c224 */ /* 0x010fe400078e004a */
[----:B------:R-:W-:Y:S01]  /*17150*/  @!P4 IMAD.MOV.U32 R5, RZ, RZ, R75 ;  /* 0x000000ffff05c224 */ /* 0x000fe200078e004b */
[----:B------:R-:W0:Y:S04]  /*17160*/  S2R R74, SR_TID.X ;  /* 0x00000000004a7919 */ /* 0x000e280000002100 */
[----:B------:R1:W4:Y:S04]  /*17170*/  @!P4 LDG.E.U16 R47, desc[UR24][R4.64] ;  /* 0x00000018042fc981 */ /* 0x000328000c1e1500 */
[----:B------:R-:W4:Y:S01]  /*17180*/  LDL R75, [R1+0x508] ;  /* 0x00050800014b7983 */ /* 0x000f220000100800 */
[----:B-1----:R-:W-:-:S02]  /*17190*/  @!P0 IMAD.MOV.U32 R4, RZ, RZ, R19 ;  /* 0x000000ffff048224 */ /* 0x002fc400078e0013 */
[----:B------:R-:W-:-:S05]  /*171a0*/  @!P0 IMAD.MOV.U32 R5, RZ, RZ, R73 ;  /* 0x000000ffff058224 */ /* 0x000fca00078e0049 */
[----:B------:R1:W4:Y:S02]  /*171b0*/  @!P0 LDG.E.U16 R29, desc[UR24][R4.64] ;  /* 0x00000018041d8981 */ /* 0x000324000c1e1500 */
[----:B-1----:R-:W-:Y:S02]  /*171c0*/  @!P1 IMAD.MOV.U32 R4, RZ, RZ, R13 ;  /* 0x000000ffff049224 */ /* 0x002fe400078e000d */
[----:B------:R-:W-:Y:S01]  /*171d0*/  @!P1 IMAD.MOV.U32 R5, RZ, RZ, R18 ;  /* 0x000000ffff059224 */ /* 0x000fe200078e0012 */
[--C-:B0-----:R-:W-:Y:S01]  /*171e0*/  SHF.R.U32.HI R19, RZ, 0x6, R74.reuse ;  /* 0x00000006ff137819 */ /* 0x101fe2000001164a */
[----:B------:R-:W4:Y:S04]  /*171f0*/  LDL R18, [R1+0x514] ;  /* 0x0005140001127983 */ /* 0x000f280000100800 */
[----:B------:R3:W4:Y:S01]  /*17200*/  @!P1 LDG.E.U16 R70, desc[UR24][R4.64] ;  /* 0x0000001804469981 */ /* 0x000722000c1e1500 */
[----:B------:R-:W-:-:S02]  /*17210*/  SHF.R.U32.HI R73, RZ, 0x6, R74 ;  /* 0x00000006ff497819 */ /* 0x000fc4000001164a */
[----:B------:R-:W-:Y:S01]  /*17220*/  PRMT R46, RZ, 0x7610, R46 ;  /* 0x00007610ff2e7816 */ /* 0x000fe2000000002e */
[----:B------:R-:W4:Y:S01]  /*17230*/  LDL R13, [R1+0x518] ;  /* 0x00051800010d7983 */ /* 0x000f220000100800 */
[----:B---3--:R-:W-:Y:S02]  /*17240*/  @!P3 IMAD.MOV.U32 R4, RZ, RZ, R11 ;  /* 0x000000ffff04b224 */ /* 0x008fe400078e000b */
[----:B--2---:R-:W-:-:S05]  /*17250*/  @!P3 IMAD.MOV.U32 R5, RZ, RZ, R12 ;  /* 0x000000ffff05b224 */ /* 0x004fca00078e000c */
[----:B------:R0:W2:Y:S04]  /*17260*/  @!P3 LDG.E.U16 R61, desc[UR24][R4.64] ;  /* 0x00000018043db981 */ /* 0x0000a8000c1e1500 */
[----:B------:R-:W0:Y:S04]  /*17270*/  LDL R4, [R1+0x4fc] ;  /* 0x0004fc0001047983 */ /* 0x000e280000100800 */
[----:B------:R-:W0:Y:S01]  /*17280*/  LDL R5, [R1+0x500] ;  /* 0x0005000001057983 */ /* 0x000e220000100800 */
[----:B------:R-:W1:Y:S01]  /*17290*/  S2R R11, SR_TID.X ;  /* 0x00000000000b7919 */ /* 0x000e620000002100 */
[----:B------:R-:W-:-:S04]  /*172a0*/  SHF.R.U32.HI R74, RZ, 0x6, R74 ;  /* 0x00000006ff4a7819 */ /* 0x000fc8000001164a */
[----:B------:R-:W-:-:S04]  /*172b0*/  SGXT.U32 R74, R74, 0x1 ;  /* 0x000000014a4a781a */ /* 0x000fc80000000000 */
[----:B------:R-:W-:-:S04]  /*172c0*/  LOP3.LUT R74, R74, 0x3a, RZ, 0xfc, !PT ;  /* 0x0000003a4a4a7812 */ /* 0x000fc800078efcff */
[----:B------:R-:W-:Y:S02]  /*172d0*/  ISETP.GE.AND P5, PT, R74, UR5, PT ;  /* 0x000000054a007c0c */ /* 0x000fe4000bfa6270 */
[----:B------:R-:W-:Y:S02]  /*172e0*/  SGXT.U32 R19, R19, 0x1 ;  /* 0x000000011313781a */ /* 0x000fe40000000000 */
[----:B------:R-:W-:Y:S02]  /*172f0*/  SGXT.U32 R73, R73, 0x1 ;  /* 0x000000014949781a */ /* 0x000fe40000000000 */
[----:B------:R-:W-:Y:S02]  /*17300*/  LOP3.LUT R19, R19, 0x3e, RZ, 0xfc, !PT ;  /* 0x0000003e13137812 */ /* 0x000fe400078efcff */
[----:B------:R-:W-:Y:S02]  /*17310*/  LOP3.LUT R73, R73, 0x3c, RZ, 0xfc, !PT ;  /* 0x0000003c49497812 */ /* 0x000fe400078efcff */
[----:B-1----:R-:W-:-:S02]  /*17320*/  SHF.R.U32.HI R12, RZ, 0x6, R11 ;  /* 0x00000006ff0c7819 */ /* 0x002fc4000001160b */
[----:B------:R-:W-:Y:S02]  /*17330*/  SHF.R.U32.HI R74, RZ, 0x6, R11 ;  /* 0x00000006ff4a7819 */ /* 0x000fe4000001160b */
[----:B------:R-:W-:Y:S01]  /*17340*/  SGXT.U32 R12, R12, 0x1 ;  /* 0x000000010c0c781a */ /* 0x000fe20000000000 */
[----:B------:R-:W3:Y:S01]  /*17350*/  LDL R11, [R1+0x520] ;  /* 0x00052000010b7983 */ /* 0x000ee20000100800 */
[----:B------:R-:W-:Y:S02]  /*17360*/  SGXT.U32 R74, R74, 0x1 ;  /* 0x000000014a4a781a */ /* 0x000fe40000000000 */
[----:B------:R-:W-:Y:S02]  /*17370*/  LOP3.LUT R12, R12, 0x40, RZ, 0xfc, !PT ;  /* 0x000000400c0c7812 */ /* 0x000fe400078efcff */
[----:B------:R-:W-:Y:S02]  /*17380*/  LOP3.LUT R74, R74, 0x42, RZ, 0xfc, !PT ;  /* 0x000000424a4a7812 */ /* 0x000fe400078efcff */
[----:B------:R-:W-:-:S02]  /*17390*/  ISETP.GE.AND P4, PT, R73, UR5, PT ;  /* 0x0000000549007c0c */ /* 0x000fc4000bf86270 */
[----:B------:R-:W-:Y:S01]  /*173a0*/  ISETP.GE.AND P0, PT, R19, UR5, PT ;  /* 0x0000000513007c0c */ /* 0x000fe2000bf06270 */
[----:B------:R-:W2:Y:S01]  /*173b0*/  LDL R73, [R1+0x50c] ;  /* 0x00050c0001497983 */ /* 0x000ea20000100800 */
[----:B------:R-:W-:Y:S02]  /*173c0*/  ISETP.GE.AND P1, PT, R12, UR5, PT ;  /* 0x000000050c007c0c */ /* 0x000fe4000bf26270 */
[----:B------:R-:W-:Y:S01]  /*173d0*/  ISETP.GE.AND P3, PT, R74, UR5, PT ;  /* 0x000000054a007c0c */ /* 0x000fe2000bf66270 */
[----:B------:R-:W2:Y:S04]  /*173e0*/  LDL R19, [R1+0x510] ;  /* 0x0005100001137983 */ /* 0x000ea80000100800 */
[----:B------:R-:W2:Y:S04]  /*173f0*/  LDL R12, [R1+0x51c] ;  /* 0x00051c00010c7983 */ /* 0x000ea80000100800 */
[----:B------:R-:W2:Y:S01]  /*17400*/  LDL.LU R74, [R1+0x75c] ;  /* 0x00075c00014a7983 */ /* 0x000ea20000300800 */
[----:B0-----:R-:W-:-:S04]  /*17410*/  @!P5 LOP3.LUT R5, R5, R4, RZ, 0x3c, !PT ;  /* 0x000000040505d212 */ /* 0x001fc800078e3cff */
[----:B------:R-:W-:-:S04]  /*17420*/  @!P5 LOP3.LUT R4, R5, R4, RZ, 0x3c, !PT ;  /* 0x000000040504d212 */ /* 0x000fc800078e3cff */
[----:B------:R-:W-:-:S05]  /*17430*/  @!P5 LOP3.LUT R5, R5, R4, RZ, 0x3c, !PT ;  /* 0x000000040505d212 */ /* 0x000fca00078e3cff */
[----:B------:R4:W2:Y:S04]  /*17440*/  @!P5 LDG.E.U16 R46, desc[UR24][R4.64] ;  /* 0x00000018042ed981 */ /* 0x0008a8000c1e1500 */
[----:B------:R-:W2:Y:S01]  /*17450*/  LDL R5, [R1+0x504] ;  /* 0x0005040001057983 */ /* 0x000ea20000100800 */
[----:B----4-:R-:W-:Y:S02]  /*17460*/  @!P4 IMAD.MOV.U32 R4, RZ, RZ, R75 ;  /* 0x000000ffff04c224 */ /* 0x010fe400078e004b */
[----:B------:R-:W0:Y:S01]  /*17470*/  S2R R75, SR_TID.X ;  /* 0x00000000004b7919 */ /* 0x000e220000002100 */
[----:B------:R-:W-:Y:S02]  /*17480*/  PRMT R28, RZ, 0x7610, R28 ;  /* 0x00007610ff1c7816 */ /* 0x000fe4000000001c */
[----:B------:R-:W-:-:S02]  /*17490*/  PRMT R72, RZ, 0x7610, R72 ;  /* 0x00007610ff487816 */ /* 0x000fc40000000048 */
[----:B------:R-:W-:Y:S02]  /*174a0*/  PRMT R22, RZ, 0x7610, R22 ;  /* 0x00007610ff167816 */ /* 0x000fe40000000016 */
[----:B------:R-:W-:Y:S01]  /*174b0*/  PRMT R52, RZ, 0x7610, R52 ;  /* 0x00007610ff347816 */ /* 0x000fe20000000034 */
[----:B--2---:R1:W2:Y:S02]  /*174c0*/  @!P4 LDG.E.U16 R28, desc[UR24][R4.64] ;  /* 0x00000018041cc981 */ /* 0x0042a4000c1e1500 */
[----:B-1----:R-:W-:Y:S02]  /*174d0*/  @!P0 IMAD.MOV.U32 R4, RZ, RZ, R19 ;  /* 0x000000ffff048224 */ /* 0x002fe400078e0013 */
[----:B------:R-:W-:-:S05]  /*174e0*/  @!P0 IMAD.MOV.U32 R5, RZ, RZ, R73 ;  /* 0x000000ffff058224 */ /* 0x000fca00078e0049 */
[----:B------:R1:W4:Y:S02]  /*174f0*/  @!P0 LDG.E.U16 R72, desc[UR24][R4.64] ;  /* 0x0000001804488981 */ /* 0x000324000c1e1500 */
[----:B-1----:R-:W-:Y:S02]  /*17500*/  @!P1 IMAD.MOV.U32 R4, RZ, RZ, R13 ;  /* 0x000000ffff049224 */ /* 0x002fe400078e000d */
[----:B------:R-:W-:Y:S01]  /*17510*/  @!P1 IMAD.MOV.U32 R5, RZ, RZ, R18 ;  /* 0x000000ffff059224 */ /* 0x000fe200078e0012 */
[--C-:B0-----:R-:W-:Y:S01]  /*17520*/  SHF.R.U32.HI R19, RZ, 0x6, R75.reuse ;  /* 0x00000006ff137819 */ /* 0x101fe2000001164b */
[----:B------:R-:W2:Y:S04]  /*17530*/  LDL R13, [R1+0x534] ;  /* 0x00053400010d7983 */ /* 0x000ea80000100800 */
[----:B------:R3:W2:Y:S01]  /*17540*/  @!P1 LDG.E.U16 R22, desc[UR24][R4.64] ;  /* 0x0000001804169981 */ /* 0x0006a2000c1e1500 */
[----:B------:R-:W-:Y:S01]  /*17550*/  SHF.R.U32.HI R73, RZ, 0x6, R75 ;  /* 0x00000006ff497819 */ /* 0x000fe2000001164b */
[----:B---3--:R-:W-:-:S02]  /*17560*/  @!P3 IMAD.MOV.U32 R4, RZ, RZ, R11 ;  /* 0x000000ffff04b224 */ /* 0x008fc400078e000b */
[----:B------:R-:W-:Y:S01]  /*17570*/  @!P3 IMAD.MOV.U32 R5, RZ, RZ, R12 ;  /* 0x000000ffff05b224 */ /* 0x000fe200078e000c */
[----:B------:R-:W-:Y:S01]  /*17580*/  SGXT.U32 R19, R19, 0x1 ;  /* 0x000000011313781a */ /* 0x000fe20000000000 */
[----:B------:R-:W3:Y:S04]  /*17590*/  LDL R12, [R1+0x538] ;  /* 0x00053800010c7983 */ /* 0x000ee80000100800 */
[----:B------:R0:W2:Y:S01]  /*175a0*/  @!P3 LDG.E.U16 R52, desc[UR24][R4.64] ;  /* 0x000000180434b981 */ /* 0x0000a2000c1e1500 */
[----:B------:R-:W-:-:S03]  /*175b0*/  SGXT.U32 R73, R73, 0x1 ;  /* 0x000000014949781a */ /* 0x000fc60000000000 */
[----:B------:R-:W0:Y:S04]  /*175c0*/  LDL R4, [R1+0x524] ;  /* 0x0005240001047983 */ /* 0x000e280000100800 */
[----:B------:R-:W0:Y:S01]  /*175d0*/  LDL R5, [R1+0x528] ;  /* 0x0005280001057983 */ /* 0x000e220000100800 */
[----:B------:R-:W-:Y:S02]  /*175e0*/  LOP3.LUT R73, R73, 0x46, RZ, 0xfc, !PT ;  /* 0x0000004649497812 */ /* 0x000fe400078efcff */
[----:B------:R-:W-:Y:S02]  /*175f0*/  LOP3.LUT R19, R19, 0x48, RZ, 0xfc, !PT ;  /* 0x0000004813137812 */ /* 0x000fe400078efcff */
[----:B------:R-:W-:Y:S02]  /*17600*/  ISETP.GE.AND P4, PT, R73, UR5, PT ;  /* 0x0000000549007c0c */ /* 0x000fe4000bf86270 */
[----:B------:R-:W-:Y:S01]  /*17610*/  ISETP.GE.AND P0, PT, R19, UR5, PT ;  /* 0x0000000513007c0c */ /* 0x000fe2000bf06270 */
[----:B------:R-:W2:Y:S04]  /*17620*/  LDL R73, [R1+0x52c] ;  /* 0x00052c0001497983 */ /* 0x000ea80000100800 */
[----:B------:R-:W2:Y:S01]  /*17630*/  LDL R19, [R1+0x530] ;  /* 0x0005300001137983 */ /* 0x000ea20000100800 */
[----:B------:R-:W-:-:S04]  /*17640*/  SHF.R.U32.HI R75, RZ, 0x6, R75 ;  /* 0x00000006ff4b7819 */ /* 0x000fc8000001164b */
[----:B------:R-:W-:-:S04]  /*17650*/  SGXT.U32 R75, R75, 0x1 ;  /* 0x000000014b4b781a */ /* 0x000fc80000000000 */
[----:B------:R-:W-:-:S04]  /*17660*/  LOP3.LUT R75, R75, 0x44, RZ, 0xfc, !PT ;  /* 0x000000444b4b7812 */ /* 0x000fc800078efcff */
[----:B------:R-:W-:Y:S02]  /*17670*/  ISETP.GE.AND P5, PT, R75, UR5, PT ;  /* 0x000000054b007c0c */ /* 0x000fe4000bfa6270 */
[----:B------:R-:W-:Y:S02]  /*17680*/  PRMT R27, RZ, 0x7610, R27 ;  /* 0x00007610ff1b7816 */ /* 0x000fe4000000001b */
[----:B------:R-:W-:Y:S01]  /*17690*/  PRMT R10, RZ, 0x7610, R10 ;  /* 0x00007610ff0a7816 */ /* 0x000fe2000000000a */
[----:B------:R-:W1:Y:S01]  /*176a0*/  S2R R18, SR_TID.X ;  /* 0x0000000000127919 */ /* 0x000e620000002100 */
[----:B------:R-:W-:Y:S01]  /*176b0*/  PRMT R60, RZ, 0x7610, R60 ;  /* 0x00007610ff3c7816 */ /* 0x000fe2000000003c */
[----:B------:R-:W3:Y:S06]  /*176c0*/  LDL R75, [R1+0x564] ;  /* 0x00056400014b7983 */ /* 0x000eec0000100800 */
[----:B0-----:R-:W-:-:S04]  /*176d0*/  @!P5 LOP3.LUT R5, R5, R4, RZ, 0x3c, !PT ;  /* 0x000000040505d212 */ /* 0x001fc800078e3cff */
[----:B------:R-:W-:-:S04]  /*176e0*/  @!P5 LOP3.LUT R4, R5, R4, RZ, 0x3c, !PT ;  /* 0x000000040504d212 */ /* 0x000fc800078e3cff */
[----:B------:R-:W-:-:S05]  /*176f0*/  @!P5 LOP3.LUT R5, R5, R4, RZ, 0x3c, !PT ;  /* 0x000000040505d212 */ /* 0x000fca00078e3cff */
[----:B------:R2:W4:Y:S02]  /*17700*/  @!P5 LDG.E.U16 R27, desc[UR24][R4.64] ;  /* 0x00000018041bd981 */ /* 0x000524000c1e1500 */
[----:B--2---:R-:W-:Y:S02]  /*17710*/  @!P4 IMAD.MOV.U32 R4, RZ, RZ, R19 ;  /* 0x000000ffff04c224 */ /* 0x004fe400078e0013 */
[----:B------:R-:W-:-:S05]  /*17720*/  @!P4 IMAD.MOV.U32 R5, RZ, RZ, R73 ;  /* 0x000000ffff05c224 */ /* 0x000fca00078e0049 */
[----:B------:R3:W2:Y:S01]  /*17730*/  @!P4 LDG.E.U16 R10, desc[UR24][R4.64] ;  /* 0x00000018040ac981 */ /* 0x0006a2000c1e1500 */
[--C-:B-1----:R-:W-:Y:S02]  /*17740*/  SHF.R.U32.HI R11, RZ, 0x6, R18.reuse ;  /* 0x00000006ff0b7819 */ /* 0x102fe40000011612 */
[----:B------:R-:W-:Y:S02]  /*17750*/  SHF.R.U32.HI R18, RZ, 0x6, R18 ;  /* 0x00000006ff127819 */ /* 0x000fe40000011612 */
[----:B------:R-:W-:Y:S02]  /*17760*/  SGXT.U32 R11, R11, 0x1 ;  /* 0x000000010b0b781a */ /* 0x000fe40000000000 */
[----:B------:R-:W-:Y:S02]  /*17770*/  SGXT.U32 R18, R18, 0x1 ;  /* 0x000000011212781a */ /* 0x000fe40000000000 */
[----:B------:R-:W-:Y:S02]  /*17780*/  LOP3.LUT R11, R11, 0x58, RZ, 0xfc, !PT ;  /* 0x000000580b0b7812 */ /* 0x000fe400078efcff */
[----:B------:R-:W-:Y:S01]  /*17790*/  LOP3.LUT R18, R18, 0x50, RZ, 0xfc, !PT ;  /* 0x0000005012127812 */ /* 0x000fe200078efcff */
[----:B---3--:R-:W-:-:S02]  /*177a0*/  @!P0 IMAD.MOV.U32 R4, RZ, RZ, R12 ;  /* 0x000000ffff048224 */ /* 0x008fc400078e000c */
[----:B------:R-:W-:Y:S01]  /*177b0*/  @!P0 IMAD.MOV.U32 R5, RZ, RZ, R13 ;  /* 0x000000ffff058224 */ /* 0x000fe200078e000d */
[----:B------:R-:W-:Y:S02]  /*177c0*/  ISETP.GE.AND P1, PT, R18, UR5, PT ;  /* 0x0000000512007c0c */ /* 0x000fe4000bf26270 */
[----:B------:R-:W-:Y:S01]  /*177d0*/  ISETP.GE.AND P3, PT, R11, UR5, PT ;  /* 0x000000050b007c0c */ /* 0x000fe2000bf66270 */
[----:B------:R-:W3:Y:S04]  /*177e0*/  LDL R18, [R1+0x580] ;  /* 0x0005800001127983 */ /* 0x000ee80000100800 */
[----:B------:R-:W3:Y:S04]  /*177f0*/  LDL R11, [R1+0x584] ;  /* 0x00058400010b7983 */ /* 0x000ee80000100800 */
[----:B------:R0:W3:Y:S04]  /*17800*/  @!P0 LDG.E.U16 R60, desc[UR24][R4.64] ;  /* 0x00000018043c8981 */ /* 0x0000e8000c1e1500 */
[----:B--2---:R1:W-:Y:S04]  /*17810*/  STL [R1+0x10], R10 ;  /* 0x0000100a01007387 */ /* 0x0043e80000100800 */
[----:B------:R-:W2:Y:S04]  /*17820*/  LDL R5, [R1+0x560] ;  /* 0x0005600001057983 */ /* 0x000ea80000100800 */
[----:B------:R-:W3:Y:S04]  /*17830*/  LDL R73, [R1+0x5a0] ;  /* 0x0005a00001497983 */ /* 0x000ee80000100800 */
[----:B------:R-:W3:Y:S01]  /*17840*/  LDL R19, [R1+0x5a4] ;  /* 0x0005a40001137983 */ /* 0x000ee20000100800 */
[----:B-1----:R-:W1:Y:S03]  /*17850*/  S2R R10, SR_TID.X ;  /* 0x00000000000a7919 */ /* 0x002e660000002100 */
[----:B------:R-:W4:Y:S04]  /*17860*/  LDL R13, [R1+0x5c0] ;  /* 0x0005c000010d7983 */ /* 0x000f280000100800 */
[----:B------:R-:W4:Y:S01]  /*17870*/  LDL R12, [R1+0x5c4] ;  /* 0x0005c400010c7983 */ /* 0x000f220000100800 */
[----:B------:R-:W-:Y:S01]  /*17880*/  PRMT R59, RZ, 0x7610, R59 ;  /* 0x00007610ff3b7816 */ /* 0x000fe2000000003b */
[----:B0-----:R-:W-:Y:S01]  /*17890*/  @!P1 IMAD.MOV.U32 R4, RZ, RZ, R75 ;  /* 0x000000ffff049224 */ /* 0x001fe200078e004b */
[----:B------:R-:W-:-:S02]  /*178a0*/  PRMT R58, RZ, 0x7610, R58 ;  /* 0x00007610ff3a7816 */ /* 0x000fc4000000003a */
[----:B-1----:R-:W-:-:S04]  /*178b0*/  SHF.R.U32.HI R10, RZ, 0x6, R10 ;  /* 0x00000006ff0a7819 */ /* 0x002fc8000001160a */
[----:B------:R-:W-:-:S04]  /*178c0*/  SGXT.U32 R10, R10, 0x1 ;  /* 0x000000010a0a781a */ /* 0x000fc80000000000 */
[----:B------:R-:W-:-:S04]  /*178d0*/  LOP3.LUT R10, R10, 0x60, RZ, 0xfc, !PT ;  /* 0x000000600a0a7812 */ /* 0x000fc800078efcff */
[----:B------:R-:W-:Y:S02]  /*178e0*/  ISETP.GE.AND P0, PT, R10, UR5, PT ;  /* 0x000000050a007c0c */ /* 0x000fe4000bf06270 */
[----:B------:R-:W0:Y:S01]  /*178f0*/  S2R R10, SR_TID.X ;  /* 0x00000000000a7919 */ /* 0x000e220000002100 */
[----:B--2---:R3:W2:Y:S02]  /*17900*/  @!P1 LDG.E.U16 R59, desc[UR24][R4.64] ;  /* 0x00000018043b9981 */ /* 0x0046a4000c1e1500 */
[----:B---3--:R-:W-:Y:S02]  /*17910*/  @!P3 IMAD.MOV.U32 R4, RZ, RZ, R11 ;  /* 0x000000ffff04b224 */ /* 0x008fe400078e000b */
[----:B------:R-:W-:Y:S01]  /*17920*/  @!P3 IMAD.MOV.U32 R5, RZ, RZ, R18 ;  /* 0x000000ffff05b224 */ /* 0x000fe200078e0012 */
[----:B------:R-:W3:Y:S04]  /*17930*/  LDL R11, [R1+0x5e4] ;  /* 0x0005e400010b7983 */ /* 0x000ee80000100800 */
[----:B------:R-:W2:Y:S04]  /*17940*/  LDL R18, [R1+0x5e0] ;  /* 0x0005e00001127983 */ /* 0x000ea80000100800 */
[----:B------:R1:W2:Y:S02]  /*17950*/  @!P3 LDG.E.U16 R58, desc[UR24][R4.64] ;  /* 0x00000018043ab981 */ /* 0x0002a4000c1e1500 */
[----:B-1----:R-:W-:-:S02]  /*17960*/  @!P0 IMAD.MOV.U32 R4, RZ, RZ, R19 ;  /* 0x000000ffff048224 */ /* 0x002fc400078e0013 */
[----:B------:R-:W-:Y:S01]  /*17970*/  @!P0 IMAD.MOV.U32 R5, RZ, RZ, R73 ;  /* 0x000000ffff058224 */ /* 0x000fe200078e0049 */
[----:B------:R-:W2:Y:S04]  /*17980*/  LDL R19, [R1+0x600] ;  /* 0x0006000001137983 */ /* 0x000ea80000100800 */
[----:B------:R-:W2:Y:S01]  /*17990*/  LDL R73, [R1+0x5fc] ;  /* 0x0005fc0001497983 */ /* 0x000ea20000100800 */
[----:B0-----:R-:W-:-:S04]  /*179a0*/  SHF.R.U32.HI R10, RZ, 0x6, R10 ;  /* 0x00000006ff0a7819 */ /* 0x001fc8000001160a */
[----:B------:R-:W-:-:S04]  /*179b0*/  SGXT.U32 R10, R10, 0x1 ;  /* 0x000000010a0a781a */ /* 0x000fc80000000000 */
[----:B------:R-:W-:-:S04]  /*179c0*/  LOP3.LUT R10, R10, 0x68, RZ, 0xfc, !PT ;  /* 0x000000680a0a7812 */ /* 0x000fc800078efcff */
[----:B------:R-:W-:Y:S02]  /*179d0*/  ISETP.GE.AND P1, PT, R10, UR5, PT ;  /* 0x000000050a007c0c */ /* 0x000fe4000bf26270 */
[----:B------:R-:W0:Y:S01]  /*179e0*/  S2R R10, SR_TID.X ;  /* 0x00000000000a7919 */ /* 0x000e220000002100 */
[----:B------:R-:W-:Y:S02]  /*179f0*/  PRMT R57, RZ, 0x7610, R57 ;  /* 0x00007610ff397816 */ /* 0x000fe40000000039 */
[----:B------:R-:W-:-:S04]  /*17a00*/  PRMT R56, RZ, 0x7610, R56 ;  /* 0x00007610ff387816 */ /* 0x000fc80000000038 */
[----:B------:R4:W2:Y:S04]  /*17a10*/  @!P0 LDG.E.U16 R57, desc[UR24][R4.64] ;  /* 0x0000001804398981 */ /* 0x0008a8000c1e1500 */
[----:B----4-:R-:W-:Y:S02]  /*17a20*/  @!P1 IMAD.MOV.U32 R4, RZ, RZ, R12 ;  /* 0x000000ffff049224 */ /* 0x010fe400078e000c */
[----:B------:R-:W-:Y:S01]  /*17a30*/  @!P1 IMAD.MOV.U32 R5, RZ, RZ, R13 ;  /* 0x000000ffff059224 */ /* 0x000fe200078e000d */
[----:B------:R-:W4:Y:S04]  /*17a40*/  LDL R12, [R1+0x540] ;  /* 0x00054000010c7983 */ /* 0x000f280000100800 */
[----:B------:R-:W4:Y:S04]  /*17a50*/  LDL R13, [R1+0x53c] ;  /* 0x00053c00010d7983 */ /* 0x000f280000100800 */
[----:B------:R3:W4:Y:S01]  /*17a60*/  @!P1 LDG.E.U16 R56, desc[UR24][R4.64] ;  /* 0x0000001804389981 */ /* 0x000722000c1e1500 */
[----:B0-----:R-:W-:-:S02]  /*17a70*/  SHF.R.U32.HI R75, RZ, 0x6, R10 ;  /* 0x00000006ff4b7819 */ /* 0x001fc4000001160a */
[----:B------:R-:W-:Y:S02]  /*17a80*/  SHF.R.U32.HI R10, RZ, 0x6, R10 ;  /* 0x00000006ff0a7819 */ /* 0x000fe4000001160a */
[----:B------:R-:W-:Y:S02]  /*17a90*/  SGXT.U32 R75, R75, 0x1 ;  /* 0x000000014b4b781a */ /* 0x000fe40000000000 */
[----:B------:R-:W-:Y:S02]  /*17aa0*/  SGXT.U32 R10, R10, 0x1 ;  /* 0x000000010a0a781a */ /* 0x000fe40000000000 */
[----:B------:R-:W-:Y:S02]  /*17ab0*/  LOP3.LUT R75, R75, 0x70, RZ, 0xfc, !PT ;  /* 0x000000704b4b7812 */ /* 0x000fe400078efcff */
[----:B------:R-:W-:Y:S02]  /*17ac0*/  LOP3.LUT R10, R10, 0x78, RZ, 0xfc, !PT ;  /* 0x000000780a0a7812 */ /* 0x000fe400078efcff */
[----:B------:R-:W-:-:S02]  /*17ad0*/  ISETP.GE.AND P0, PT, R75, UR5, PT ;  /* 0x000000054b007c0c */ /* 0x000fc4000bf06270 */
[----:B------:R-:W-:Y:S02]  /*17ae0*/  ISETP.GE.AND P1, PT, R10, UR5, PT ;  /* 0x000000050a007c0c */ /* 0x000fe4000bf26270 */
[----:B------:R-:W-:Y:S01]  /*17af0*/  PRMT R55, RZ, 0x7610, R55 ;  /* 0x00007610ff377816 */ /* 0x000fe20000000037 */
[----:B------:R-:W0:Y:S08]  /*17b00*/  S2R R10, SR_TID.X ;  /* 0x00000000000a7919 */ /* 0x000e300000002100 */
[----:B---3--:R-:W-:-:S02]  /*17b10*/  @!P0 IMAD.MOV.U32 R4, RZ, RZ, R11 ;  /* 0x000000ffff048224 */ /* 0x008fc400078e000b */
[----:B------:R-:W3:Y:S01]  /*17b20*/  LDL R11, [R1+0x548] ;  /* 0x00054800010b7983 */ /* 0x000ee20000100800 */
[----:B--2---:R-:W-:-:S03]  /*17b30*/  @!P0 IMAD.MOV.U32 R5, RZ, RZ, R18 ;  /* 0x000000ffff058224 */ /* 0x004fc600078e0012 */
[----:B------:R-:W2:Y:S04]  /*17b40*/  LDL R18, [R1+0x544] ;  /* 0x0005440001127983 */ /* 0x000ea80000100800 */
[----:B------:R1:W2:Y:S02]  /*17b50*/  @!P0 LDG.E.U16 R55, desc[UR24][R4.64] ;  /* 0x0000001804378981 */ /* 0x0002a4000c1e1500 */
[----:B-1----:R-:W-:Y:S02]  /*17b60*/  @!P1 IMAD.MOV.U32 R4, RZ, RZ, R19 ;  /* 0x000000ffff049224 */ /* 0x002fe400078e0013 */
[----:B------:R-:W2:Y:S01]  /*17b70*/  LDL R19, [R1+0x550] ;  /* 0x0005500001137983 */ /* 0x000ea20000100800 */
[----:B------:R-:W-:-:S03]  /*17b80*/  @!P1 IMAD.MOV.U32 R5, RZ, RZ, R73 ;  /* 0x000000ffff059224 */ /* 0x000fc600078e0049 */
[----:B------:R-:W2:Y:S01]  /*17b90*/  LDL R73, [R1+0x54c] ;  /* 0x00054c0001497983 */ /* 0x000ea20000100800 */
[--C-:B0-----:R-:W-:Y:S02]  /*17ba0*/  SHF.R.U32.HI R75, RZ, 0x6, R10.reuse ;  /* 0x00000006ff4b7819 */ /* 0x101fe4000001160a */
[----:B------:R-:W-:Y:S02]  /*17bb0*/  SHF.R.U32.HI R10, RZ, 0x6, R10 ;  /* 0x00000006ff0a7819 */ /* 0x000fe4000001160a */
[----:B------:R-:W-:Y:S02]  /*17bc0*/  PRMT R54, RZ, 0x7610, R54 ;  /* 0x00007610ff367816 */ /* 0x000fe40000000036 */
[----:B------:R-:W-:-:S04]  /*17bd0*/  SGXT.U32 R10, R10, 0x1 ;  /* 0x000000010a0a781a */ /* 0x000fc80000000000 */
[----:B------:R-:W-:Y:S01]  /*17be0*/  LOP3.LUT R10, R10, 0x4c, RZ, 0xfc, !PT ;  /* 0x0000004c0a0a7812 */ /* 0x000fe200078efcff */
[----:B------:R4:W2:Y:S03]  /*17bf0*/  @!P1 LDG.E.U16 R54, desc[UR24][R4.64] ;  /* 0x0000001804369981 */ /* 0x0008a6000c1e1500 */
[----:B------:R-:W-:Y:S02]  /*17c00*/  ISETP.GE.AND P1, PT, R10, UR5, PT ;  /* 0x000000050a007c0c */ /* 0x000fe4000bf26270 */
[----:B------:R-:W0:Y:S01]  /*17c10*/  S2R R10, SR_TID.X ;  /* 0x00000000000a7919 */ /* 0x000e220000002100 */
[----:B------:R-:W-:-:S04]  /*17c20*/  SGXT.U32 R75, R75, 0x1 ;  /* 0x000000014b4b781a */ /* 0x000fc80000000000 */
[----:B------:R-:W-:-:S04]  /*17c30*/  LOP3.LUT R75, R75, 0x4a, RZ, 0xfc, !PT ;  /* 0x0000004a4b4b7812 */ /* 0x000fc800078efcff */
[----:B------:R-:W-:Y:S02]  /*17c40*/  ISETP.GE.AND P0, PT, R75, UR5, PT ;  /* 0x000000054b007c0c */ /* 0x000fe4000bf06270 */
[----:B------:R-:W-:-:S11]  /*17c50*/  PRMT R51, RZ, 0x7610, R51 ;  /* 0x00007610ff337816 */ /* 0x000fd60000000033 */
[----:B----4-:R-:W-:Y:S02]  /*17c60*/  @!P0 IMAD.MOV.U32 R4, RZ, RZ, R12 ;  /* 0x000000ffff048224 */ /* 0x010fe400078e000c */
[----:B------:R-:W-:Y:S01]  /*17c70*/  @!P0 IMAD.MOV.U32 R5, RZ, RZ, R13 ;  /* 0x000000ffff058224 */ /* 0x000fe200078e000d */
[----:B------:R-:W-:Y:S01]  /*17c80*/  PRMT R26, RZ, 0x7610, R26 ;  /* 0x00007610ff1a7816 */ /* 0x000fe2000000001a */
[----:B------:R-:W4:Y:S04]  /*17c90*/  LDL R13, [R1+0x568] ;  /* 0x00056800010d7983 */ /* 0x000f280000100800 */
[----:B------:R3:W4:Y:S01]  /*17ca0*/  @!P0 LDG.E.U16 R51, desc[UR24][R4.64] ;  /* 0x0000001804338981 */ /* 0x000722000c1e1500 */
[----:B0-----:R-:W-:Y:S02]  /*17cb0*/  SHF.R.U32.HI R75, RZ, 0x6, R10 ;  /* 0x00000006ff4b7819 */ /* 0x001fe4000001160a */
[----:B------:R-:W-:Y:S01]  /*17cc0*/  PRMT R9, RZ, 0x7610, R9 ;  /* 0x00007610ff097816 */ /* 0x000fe20000000009 */
[----:B------:R-:W4:Y:S01]  /*17cd0*/  LDL R12, [R1+0x56c] ;  /* 0x00056c00010c7983 */ /* 0x000f220000100800 */
[----:B------:R-:W-:-:S04]  /*17ce0*/  SGXT.U32 R75, R75, 0x1 ;  /* 0x000000014b4b781a */ /* 0x000fc80000000000 */
[----:B------:R-:W-:-:S04]  /*17cf0*/  LOP3.LUT R75, R75, 0x4e, RZ, 0xfc, !PT ;  /* 0x0000004e4b4b7812 */ /* 0x000fc800078efcff */
[----:B------:R-:W-:Y:S02]  /*17d00*/  ISETP.GE.AND P0, PT, R75, UR5, PT ;  /* 0x000000054b007c0c */ /* 0x000fe4000bf06270 */
[----:B------:R-:W-:-:S04]  /*17d10*/  SHF.R.U32.HI R10, RZ, 0x6, R10 ;  /* 0x00000006ff0a7819 */ /* 0x000fc8000001160a */
[----:B------:R-:W-:-:S04]  /*17d20*/  SGXT.U32 R10, R10, 0x1 ;  /* 0x000000010a0a781a */ /* 0x000fc80000000000 */
[----:B------:R-:W-:Y:S01]  /*17d30*/  LOP3.LUT R10, R10, 0x52, RZ, 0xfc, !PT ;  /* 0x000000520a0a7812 */ /* 0x000fe200078efcff */
[----:B---3--:R-:W-:Y:S02]  /*17d40*/  @!P1 IMAD.MOV.U32 R4, RZ, RZ, R11 ;  /* 0x000000ffff049224 */ /* 0x008fe400078e000b */
[----:B------:R-:W3:Y:S01]  /*17d50*/  LDL R11, [R1+0x574] ;  /* 0x00057400010b7983 */ /* 0x000ee20000100800 */
[----:B--2---:R-:W-:-:S03]  /*17d60*/  @!P1 IMAD.MOV.U32 R5, RZ, RZ, R18 ;  /* 0x000000ffff059224 */ /* 0x004fc600078e0012 */
[----:B------:R-:W2:Y:S04]  /*17d70*/  LDL R18, [R1+0x570] ;  /* 0x0005700001127983 */ /* 0x000ea80000100800 */
[----:B------:R0:W2:Y:S02]  /*17d80*/  @!P1 LDG.E.U16 R26, desc[UR24][R4.64] ;  /* 0x00000018041a9981 */ /* 0x0000a4000c1e1500 */
[----:B0-----:R-:W-:Y:S02]  /*17d90*/  @!P0 IMAD.MOV.U32 R4, RZ, RZ, R19 ;  /* 0x000000ffff048224 */ /* 0x001fe400078e0013 */
[----:B------:R-:W-:Y:S01]  /*17da0*/  @!P0 IMAD.MOV.U32 R5, RZ, RZ, R73 ;  /* 0x000000ffff058224 */ /* 0x000fe200078e0049 */
[----:B------:R-:W-:Y:S01]  /*17db0*/  ISETP.GE.AND P1, PT, R10, UR5, PT ;  /* 0x000000050a007c0c */ /* 0x000fe2000bf26270 */
[----:B------:R-:W2:Y:S04]  /*17dc0*/  LDL R19, [R1+0x578] ;  /* 0x0005780001137983 */ /* 0x000ea80000100800 */
[----:B------:R4:W2:Y:S01]  /*17dd0*/  @!P0 LDG.E.U16 R9, desc[UR24][R4.64] ;  /* 0x0000001804098981 */ /* 0x0008a2000c1e1500 */
[----:B------:R-:W0:Y:S02]  /*17de0*/  S2R R10, SR_TID.X ;  /* 0x00000000000a7919 */ /* 0x000e240000002100 */
[----:B0-----:R-:W-:-:S02]  /*17df0*/  SHF.R.U32.HI R73, RZ, 0x6, R10 ;  /* 0x00000006ff497819 */ /* 0x001fc4000001160a */
[----:B------:R-:W3:Y:S02]  /*17e00*/  LDL R10, [R1+0x57c] ;  /* 0x00057c00010a7983 */ /* 0x000ee40000100800 */
[----:B------:R-:W-:-:S04]  /*17e10*/  SGXT.U32 R73, R73, 0x1 ;  /* 0x000000014949781a */ /* 0x000fc80000000000 */
[----:B------:R-:W-:Y:S01]  /*17e20*/  LOP3.LUT R73, R73, 0x54, RZ, 0xfc, !PT ;  /* 0x0000005449497812 */ /* 0x000fe200078efcff */
[----:B----4-:R-:W-:Y:S01]  /*17e30*/  @!P1 IMAD.MOV.U32 R5, RZ, RZ, R13 ;  /* 0x000000ffff059224 */ /* 0x010fe200078e000d */
[----:B------:R-:W-:Y:S01]  /*17e40*/  PRMT R50, RZ, 0x7610, R50 ;  /* 0x00007610ff327816 */ /* 0x000fe20000000032 */
[----:B------:R-:W-:Y:S01]  /*17e50*/  @!P1 IMAD.MOV.U32 R4, RZ, RZ, R12 ;  /* 0x000000ffff049224 */ /* 0x000fe200078e000c */
[----:B------:R-:W-:-:S04]  /*17e60*/  ISETP.GE.AND P0, PT, R73, UR5, PT ;  /* 0x0000000549007c0c */ /* 0x000fc8000bf06270 */
[----:B------:R3:W4:Y:S01]  /*17e70*/  @!P1 LDG.E.U16 R50, desc[UR24][R4.64] ;  /* 0x0000001804329981 */ /* 0x000722000c1e1500 */
[----:B------:R-:W-:-:S03]  /*17e80*/  PRMT R25, RZ, 0x7610, R25 ;  /* 0x00007610ff197816 */ /* 0x000fc60000000019 */
[----:B--2---:R0:W-:Y:S04]  /*17e90*/  STL [R1+0xc], R9 ;  /* 0x00000c0901007387 */ /* 0x0041e80000100800 */
[----:B------:R-:W2:Y:S04]  /*17ea0*/  LDL R13, [R1+0x588] ;  /* 0x00058800010d7983 */ /* 0x000ea80000100800 */
[----:B------:R-:W4:Y:S01]  /*17eb0*/  LDL R12, [R1+0x58c] ;  /* 0x00058c00010c7983 */ /* 0x000f220000100800 */
[----:B0-----:R-:W0:Y:S01]  /*17ec0*/  S2R R9, SR_TID.X ;  /* 0x0000000000097919 */ /* 0x001e220000002100 */
[----:B---3--:R-:W-:-:S02]  /*17ed0*/  @!P0 IMAD.MOV.U32 R4, RZ, RZ, R11 ;  /* 0x000000ffff048224 */ /* 0x008fc400078e000b */
[----:B------:R-:W-:Y:S01]  /*17ee0*/  @!P0 IMAD.MOV.U32 R5, RZ, RZ, R18 ;  /* 0x000000ffff058224 */ /* 0x000fe200078e0012 */
[----:B------:R-:W3:Y:S04]  /*17ef0*/  LDL R11, [R1+0x594] ;  /* 0x00059400010b7983 */ /* 0x000ee80000100800 */
[----:B------:R-:W3:Y:S04]  /*17f00*/  LDL R18, [R1+0x590] ;  /* 0x0005900001127983 */ /* 0x000ee80000100800 */
[----:B------:R1:W3:Y:S01]  /*17f10*/  @!P0 LDG.E.U16 R25, desc[UR24][R4.64] ;  /* 0x0000001804198981 */ /* 0x0002e2000c1e1500 */
[----:B0-----:R-:W-:-:S04]  /*17f20*/  SHF.R.U32.HI R9, RZ, 0x6, R9 ;  /* 0x00000006ff097819 */ /* 0x001fc80000011609 */
[----:B------:R-:W-:-:S04]  /*17f30*/  SGXT.U32 R9, R9, 0x1 ;  /* 0x000000010909781a */ /* 0x000fc80000000000 */
[----:B------:R-:W-:-:S04]  /*17f40*/  LOP3.LUT R9, R9, 0x56, RZ, 0xfc, !PT ;  /* 0x0000005609097812 */ /* 0x000fc800078efcff */
[----:B------:R-:W-:-:S13]  /*17f50*/  ISETP.GE.AND P1, PT, R9, UR5, PT ;  /* 0x0000000509007c0c */ /* 0x000fda000bf26270 */
[----:B-1----:R-:W-:Y:S02]  /*17f60*/  @!P1 IMAD.MOV.U32 R4, RZ, RZ, R10 ;  /* 0x000000ffff049224 */ /* 0x002fe400078e000a */
[----:B------:R-:W-:Y:S01]  /*17f70*/  @!P1 IMAD.MOV.U32 R5, RZ, RZ, R19 ;  /* 0x000000ffff059224 */ /* 0x000fe200078e0013 */
[----:B------:R-:W3:Y:S04]  /*17f80*/  LDL R10, [R1+0x59c] ;  /* 0x00059c00010a7983 */ /* 0x000ee80000100800 */
[----:B------:R-:W3:Y:S01]  /*17f90*/  LDL R19, [R1+0x598] ;  /* 0x0005980001137983 */ /* 0x000ee20000100800 */
[----:B------:R-:W0:Y:S01]  /*17fa0*/  S2R R9, SR_TID.X ;  /* 0x0000000000097919 */ /* 0x000e220000002100 */
[----:B------:R-:W-:-:S06]  /*17fb0*/  PRMT R71, RZ, 0x7610, R71 ;  /* 0x00007610ff477816 */ /* 0x000fcc0000000047 */
[----:B------:R2:W3:Y:S01]  /*17fc0*/  @!P1 LDG.E.U16 R71, desc[UR24][R4.64] ;  /* 0x0000001804479981 */ /* 0x0004e2000c1e1500 */
[--C-:B0-----:R-:W-:Y:S02]  /*17fd0*/  SHF.R.U32.HI R73, RZ, 0x6, R9.reuse ;  /* 0x00000006ff497819 */ /* 0x101fe40000011609 */
[----:B------:R-:W-:-:S04]  /*17fe0*/  SHF.R.U32.HI R9, RZ, 0x6, R9 ;  /* 0x00000006ff097819 */ /* 0x000fc80000011609 */
[----:B------:R-:W-:-:S04]  /*17ff0*/  SGXT.U32 R9, R9, 0x1 ;  /* 0x000000010909781a */ /* 0x000fc80000000000 */
[----:B------:R-:W-:-:S04]  /*18000*/  LOP3.LUT R9, R9, 0x5c, RZ, 0xfc, !PT ;  /* 0x0000005c09097812 */ /* 0x000fc800078efcff */
[----:B------:R-:W-:Y:S02]  /*18010*/  ISETP.GE.AND P1, PT, R9, UR5, PT ;  /* 0x0000000509007c0c */ /* 0x000fe4000bf26270 */
[----:B------:R-:W0:Y:S01]  /*18020*/  S2R R9, SR_TID.X ;  /* 0x0000000000097919 */ /* 0x000e220000002100 */
[----:B------:R-:W-:-:S04]  /*18030*/  SGXT.U32 R73, R73, 0x1 ;  /* 0x000000014949781a */ /* 0x000fc80000000000 */
[----:B------:R-:W-:-:S04]  /*18040*/  LOP3.LUT R73, R73, 0x5a, RZ, 0xfc, !PT ;  /* 0x0000005a49497812 */ /* 0x000fc800078efcff */
[----:B------:R-:W-:Y:S02]  /*18050*/  ISETP.GE.AND P0, PT, R73, UR5, PT ;  /* 0x0000000549007c0c */ /* 0x000fe4000bf06270 */
[----:B------:R-:W-:Y:S02]  /*18060*/  PRMT R49, RZ, 0x7610, R49 ;  /* 0x00007610ff317816 */ /* 0x000fe40000000031 */
[----:B------:R-:W-:Y:S02]  /*18070*/  PRMT R17, RZ, 0x7610, R17 ;  /* 0x00007610ff117816 */ /* 0x000fe40000000011 */
[----:B0-----:R-:W-:-:S04]  /*18080*/  SHF.R.U32.HI R73, RZ, 0x6, R9 ;  /* 0x00000006ff497819 */ /* 0x001fc80000011609 */
[----:B------:R-:W-:-:S04]  /*18090*/  SGXT.U32 R73, R73, 0x1 ;  /* 0x000000014949781a */ /* 0x000fc80000000000 */
[----:B------:R-:W-:Y:S02]  /*180a0*/  LOP3.LUT R73, R73, 0x5e, RZ, 0xfc, !PT ;  /* 0x0000005e49497812 */ /* 0x000fe400078efcff */
[----:B------:R-:W-:Y:S01]  /*180b0*/  PRMT R8, RZ, 0x7610, R8 ;  /* 0x00007610ff087816 */ /* 0x000fe20000000008 */
[----:B--2---:R-:W-:Y:S02]  /*180c0*/  @!P0 IMAD.MOV.U32 R5, RZ, RZ, R13 ;  /* 0x000000ffff058224 */ /* 0x004fe400078e000d */
[----:B------:R-:W2:Y:S01]  /*180d0*/  LDL R13, [R1+0x5a8] ;  /* 0x0005a800010d7983 */ /* 0x000ea20000100800 */
[----:B----4-:R-:W-:-:S03]  /*180e0*/  @!P0 IMAD.MOV.U32 R4, RZ, RZ, R12 ;  /* 0x000000ffff048224 */ /* 0x010fc600078e000c */
[----:B------:R-:W4:Y:S04]  /*180f0*/  LDL R12, [R1+0x5ac] ;  /* 0x0005ac00010c7983 */ /* 0x000f280000100800 */
[----:B------:R3:W4:Y:S01]  /*18100*/  @!P0 LDG.E.U16 R49, desc[UR24][R4.64] ;  /* 0x0000001804318981 */ /* 0x000722000c1e1500 */
[----:B------:R-:W-:Y:S01]  /*18110*/  ISETP.GE.AND P0, PT, R73, UR5, PT ;  /* 0x0000000549007c0c */ /* 0x000fe2000bf06270 */
[----:B---3--:R-:W-:Y:S02]  /*18120*/  @!P1 IMAD.MOV.U32 R4, RZ, RZ, R11 ;  /* 0x000000ffff049224 */ /* 0x008fe400078e000b */
[----:B------:R-:W-:Y:S01]  /*18130*/  @!P1 IMAD.MOV.U32 R5, RZ, RZ, R18 ;  /* 0x000000ffff059224 */ /* 0x000fe200078e0012 */
[----:B------:R-:W3:Y:S04]  /*18140*/  LDL R11, [R1+0x5b4] ;  /* 0x0005b400010b7983 */ /* 0x000ee80000100800 */
[----:B------:R0:W3:Y:S04]  /*18150*/  @!P1 LDG.E.U16 R17, desc[UR24][R4.64] ;  /* 0x0000001804119981 */ /* 0x0000e8000c1e1500 */
[----:B------:R-:W3:Y:S01]  /*18160*/  LDL R18, [R1+0x5b0] ;  /* 0x0005b00001127983 */ /* 0x000ee20000100800 */
[----:B0-----:R-:W-:Y:S01]  /*18170*/  @!P0 IMAD.MOV.U32 R4, RZ, RZ, R10 ;  /* 0x000000ffff048224 */ /* 0x001fe200078e000a */
[----:B------:R-:W-:-:S02]  /*18180*/  SHF.R.U32.HI R9, RZ, 0x6, R9 ;  /* 0x00000006ff097819 */ /* 0x000fc40000011609 */
[----:B------:R-:W3:Y:S01]  /*18190*/  LDL R10, [R1+0x5b8] ;  /* 0x0005b800010a7983 */ /* 0x000ee20000100800 */
[----:B------:R-:W-:-:S05]  /*181a0*/  @!P0 IMAD.MOV.U32 R5, RZ, RZ, R19 ;  /* 0x000000ffff058224 */ /* 0x000fca00078e0013 */
[----:B------:R2:W3:Y:S01]  /*181b0*/  @!P0 LDG.E.U16 R8, desc[UR24][R4.64] ;  /* 0x0000001804088981 */ /* 0x0004e2000c1e1500 */
[----:B------:R-:W-:-:S04]  /*181c0*/  SGXT.U32 R9, R9, 0x1 ;  /* 0x000000010909781a */ /* 0x000fc80000000000 */
[----:B------:R-:W-:-:S04]  /*181d0*/  LOP3.LUT R9, R9, 0x62, RZ, 0xfc, !PT ;  /* 0x0000006209097812 */ /* 0x000fc800078efcff */
[----:B------:R-:W-:Y:S02]  /*181e0*/  ISETP.GE.AND P1, PT, R9, UR5, PT ;  /* 0x0000000509007c0c */ /* 0x000fe4000bf26270 */
[----:B------:R-:W0:Y:S02]  /*181f0*/  S2R R9, SR_TID.X ;  /* 0x0000000000097919 */ /* 0x000e240000002100 */
[----:B0-----:R-:W-:Y:S02]  /*18200*/  SHF.R.U32.HI R19, RZ, 0x6, R9 ;  /* 0x00000006ff137819 */ /* 0x001fe40000011609 */
[----:B------:R-:W3:Y:S02]  /*18210*/  LDL R9, [R1+0x5bc] ;  /* 0x0005bc0001097983 */ /* 0x000ee40000100800 */
[----:B------:R-:W-:-:S04]  /*18220*/  SGXT.U32 R19, R19, 0x1 ;  /* 0x000000011313781a */ /* 0x000fc80000000000 */
[----:B------:R-:W-:-:S04]  /*18230*/  LOP3.LUT R19, R19, 0x64, RZ, 0xfc, !PT ;  /* 0x0000006413137812 */ /* 0x000fc800078efcff */
[----:B------:R-:W-:Y:S02]  /*18240*/  ISETP.GE.AND P0, PT, R19, UR5, PT ;  /* 0x0000000513007c0c */ /* 0x000fe4000bf06270 */
[----:B------:R-:W-:Y:S01]  /*18250*/  PRMT R48, RZ, 0x7610, R48 ;  /* 0x00007610ff307816 */ /* 0x000fe20000000030 */
[----:B--2---:R-:W-:Y:S02]  /*18260*/  @!P1 IMAD.MOV.U32 R5, RZ, RZ, R13 ;  /* 0x000000ffff059224 */ /* 0x004fe400078e000d */
[----:B----4-:R-:W-:-:S05]  /*18270*/  @!P1 IMAD.MOV.U32 R4, RZ, RZ, R12 ;  /* 0x000000ffff049224 */ /* 0x010fca00078e000c */
[----:B------:R3:W2:Y:S03]  /*18280*/  @!P1 LDG.E.U16 R48, desc[UR24][R4.64] ;  /* 0x0000001804309981 */ /* 0x0006a6000c1e1500 */
[----:B---3--:R-:W-:Y:S02]  /*18290*/  @!P0 IMAD.MOV.U32 R4, RZ, RZ, R11 ;  /* 0x000000ffff048224 */ /* 0x008fe400078e000b */
[----:B------:R-:W-:Y:S01]  /*182a0*/  @!P0 IMAD.MOV.U32 R5, RZ, RZ, R18 ;  /* 0x000000ffff058224 */ /* 0x000fe200078e0012 */
[----:B------:R0:W-:Y:S04]  /*182b0*/  STL [R1+0x8], R8 ;  /* 0x0000080801007387 */ /* 0x0001e80000100800 */
[----:B------:R-:W3:Y:S04]  /*182c0*/  LDL R13, [R1+0x5c8] ;  /* 0x0005c800010d7983 */ /* 0x000ee80000100800 */
[----:B------:R-:W4:Y:S04]  /*182d0*/  LDL R12, [R1+0x5cc] ;  /* 0x0005cc00010c7983 */ /* 0x000f280000100800 */
[----:B------:R-:W2:Y:S04]  /*182e0*/  LDL R11, [R1+0x5ec] ;  /* 0x0005ec00010b7983 */ /* 0x000ea80000100800 */
[----:B------:R-:W2:Y:S01]  /*182f0*/  LDL R18, [R1+0x5e8] ;  /* 0x0005e80001127983 */ /* 0x000ea20000100800 */
[----:B0-----:R-:W0:Y:S01]  /*18300*/  S2R R8, SR_TID.X ;  /* 0x0000000000087919 */ /* 0x001e220000002100 */
[----:B------:R-:W-:-:S02]  /*18310*/  PRMT R16, RZ, 0x7610, R16 ;  /* 0x00007610ff107816 */ /* 0x000fc40000000010 */
[----:B------:R-:W-:Y:S01]  /*18320*/  PRMT R3, RZ, 0x7610, R3 ;  /* 0x00007610ff037816 */ /* 0x000fe20000000003 */
[----:B------:R-:W2:Y:S04]  /*18330*/  LDL R75, [R1+0x60c] ;  /* 0x00060c00014b7983 */ /* 0x000ea80000100800 */
[----:B------:R1:W2:Y:S01]  /*18340*/  @!P0 LDG.E.U16 R16, desc[UR24][R4.64] ;  /* 0x0000001804108981 */ /* 0x0002a2000c1e1500 */
[----:B------:R-:W-:Y:S02]  /*18350*/  PRMT R45, RZ, 0x7610, R45 ;  /* 0x00007610ff2d7816 */ /* 0x000fe4000000002d */
[----:B------:R-:W-:Y:S01]  /*18360*/  PRMT R44, RZ, 0x7610, R44 ;  /* 0x00007610ff2c7816 */ /* 0x000fe2000000002c */
[----:B------:R-:W2:Y:S01]  /*18370*/  LDL R73, [R1+0xb8] ;  /* 0x0000b80001497983 */ /* 0x000ea20000100800 */
[----:B0-----:R-:W-:-:S04]  /*18380*/  SHF.R.U32.HI R8, RZ, 0x6, R8 ;  /* 0x00000006ff087819 */ /* 0x001fc80000011608 */
[----:B------:R-:W-:-:S04]  /*18390*/  SGXT.U32 R8, R8, 0x1 ;  /* 0x000000010808781a */ /* 0x000fc80000000000 */
[----:B------:R-:W-:-:S04]  /*183a0*/  LOP3.LUT R8, R8, 0x66, RZ, 0xfc, !PT ;  /* 0x0000006608087812 */ /* 0x000fc800078efcff */
[----:B------:R-:W-:Y:S02]  /*183b0*/  ISETP.GE.AND P1, PT, R8, UR5, PT ;  /* 0x0000000508007c0c */ /* 0x000fe4000bf26270 */
[----:B------:R-:W0:Y:S11]  /*183c0*/  S2R R8, SR_TID.X ;  /* 0x0000000000087919 */ /* 0x000e360000002100 */
[----:B-1----:R-:W-:-:S02]  /*183d0*/  @!P1 IMAD.MOV.U32 R5, RZ, RZ, R10 ;  /* 0x000000ffff059224 */ /* 0x002fc400078e000a */
[----:B------:R-:W2:Y:S01]  /*183e0*/  LDL R10, [R1+0x604] ;  /* 0x00060400010a7983 */ /* 0x000ea20000100800 */
[----:B------:R-:W-:-:S03]  /*183f0*/  @!P1 IMAD.MOV.U32 R4, RZ, RZ, R9 ;  /* 0x000000ffff049224 */ /* 0x000fc600078e0009 */
[----:B------:R-:W2:Y:S04]  /*18400*/  LDL R9, [R1+0x608] ;  /* 0x0006080001097983 */ /* 0x000ea80000100800 */
[----:B------:R3:W2:Y:S01]  /*18410*/  @!P1 LDG.E.U16 R3, desc[UR24][R4.64] ;  /* 0x0000001804039981 */ /* 0x0006a2000c1e1500 */
[----:B0-----:R-:W-:-:S04]  /*18420*/  SHF.R.U32.HI R19, RZ, 0x6, R8 ;  /* 0x00000006ff137819 */ /* 0x001fc80000011608 */
[----:B------:R-:W-:-:S04]  /*18430*/  SGXT.U32 R19, R19, 0x1 ;  /* 0x000000011313781a */ /* 0x000fc80000000000 */
[----:B------:R-:W-:-:S04]  /*18440*/  LOP3.LUT R19, R19, 0x6a, RZ, 0xfc, !PT ;  /* 0x0000006a13137812 */ /* 0x000fc800078efcff */
[----:B------:R-:W-:Y:S02]  /*18450*/  ISETP.GE.AND P0, PT, R19, UR5, PT ;  /* 0x0000000513007c0c */ /* 0x000fe4000bf06270 */
[----:B------:R-:W-:-:S04]  /*18460*/  SHF.R.U32.HI R8, RZ, 0x6, R8 ;  /* 0x00000006ff087819 */ /* 0x000fc80000011608 */
[----:B------:R-:W-:-:S04]  /*18470*/  SGXT.U32 R8, R8, 0x1 ;  /* 0x000000010808781a */ /* 0x000fc80000000000 */
[----:B------:R-:W-:-:S04]  /*18480*/  LOP3.LUT R8, R8, 0x72, RZ, 0xfc, !PT ;  /* 0x0000007208087812 */ /* 0x000fc800078efcff */
[----:B------:R-:W-:Y:S01]  /*18490*/  ISETP.GE.AND P1, PT, R8, UR5, PT ;  /* 0x0000000508007c0c */ /* 0x000fe2000bf26270 */
[----:B---3--:R-:W-:Y:S02]  /*184a0*/  @!P0 IMAD.MOV.U32 R5, RZ, RZ, R13 ;  /* 0x000000ffff058224 */ /* 0x008fe400078e000d */
[----:B------:R-:W3:Y:S01]  /*184b0*/  LDL R13, [R1+0x5d0] ;  /* 0x0005d000010d7983 */ /* 0x000ee20000100800 */
[----:B----4-:R-:W-:-:S03]  /*184c0*/  @!P0 IMAD.MOV.U32 R4, RZ, RZ, R12 ;  /* 0x000000ffff048224 */ /* 0x010fc600078e000c */
[----:B------:R-:W4:Y:S04]  /*184d0*/  LDL R12, [R1+0x5d4] ;  /* 0x0005d400010c7983 */ /* 0x000f280000100800 */
[----:B------:R2:W4:Y:S02]  /*184e0*/  @!P0 LDG.E.U16 R45, desc[UR24][R4.64] ;  /* 0x00000018042d8981 */ /* 0x000524000c1e1500 */
[----:B--2---:R-:W-:Y:S02]  /*184f0*/  @!P1 IMAD.MOV.U32 R4, RZ, RZ, R11 ;  /* 0x000000ffff049224 */ /* 0x004fe400078e000b */
[----:B------:R-:W2:Y:S01]  /*18500*/  LDL R11, [R1+0x5dc] ;  /* 0x0005dc00010b7983 */ /* 0x000ea20000100800 */
[----:B------:R-:W-:-:S03]  /*18510*/  @!P1 IMAD.MOV.U32 R5, RZ, RZ, R18 ;  /* 0x000000ffff059224 */ /* 0x000fc600078e0012 */
[----:B------:R-:W2:Y:S01]  /*18520*/  LDL R18, [R1+0x5d8] ;  /* 0x0005d80001127983 */ /* 0x000ea20000100800 */
[----:B------:R-:W0:Y:S03]  /*18530*/  S2R R8, SR_TID.X ;  /* 0x0000000000087919 */ /* 0x000e260000002100 */
[----:B------:R1:W2:Y:S01]  /*18540*/  @!P1 LDG.E.U16 R44, desc[UR24][R4.64] ;  /* 0x00000018042c9981 */ /* 0x0002a2000c1e1500 */
[----:B0-----:R-:W-:-:S04]  /*18550*/  SHF.R.U32.HI R19, RZ, 0x6, R8 ;  /* 0x00000006ff137819 */ /* 0x001fc80000011608 */
[----:B------:R-:W-:-:S04]  /*18560*/  SGXT.U32 R19, R19, 0x1 ;  /* 0x000000011313781a */ /* 0x000fc80000000000 */
[----:B------:R-:W-:Y:S02]  /*18570*/  LOP3.LUT R19, R19, 0x7a, RZ, 0xfc, !PT ;  /* 0x0000007a13137812 */ /* 0x000fe400078efcff */
[----:B------:R-:W-:Y:S02]  /*18580*/  SHF.R.U32.HI R8, RZ, 0x6, R8 ;  /* 0x00000006ff087819 */ /* 0x000fe40000011608 */
[----:B------:R-:W-:Y:S02]  /*18590*/  ISETP.GE.AND P3, PT, R19, UR5, PT ;  /* 0x0000000513007c0c */ /* 0x000fe4000bf66270 */
[----:B------:R-:W-:-:S04]  /*185a0*/  SGXT.U32 R8, R8, 0x1 ;  /* 0x000000010808781a */ /* 0x000fc80000000000 */
[----:B------:R-:W-:-:S04]  /*185b0*/  LOP3.LUT R8, R8, 0x6c, RZ, 0xfc, !PT ;  /* 0x0000006c08087812 */ /* 0x000fc800078efcff */
[----:B------:R-:W-:Y:S02]  /*185c0*/  ISETP.GE.AND P0, PT, R8, UR5, PT ;  /* 0x0000000508007c0c */ /* 0x000fe4000bf06270 */
[----:B------:R-:W0:Y:S01]  /*185d0*/  S2R R8, SR_TID.X ;  /* 0x0000000000087919 */ /* 0x000e220000002100 */
[----:B-1----:R-:W-:Y:S02]  /*185e0*/  @!P3 IMAD.MOV.U32 R5, RZ, RZ, R10 ;  /* 0x000000ffff05b224 */ /* 0x002fe400078e000a */
[----:B------:R-:W1:Y:S01]  /*185f0*/  S2R R10, SR_TID.X ;  /* 0x00000000000a7919 */ /* 0x000e620000002100 */
[----:B------:R-:W-:Y:S01]  /*18600*/  PRMT R43, RZ, 0x7610, R43 ;  /* 0x00007610ff2b7816 */ /* 0x000fe2000000002b */
[----:B------:R-:W-:Y:S02]  /*18610*/  @!P3 IMAD.MOV.U32 R4, RZ, RZ, R9 ;  /* 0x000000ffff04b224 */ /* 0x000fe400078e0009 */
[----:B------:R-:W2:Y:S01]  /*18620*/  LDL R9, [R1+0x5f0] ;  /* 0x0005f00001097983 */ /* 0x000ea20000100800 */
[----:B------:R-:W-:-:S03]  /*18630*/  PRMT R15, RZ, 0x7610, R15 ;  /* 0x00007610ff0f7816 */ /* 0x000fc6000000000f */
[----:B------:R3:W2:Y:S01]  /*18640*/  @!P3 LDG.E.U16 R43, desc[UR24][R4.64] ;  /* 0x00000018042bb981 */ /* 0x0006a2000c1e1500 */
[----:B0-----:R-:W-:-:S03]  /*18650*/  SHF.R.U32.HI R19, RZ, 0x6, R8 ;  /* 0x00000006ff137819 */ /* 0x001fc60000011608 */
[----:B------:R-:W2:Y:S01]  /*18660*/  LDL R8, [R1+0x5f4] ;  /* 0x0005f40001087983 */ /* 0x000ea20000100800 */
[----:B-1----:R-:W-:-:S04]  /*18670*/  SHF.R.U32.HI R10, RZ, 0x6, R10 ;  /* 0x00000006ff0a7819 */ /* 0x002fc8000001160a */
[----:B------:R-:W-:-:S04]  /*18680*/  SGXT.U32 R10, R10, 0x1 ;  /* 0x000000010a0a781a */ /* 0x000fc80000000000 */
[----:B------:R-:W-:Y:S02]  /*18690*/  LOP3.LUT R10, R10, 0x74, RZ, 0xfc, !PT ;  /* 0x000000740a0a7812 */ /* 0x000fe400078efcff */
[----:B------:R-:W-:-:S04]  /*186a0*/  SGXT.U32 R19, R19, 0x1 ;  /* 0x000000011313781a */ /* 0x000fc80000000000 */
[----:B------:R-:W-:-:S04]  /*186b0*/  LOP3.LUT R19, R19, 0x6e, RZ, 0xfc, !PT ;  /* 0x0000006e13137812 */ /* 0x000fc800078efcff */
[----:B------:R-:W-:Y:S02]  /*186c0*/  ISETP.GE.AND P1, PT, R19, UR5, PT ;  /* 0x0000000513007c0c */ /* 0x000fe4000bf26270 */
[----:B------:R-:W2:Y:S01]  /*186d0*/  LDL R19, [R1+0x610] ;  /* 0x0006100001137983 */ /* 0x000ea20000100800 */
[----:B------:R-:W-:Y:S01]  /*186e0*/  PRMT R6, RZ, 0x7610, R6 ;  /* 0x00007610ff067816 */ /* 0x000fe20000000006 */
[----:B---3--:R-:W-:Y:S02]  /*186f0*/  @!P0 IMAD.MOV.U32 R5, RZ, RZ, R13 ;  /* 0x000000ffff058224 */ /* 0x008fe400078e000d */
[----:B------:R-:W3:Y:S01]  /*18700*/  LDL R13, [R1+0x554] ;  /* 0x00055400010d7983 */ /* 0x000ee20000100800 */
[----:B----4-:R-:W-:-:S03]  /*18710*/  @!P0 IMAD.MOV.U32 R4, RZ, RZ, R12 ;  /* 0x000000ffff048224 */ /* 0x010fc600078e000c */
[----:B------:R-:W4:Y:S04]  /*18720*/  LDL R12, [R1+0x5f8] ;  /* 0x0005f800010c7983 */ /* 0x000f280000100800 */
[----:B------:R2:W4:Y:S01]  /*18730*/  @!P0 LDG.E.U16 R15, desc[UR24][R4.64] ;  /* 0x00000018040f8981 */ /* 0x000522000c1e1500 */
[----:B------:R-:W-:Y:S02]  /*18740*/  ISETP.GE.AND P0, PT, R10, UR5, PT ;  /* 0x000000050a007c0c */ /* 0x000fe4000bf06270 */
[----:B------:R-:W0:Y:S01]  /*18750*/  S2R R10, SR_TID.X ;  /* 0x00000000000a7919 */ /* 0x000e220000002100 */
[----:B--2---:R-:W-:Y:S02]  /*18760*/  @!P1 IMAD.MOV.U32 R4, RZ, RZ, R11 ;  /* 0x000000ffff049224 */ /* 0x004fe400078e000b */
[----:B------:R-:W-:-:S05]  /*18770*/  @!P1 IMAD.MOV.U32 R5, RZ, RZ, R18 ;  /* 0x000000ffff059224 */ /* 0x000fca00078e0012 */
[----:B------:R1:W2:Y:S01]  /*18780*/  @!P1 LDG.E.U16 R6, desc[UR24][R4.64] ;  /* 0x0000001804069981 */ /* 0x0002a2000c1e1500 */
[----:B0-----:R-:W-:-:S04]  /*18790*/  SHF.R.U32.HI R11, RZ, 0x6, R10 ;  /* 0x00000006ff0b7819 */ /* 0x001fc8000001160a */
[----:B------:R-:W-:-:S04]  /*187a0*/  SGXT.U32 R11, R11, 0x1 ;  /* 0x000000010b0b781a */ /* 0x000fc80000000000 */
[----:B------:R-:W-:Y:S02]  /*187b0*/  LOP3.LUT R11, R11, 0x76, RZ, 0xfc, !PT ;  /* 0x000000760b0b7812 */ /* 0x000fe400078efcff */
[----:B------:R-:W-:Y:S02]  /*187c0*/  SHF.R.U32.HI R18, RZ, 0x6, R10 ;  /* 0x00000006ff127819 */ /* 0x000fe4000001160a */
[----:B------:R-:W-:Y:S01]  /*187d0*/  ISETP.GE.AND P1, PT, R11, UR5, PT ;  /* 0x000000050b007c0c */ /* 0x000fe2000bf26270 */
[----:B------:R-:W2:Y:S04]  /*187e0*/  LDL R10, [R1+0x55c] ;  /* 0x00055c00010a7983 */ /* 0x000ea80000100800 */
[----:B------:R-:W2:Y:S01]  /*187f0*/  LDL R11, [R1+0x558] ;  /* 0x00055800010b7983 */ /* 0x000ea20000100800 */
[----:B------:R-:W-:-:S02]  /*18800*/  SGXT.U32 R18, R18, 0x1 ;  /* 0x000000011212781a */ /* 0x000fc40000000000 */
[----:B-1----:R-:W-:Y:S02]  /*18810*/  PRMT R5, RZ, 0x7610, R5 ;  /* 0x00007610ff057816 */ /* 0x002fe40000000005 */
[----:B------:R-:W-:Y:S02]  /*18820*/  LOP3.LUT R18, R18, 0x7c, RZ, 0xfc, !PT ;  /* 0x0000007c12127812 */ /* 0x000fe400078efcff */
[----:B------:R-:W-:Y:S02]  /*18830*/  PRMT R7, RZ, 0x7610, R7 ;  /* 0x00007610ff077816 */ /* 0x000fe40000000007 */
[----:B------:R-:W-:Y:S01]  /*18840*/  PRMT R4, RZ, 0x7610, R4 ;  /* 0x00007610ff047816 */ /* 0x000fe20000000004 */
[----:B------:R3:W2:Y:S01]  /*18850*/  @!P0 LDG.E.U16 R5, desc[UR24][R8.64] ;  /* 0x0000001808058981 */ /* 0x0006a2000c1e1500 */
[----:B------:R-:W-:Y:S02]  /*18860*/  ISETP.GE.AND P0, PT, R18, UR5, PT ;  /* 0x0000000512007c0c */ /* 0x000fe4000bf06270 */
[----:B------:R-:W0:Y:S01]  /*18870*/  S2R R18, SR_TID.X ;  /* 0x0000000000127919 */ /* 0x000e220000002100 */
[----:B---3--:R-:W-:-:S02]  /*18880*/  @!P1 IMAD.MOV.U32 R9, RZ, RZ, R13 ;  /* 0x000000ffff099224 */ /* 0x008fc400078e000d */
[----:B------:R-:W3:Y:S01]  /*18890*/  LDL R13, [R1+0xf4] ;  /* 0x0000f400010d7983 */ /* 0x000ee20000100800 */
[----:B----4-:R-:W-:-:S03]  /*188a0*/  @!P1 IMAD.MOV.U32 R8, RZ, RZ, R12 ;  /* 0x000000ffff089224 */ /* 0x010fc600078e000c */
[----:B------:R-:W3:Y:S04]  /*188b0*/  LDL R12, [R1+0xf8] ;  /* 0x0000f800010c7983 */ /* 0x000ee80000100800 */
[----:B------:R0:W4:Y:S02]  /*188c0*/  @!P1 LDG.E.U16 R7, desc[UR24][R8.64] ;  /* 0x0000001808079981 */ /* 0x000124000c1e1500 */
[----:B0-----:R-:W-:-:S04]  /*188d0*/  SHF.R.U32.HI R9, RZ, 0x6, R18 ;  /* 0x00000006ff097819 */ /* 0x001fc80000011612 */
[----:B------:R-:W-:-:S04]  /*188e0*/  SGXT.U32 R9, R9, 0x1 ;  /* 0x000000010909781a */ /* 0x000fc80000000000 */
[----:B------:R-:W-:Y:S01]  /*188f0*/  LOP3.LUT R9, R9, 0x7e, RZ, 0xfc, !PT ;  /* 0x0000007e09097812 */ /* 0x000fe200078efcff */
[----:B------:R-:W-:Y:S02]  /*18900*/  @!P0 IMAD.MOV.U32 R8, RZ, RZ, R19 ;  /* 0x000000ffff088224 */ /* 0x000fe400078e0013 */
[----:B------:R-:W3:Y:S01]  /*18910*/  LDL R19, [R1+0x17c] ;  /* 0x00017c0001137983 */ /* 0x000ee20000100800 */
[----:B------:R-:W-:Y:S01]  /*18920*/  ISETP.GE.AND P1, PT, R9, UR5, PT ;  /* 0x0000000509007c0c */ /* 0x000fe2000bf26270 */
[----:B------:R-:W-:Y:S01]  /*18930*/  @!P0 IMAD.MOV.U32 R9, RZ, RZ, R75 ;  /* 0x000000ffff098224 */ /* 0x000fe200078e004b */
[----:B------:R-:W-:Y:S02]  /*18940*/  LOP3.LUT R75, R18, 0x7f, RZ, 0xc0, !PT ;  /* 0x0000007f124b7812 */ /* 0x000fe400078ec0ff */
[----:B------:R-:W3:Y:S04]  /*18950*/  LDL R18, [R1+0x180] ;  /* 0x0001800001127983 */ /* 0x000ee80000100800 */
[----:B------:R0:W3:Y:S01]  /*18960*/  @!P0 LDG.E.U16 R4, desc[UR24][R8.64] ;  /* 0x0000001808048981 */ /* 0x0000e2000c1e1500 */
[----:B------:R-:W-:-:S03]  /*18970*/  ISETP.GE.AND P0, PT, R75, UR5, PT ;  /* 0x000000054b007c0c */ /* 0x000fc6000bf06270 */
[----:B------:R-:W3:Y:S01]  /*18980*/  LDL.LU R75, [R1+0x758] ;  /* 0x00075800014b7983 */ /* 0x000ee20000300800 */
[----:B0-----:R-:W-:-:S06]  /*18990*/  PRMT R8, RZ, 0x7610, R8 ;  /* 0x00007610ff087816 */ /* 0x001fcc0000000008 */
[----:B--2---:R0:W2:Y:S01]  /*189a0*/  @!P1 LDG.E.U16 R8, desc[UR24][R10.64] ;  /* 0x000000180a089981 */ /* 0x0040a2000c1e1500 */
[----:B------:R-:W-:Y:S06]  /*189b0*/  BAR.SYNC.DEFER_BLOCKING 0x0 ;  /* 0x0000000000007b1d */ /* 0x000fec0000010000 */
[----:B------:R-:W2:Y:S01]  /*189c0*/  LDL R11, [R1+0xb4] ;  /* 0x0000b400010b7983 */ /* 0x000ea20000100800 */
[----:B------:R-:W-:Y:S01]  /*189d0*/  PRMT R9, RZ, 0x7610, R9 ;  /* 0x00007610ff097816 */ /* 0x000fe20000000009 */
[----:B0-----:R-:W-:Y:S01]  /*189e0*/  @!P0 IMAD.MOV.U32 R10, RZ, RZ, R73 ;  /* 0x000000ffff0a8224 */ /* 0x001fe200078e0049 */
[----:B------:R-:W-:Y:S01]  /*189f0*/  PRMT R14, RZ, 0x7610, R14 ;  /* 0x00007610ff0e7816 */ /* 0x000fe2000000000e */
[----:B------:R-:W3:Y:S04]  /*18a00*/  LDL R73, [R1+0x240] ;  /* 0x0002400001497983 */ /* 0x000ee80000100800 */
[----:B--2---:R0:W2:Y:S02]  /*18a10*/  @!P0 LDG.E.U16 R9, desc[UR24][R10.64] ;  /* 0x000000180a098981 */ /* 0x0040a4000c1e1500 */
[----:B0-----:R-:W-:-:S06]  /*18a20*/  PRMT R10, RZ, 0x7610, R10 ;  /* 0x00007610ff0a7816 */ /* 0x001fcc000000000a */
[----:B---3--:R0:W3:Y:S04]  /*18a30*/  @!P0 LDG.E.U16 R10, desc[UR24][R12.64] ;  /* 0x000000180c0a8981 */ /* 0x0080e8000c1e1500 */
[----:B------:R-:W0:Y:S04]  /*18a40*/  LDL R12, [R1+0x134] ;  /* 0x00013400010c7983 */ /* 0x000e280000100800 */
[----:B------:R-:W0:Y:S01]  /*18a50*/  LDL R13, [R1+0x138] ;  /* 0x00013800010d7983 */ /* 0x000e220000100800 */
[----:B------:R-:W-:Y:S02]  /*18a60*/  PRMT R11, RZ, 0x7610, R11 ;  /* 0x00007610ff0b7816 */ /* 0x000fe4000000000b */
[----:B0-----:R-:W-:-:S04]  /*18a70*/  @!P0 LOP3.LUT R13, R13, R12, RZ, 0x3c, !PT ;  /* 0x0000000c0d0d8212 */ /* 0x001fc800078e3cff */
[----:B------:R-:W-:-:S04]  /*18a80*/  @!P0 LOP3.LUT R12, R13, R12, RZ, 0x3c, !PT ;  /* 0x0000000c0d0c8212 */ /* 0x000fc800078e3cff */
[----:B------:R-:W-:-:S05]  /*18a90*/  @!P0 LOP3.LUT R13, R13, R12, RZ, 0x3c, !PT ;  /* 0x0000000c0d0d8212 */ /* 0x000fca00078e3cff */
[----:B------:R0:W2:Y:S02]  /*18aa0*/  @!P0 LDG.E.U16 R11, desc[UR24][R12.64] ;  /* 0x000000180c0b8981 */ /* 0x0000a4000c1e1500 */
[----:B0-----:R-:W-:-:S06]  /*18ab0*/  PRMT R12, RZ, 0x7610, R12 ;  /* 0x00007610ff0c7816 */ /* 0x001fcc000000000c */
[----:B------:R0:W2:Y:S04]  /*18ac0*/  @!P0 LDG.E.U16 R12, desc[UR24][R18.64] ;  /* 0x00000018120c8981 */ /* 0x0000a8000c1e1500 */
[----:B------:R-:W0:Y:S04]  /*18ad0*/  LDL R18, [R1+0x1bc] ;  /* 0x0001bc0001127983 */ /* 0x000e280000100800 */
[----:B------:R-:W0:Y:S01]  /*18ae0*/  LDL R19, [R1+0x1c0] ;  /* 0x0001c00001137983 */ /* 0x000e220000100800 */
[----:B------:R-:W-:Y:S02]  /*18af0*/  PRMT R13, RZ, 0x7610, R13 ;  /* 0x00007610ff0d7816 */ /* 0x000fe4000000000d */
[----:B0-----:R-:W-:-:S04]  /*18b00*/  @!P0 LOP3.LUT R19, R19, R18, RZ, 0x3c, !PT ;  /* 0x0000001213138212 */ /* 0x001fc800078e3cff */
[----:B------:R-:W-:-:S04]  /*18b10*/  @!P0 LOP3.LUT R18, R19, R18, RZ, 0x3c, !PT ;  /* 0x0000001213128212 */ /* 0x000fc800078e3cff */
[----:B------:R-:W-:-:S05]  /*18b20*/  @!P0 LOP3.LUT R19, R19, R18, RZ, 0x3c, !PT ;  /* 0x0000001213138212 */ /* 0x000fca00078e3cff */
[----:B------:R0:W2:Y:S04]  /*18b30*/  @!P0 LDG.E.U16 R13, desc[UR24][R18.64] ;  /* 0x00000018120d8981 */ /* 0x0000a8000c1e1500 */
[----:B------:R-:W0:Y:S04]  /*18b40*/  LDL R18, [R1+0x1fc] ;  /* 0x0001fc0001127983 */ /* 0x000e280000100800 */
[----:B------:R-:W0:Y:S02]  /*18b50*/  LDL R19, [R1+0x200] ;  /* 0x0002000001137983 */ /* 0x000e240000100800 */
[----:B0-----:R-:W-:-:S04]  /*18b60*/  @!P0 LOP3.LUT R19, R19, R18, RZ, 0x3c, !PT ;  /* 0x0000001213138212 */ /* 0x001fc800078e3cff */
[----:B------:R-:W-:-:S04]  /*18b70*/  @!P0 LOP3.LUT R18, R19, R18, RZ, 0x3c, !PT ;  /* 0x0000001213128212 */ /* 0x000fc800078e3cff */
[----:B------:R-:W-:-:S05]  /*18b80*/  @!P0 LOP3.LUT R19, R19, R18, RZ, 0x3c, !PT ;  /* 0x0000001213138212 */ /* 0x000fca00078e3cff */
[----:B------:R0:W2:Y:S04]  /*18b90*/  @!P0 LDG.E.U16 R14, desc[UR24][R18.64] ;  /* 0x00000018120e8981 */ /* 0x0000a8000c1e1500 */
[----:B------:R-:W2:Y:S01]  /*18ba0*/  LDL R19, [R1+0x23c] ;  /* 0x00023c0001137983 */ /* 0x000ea20000100800 */
[----:B------:R-:W-:Y:S01]  /*18bb0*/  PRMT R82, RZ, 0x7610, R82 ;  /* 0x00007610ff527816 */ /* 0x000fe20000000052 */
[----:B0-----:R-:W-:Y:S01]  /*18bc0*/  @!P0 IMAD.MOV.U32 R18, RZ, RZ, R73 ;  /* 0x000000ffff128224 */ /* 0x001fe200078e0049 */
[----:B------:R-:W-:Y:S02]  /*18bd0*/  PRMT R79, RZ, 0x7610, R79 ;  /* 0x00007610ff4f7816 */ /* 0x000fe4000000004f */
[----:B------:R-:W-:Y:S01]  /*18be0*/  PRMT R77, RZ, 0x7610, R77 ;  /* 0x00007610ff4d7816 */ /* 0x000fe2000000004d */
[----:B------:R0:W-:Y:S04]  /*18bf0*/  STS.U16 [R2+UR8+0x14400], R24 ;  /* 0x0144001802007988 */ /* 0x0001e80008000408 */
[----:B------:R-:W3:Y:S04]  /*18c00*/  LDL R73, [R1+0x460] ;  /* 0x0004600001497983 */ /* 0x000ee80000100800 */
[----:B--2---:R1:W2:Y:S04]  /*18c10*/  @!P0 LDG.E.U16 R82, desc[UR24][R18.64] ;  /* 0x0000001812528981 */ /* 0x0042a8000c1e1500 */
[----:B------:R-:W1:Y:S04]  /*18c20*/  LDL R18, [R1+0x27c] ;  /* 0x00027c0001127983 */ /* 0x000e680000100800 */
[----:B------:R-:W1:Y:S02]  /*18c30*/  LDL R19, [R1+0x280] ;  /* 0x0002800001137983 */ /* 0x000e640000100800 */
[----:B-1----:R-:W-:-:S04]  /*18c40*/  @!P0 LOP3.LUT R19, R19, R18, RZ, 0x3c, !PT ;  /* 0x0000001213138212 */ /* 0x002fc800078e3cff */
[----:B------:R-:W-:-:S04]  /*18c50*/  @!P0 LOP3.LUT R18, R19, R18, RZ, 0x3c, !PT ;  /* 0x0000001213128212 */ /* 0x000fc800078e3cff */
[----:B------:R-:W-:-:S05]  /*18c60*/  @!P0 LOP3.LUT R19, R19, R18, RZ, 0x3c, !PT ;  /* 0x0000001213138212 */ /* 0x000fca00078e3cff */
[----:B------:R1:W2:Y:S04]  /*18c70*/  @!P0 LDG.E.U16 R79, desc[UR24][R18.64] ;  /* 0x00000018124f8981 */ /* 0x0002a8000c1e1500 */
[----:B------:R-:W1:Y:S04]  /*18c80*/  LDL R18, [R1+0x2bc] ;  /* 0x0002bc0001127983 */ /* 0x000e680000100800 */
[----:B------:R-:W1:Y:S02]  /*18c90*/  LDL R19, [R1+0x2c0] ;  /* 0x0002c00001137983 */ /* 0x000e640000100800 */
[----:B-1----:R-:W-:-:S04]  /*18ca0*/  @!P0 LOP3.LUT R19, R19, R18, RZ, 0x3c, !PT ;  /* 0x0000001213138212 */ /* 0x002fc800078e3cff */
[----:B------:R-:W-:-:S04]  /*18cb0*/  @!P0 LOP3.LUT R18, R19, R18, RZ, 0x3c, !PT ;  /* 0x0000001213128212 */ /* 0x000fc800078e3cff */
[----:B------:R-:W-:-:S05]  /*18cc0*/  @!P0 LOP3.LUT R19, R19, R18, RZ, 0x3c, !PT ;  /* 0x0000001213138212 */ /* 0x000fca00078e3cff */
[----:B------:R1:W2:Y:S04]  /*18cd0*/  @!P0 LDG.E.U16 R77, desc[UR24][R18.64] ;  /* 0x00000018124d8981 */ /* 0x0002a8000c1e1500 */
[----:B------:R-:W1:Y:S04]  /*18ce0*/  LDL R18, [R1+0x2fc] ;  /* 0x0002fc0001127983 */ /* 0x000e680000100800 */
[----:B------:R-:W1:Y:S01]  /*18cf0*/  LDL R19, [R1+0x300] ;  /* 0x0003000001137983 */ /* 0x000e620000100800 */
[----:B0-----:R-:W-:-:S03]  /*18d00*/  PRMT R24, RZ, 0x7610, R24 ;  /* 0x00007610ff187816 */ /* 0x001fc60000000018 */
[----:B------:R0:W-:Y:S04]  /*18d10*/  STS.U16 [R2+UR8+0x14c00], R21 ;  /* 0x014c001502007988 */ /* 0x0001e80008000408 */
[----:B0-----:R-:W2:Y:S01]  /*18d20*/  LDL R21, [R1+0x45c] ;  /* 0x00045c0001157983 */ /* 0x001ea20000100800 */
[----:B-1----:R-:W-:-:S04]  /*18d30*/  @!P0 LOP3.LUT R19, R19, R18, RZ, 0x3c, !PT ;  /* 0x0000001213138212 */ /* 0x002fc800078e3cff */
[----:B------:R-:W-:-:S04]  /*18d40*/  @!P0 LOP3.LUT R18, R19, R18, RZ, 0x3c, !PT ;  /* 0x0000001213128212 */ /* 0x000fc800078e3cff */
[----:B------:R-:W-:-:S05]  /*18d50*/  @!P0 LOP3.LUT R19, R19, R18, RZ, 0x3c, !PT ;  /* 0x0000001213138212 */ /* 0x000fca00078e3cff */
[----:B------:R0:W2:Y:S04]  /*18d60*/  @!P0 LDG.E.U16 R24, desc[UR24][R18.64] ;  /* 0x0000001812188981 */ /* 0x0000a8000c1e1500 */
[----:B------:R-:W0:Y:S04]  /*18d70*/  LDL R18, [R1+0x33c] ;  /* 0x00033c0001127983 */ /* 0x000e280000100800 */
[----:B------:R-:W0:Y:S04]  /*18d80*/  LDL R19, [R1+0x340] ;  /* 0x0003400001137983 */ /* 0x000e280000100800 */
[----:B------:R1:W-:Y:S02]  /*18d90*/  STS.U16 [R2+UR8+0x14800], R23 ;  /* 0x0148001702007988 */ /* 0x0003e40008000408 */
[----:B-1----:R-:W-:-:S02]  /*18da0*/  PRMT R23, RZ, 0x7610, R23 ;  /* 0x00007610ff177816 */ /* 0x002fc40000000017 */
[----:B------:R3:W-:Y:S02]  /*18db0*/  STS.U16 [R2+UR8+0x15000], R20 ;  /* 0x0150001402007988 */ /* 0x0007e40008000408 */
[----:B---3--:R-:W-:Y:S02]  /*18dc0*/  @!P0 IMAD.MOV.U32 R20, RZ, RZ, R73 ;  /* 0x000000ffff148224 */ /* 0x008fe400078e0049 */
[----:B------:R1:W-:Y:S04]  /*18dd0*/  STS.U16 [R2+UR8+0x15400], R37 ;  /* 0x0154002502007988 */ /* 0x0003e80008000408 */
[----:B------:R3:W-:Y:S04]  /*18de0*/  STS.U16 [R2+UR8+0x15800], R36 ;  /* 0x0158002402007988 */ /* 0x0007e80008000408 */
[----:B------:R0:W-:Y:S04]  /*18df0*/  STS.U16 [R2+UR8+0x16000], R22 ;  /* 0x0160001602007988 */ /* 0x0001e80008000408 */
[----:B-1----:R-:W4:Y:S04]  /*18e00*/  LDL R37, [R1+0x480] ;  /* 0x0004800001257983 */ /* 0x002f280000100800 */
[----:B---3--:R-:W4:Y:S04]  /*18e10*/  LDL R36, [R1+0x47c] ;  /* 0x00047c0001247983 */ /* 0x008f280000100800 */
[----:B------:R-:W3:Y:S01]  /*18e20*/  LDL R73, [R1+0xc0] ;  /* 0x0000c00001497983 */ /* 0x000ee20000100800 */
[----:B0-----:R-:W-:-:S04]  /*18e30*/  @!P0 LOP3.LUT R19, R19, R18, RZ, 0x3c, !PT ;  /* 0x0000001213138212 */ /* 0x001fc800078e3cff */
[----:B------:R-:W-:-:S04]  /*18e40*/  @!P0 LOP3.LUT R18, R19, R18, RZ, 0x3c, !PT ;  /* 0x0000001213128212 */ /* 0x000fc800078e3cff */
[----:B------:R-:W-:-:S05]  /*18e50*/  @!P0 LOP3.LUT R19, R19, R18, RZ, 0x3c, !PT ;  /* 0x0000001213138212 */ /* 0x000fca00078e3cff */
[----:B------:R0:W3:Y:S02]  /*18e60*/  @!P0 LDG.E.U16 R23, desc[UR24][R18.64] ;  /* 0x0000001812178981 */ /* 0x0000e4000c1e1500 */
[----:B0-----:R-:W-:-:S06]  /*18e70*/  PRMT R18, RZ, 0x7610, R18 ;  /* 0x00007610ff127816 */ /* 0x001fcc0000000012 */
[----:B--2---:R0:W2:Y:S04]  /*18e80*/  @!P0 LDG.E.U16 R18, desc[UR24][R20.64] ;  /* 0x0000001814128981 */ /* 0x0040a8000c1e1500 */
[----:B------:R-:W0:Y:S04]  /*18e90*/  LDL R20, [R1+0x46c] ;  /* 0x00046c0001147983 */ /* 0x000e280000100800 */
[----:B------:R-:W0:Y:S01]  /*18ea0*/  LDL R21, [R1+0x470] ;  /* 0x0004700001157983 */ /* 0x000e220000100800 */
[----:B------:R-:W-:Y:S02]  /*18eb0*/  PRMT R19, RZ, 0x7610, R19 ;  /* 0x00007610ff137816 */ /* 0x000fe40000000013 */
[----:B----4-:R-:W-:-:S04]  /*18ec0*/  @!P0 LOP3.LUT R37, R37, R36, RZ, 0x3c, !PT ;  /* 0x0000002425258212 */ /* 0x010fc800078e3cff */
[----:B------:R-:W-:-:S04]  /*18ed0*/  @!P0 LOP3.LUT R36, R37, R36, RZ, 0x3c, !PT ;  /* 0x0000002425248212 */ /* 0x000fc800078e3cff */
[----:B------:R-:W-:Y:S02]  /*18ee0*/  @!P0 LOP3.LUT R37, R37, R36, RZ, 0x3c, !PT ;  /* 0x0000002425258212 */ /* 0x000fe400078e3cff */
[----:B0-----:R-:W-:-:S04]  /*18ef0*/  @!P0 LOP3.LUT R21, R21, R20, RZ, 0x3c, !PT ;  /* 0x0000001415158212 */ /* 0x001fc800078e3cff */
[----:B------:R-:W-:-:S04]  /*18f00*/  @!P0 LOP3.LUT R20, R21, R20, RZ, 0x3c, !PT ;  /* 0x0000001415148212 */ /* 0x000fc800078e3cff */
[----:B------:R-:W-:-:S05]  /*18f10*/  @!P0 LOP3.LUT R21, R21, R20, RZ, 0x3c, !PT ;  /* 0x0000001415158212 */ /* 0x000fca00078e3cff */
[----:B------:R0:W4:Y:S02]  /*18f20*/  @!P0 LDG.E.U16 R19, desc[UR24][R20.64] ;  /* 0x0000001814138981 */ /* 0x000124000c1e1500 */
        /* <DEDUP_REMOVED lines=16> */
[----:B------:R-:W2:Y:S01]  /*19030*/  LDL R37, [R1+0xbc] ;  /* 0x0000bc0001257983 */ /* 0x000ea20000100800 */
[----:B------:R-:W-:Y:S01]  /*19040*/  PRMT R0, RZ, 0x7610, R0 ;  /* 0x00007610ff007816 */ /* 0x000fe20000000000 */
[----:B---3--:R-:W-:Y:S01]  /*19050*/  @!P0 IMAD.MOV.U32 R36, RZ, RZ, R73 ;  /* 0x000000ffff248224 */ /* 0x008fe200078e0049 */
[----:B------:R-:W-:Y:S01]  /*19060*/  PRMT R91, RZ, 0x7610, R91 ;  /* 0x00007610ff5b7816 */ /* 0x000fe2000000005b */
[----:B------:R-:W3:Y:S04]  /*19070*/  LDL R73, [R1+0x208] ;  /* 0x0002080001497983 */ /* 0x000ee80000100800 */
[----:B--2---:R0:W2:Y:S04]  /*19080*/  @!P0 LDG.E.U16 R0, desc[UR24][R36.64] ;  /* 0x0000001824008981 */ /* 0x0040a8000c1e1500 */
[----:B------:R-:W0:Y:S04]  /*19090*/  LDL R36, [R1+0xfc] ;  /* 0x0000fc0001247983 */ /* 0x000e280000100800 */
[----:B------:R-:W0:Y:S02]  /*190a0*/  LDL R37, [R1+0x100] ;  /* 0x0001000001257983 */ /* 0x000e240000100800 */
        /* <DEDUP_REMOVED lines=27> */
[----:B---3--:R-:W-:-:S05]  /*19260*/  @!P0 IMAD.MOV.U32 R36, RZ, RZ, R73 ;  /* 0x000000ffff248224 */ /* 0x008fca00078e0049 */
[----:B--2---:R0:W2:Y:S04]  /*19270*/  @!P0 LDG.E.U16 R83, desc[UR24][R36.64] ;  /* 0x0000001824538981 */ /* 0x0040a8000c1e1500 */
[----:B------:R-:W0:Y:S04]  /*19280*/  LDL R36, [R1+0x244] ;  /* 0x0002440001247983 */ /* 0x000e280000100800 */
[----:B------:R-:W0:Y:S01]  /*19290*/  LDL R37, [R1+0x248] ;  /* 0x0002480001257983 */ /* 0x000e220000100800 */
[----:B------:R-:W-:Y:S02]  /*192a0*/  PRMT R81, RZ, 0x7610, R81 ;  /* 0x00007610ff517816 */ /* 0x000fe40000000051 */
[----:B0-----:R-:W-:-:S04]  /*192b0*/  @!P0 LOP3.LUT R37, R37, R36, RZ, 0x3c, !PT ;  /* 0x0000002425258212 */ /* 0x001fc800078e3cff */
[----:B------:R-:W-:-:S04]  /*192c0*/  @!P0 LOP3.LUT R36, R37, R36, RZ, 0x3c, !PT ;  /* 0x0000002425248212 */ /* 0x000fc800078e3cff */
[----:B------:R-:W-:-:S05]  /*192d0*/  @!P0 LOP3.LUT R37, R37, R36, RZ, 0x3c, !PT ;  /* 0x0000002425258212 */ /* 0x000fca00078e3cff */
[----:B------:R0:W3:Y:S04]  /*192e0*/  @!P0 LDG.E.U16 R81, desc[UR24][R36.64] ;  /* 0x0000001824518981 */ /* 0x0000e8000c1e1500 */
        /* <DEDUP_REMOVED lines=10> */
[----:B------:R-:W-:Y:S01]  /*19390*/  LOP3.LUT R73, R2, 0x20, RZ, 0x3c, !PT ;  /* 0x0000002002497812 */ /* 0x000fe200078e3cff */
[----:B------:R-:W-:Y:S04]  /*193a0*/  STS.U16 [R2+UR8+0x14000], R62 ;  /* 0x0140003e02007988 */ /* 0x000fe80008000408 */
        /* <DEDUP_REMOVED lines=9> */
[----:B------:R1:W-:Y:S04]  /*19440*/  STS.U16 [R73+UR8+0x14500], R39 ;  /* 0x0145002749007988 */ /* 0x0003e80008000408 */
[----:B------:R-:W-:Y:S04]  /*19450*/  STS.U16 [R73+UR8+0x14900], R34 ;  /* 0x0149002249007988 */ /* 0x000fe80008000408 */
[----:B------:R3:W-:Y:S04]  /*19460*/  STS.U16 [R73+UR8+0x14d00], R38 ;  /* 0x014d002649007988 */ /* 0x0007e80008000408 */
[----:B-1----:R-:W2:Y:S04]  /*19470*/  LDL R39, [R1+0x458] ;  /* 0x0004580001277983 */ /* 0x002ea80000100800 */
[----:B---3--:R-:W2:Y:S01]  /*19480*/  LDL R38, [R1+0x344] ;  /* 0x0003440001267983 */ /* 0x008ea20000100800 */
[----:B0-----:R-:W-:-:S04]  /*19490*/  @!P0 LOP3.LUT R37, R37, R36, RZ, 0x3c, !PT ;  /* 0x0000002425258212 */ /* 0x001fc800078e3cff */
[----:B------:R-:W-:-:S04]  /*194a0*/  @!P0 LOP3.LUT R36, R37, R36, RZ, 0x3c, !PT ;  /* 0x0000002425248212 */ /* 0x000fc800078e3cff */
[----:B------:R-:W-:-:S05]  /*194b0*/  @!P0 LOP3.LUT R37, R37, R36, RZ, 0x3c, !PT ;  /* 0x0000002425258212 */ /* 0x000fca00078e3cff */
[----:B------:R0:W3:Y:S04]  /*194c0*/  @!P0 LDG.E.U16 R76, desc[UR24][R36.64] ;  /* 0x00000018244c8981 */ /* 0x0000e8000c1e1500 */
[----:B------:R-:W0:Y:S04]  /*194d0*/  LDL R36, [R1+0x304] ;  /* 0x0003040001247983 */ /* 0x000e280000100800 */
[----:B------:R-:W0:Y:S01]  /*194e0*/  LDL R37, [R1+0x308] ;  /* 0x0003080001257983 */ /* 0x000e220000100800 */
[----:B------:R-:W-:-:S03]  /*194f0*/  PRMT R34, RZ, 0x7610, R34 ;  /* 0x00007610ff227816 */ /* 0x000fc60000000022 */
[----:B------:R1:W-:Y:S04]  /*19500*/  STS.U16 [R73+UR8+0x15100], R41 ;  /* 0x0151002949007988 */ /* 0x0003e80008000408 */
[----:B------:R4:W-:Y:S04]  /*19510*/  STS.U16 [R73+UR8+0x15500], R40 ;  /* 0x0155002849007988 */ /* 0x0009e80008000408 */
[----:B-1----:R-:W3:Y:S04]  /*19520*/  LDL R41, [R1+0x478] ;  /* 0x0004780001297983 */ /* 0x002ee80000100800 */
[----:B----4-:R-:W3:Y:S01]  /*19530*/  LDL R40, [R1+0x474] ;  /* 0x0004740001287983 */ /* 0x010ee20000100800 */
[----:B--2---:R-:W-:-:S04]  /*19540*/  @!P0 LOP3.LUT R39, R39, R38, RZ, 0x3c, !PT ;  /* 0x0000002627278212 */ /* 0x004fc800078e3cff */
[----:B------:R-:W-:-:S04]  /*19550*/  @!P0 LOP3.LUT R38, R39, R38, RZ, 0x3c, !PT ;  /* 0x0000002627268212 */ /* 0x000fc800078e3cff */
[----:B------:R-:W-:Y:S02]  /*19560*/  @!P0 LOP3.LUT R39, R39, R38, RZ, 0x3c, !PT ;  /* 0x0000002627278212 */ /* 0x000fe400078e3cff */
[----:B0-----:R-:W-:-:S04]  /*19570*/  @!P0 LOP3.LUT R37, R37, R36, RZ, 0x3c, !PT ;  /* 0x0000002425258212 */ /* 0x001fc800078e3cff */
[----:B------:R-:W-:-:S04]  /*19580*/  @!P0 LOP3.LUT R36, R37, R36, RZ, 0x3c, !PT ;  /* 0x0000002425248212 */ /* 0x000fc800078e3cff */
[----:B------:R-:W-:-:S05]  /*19590*/  @!P0 LOP3.LUT R37, R37, R36, RZ, 0x3c, !PT ;  /* 0x0000002425258212 */ /* 0x000fca00078e3cff */
[----:B------:R0:W2:Y:S02]  /*195a0*/  @!P0 LDG.E.U16 R34, desc[UR24][R36.64] ;  /* 0x0000001824228981 */ /* 0x0000a4000c1e1500 */
[----:B0-----:R-:W-:-:S06]  /*195b0*/  PRMT R37, RZ, 0x7610, R37 ;  /* 0x00007610ff257816 */ /* 0x001fcc0000000025 */
[----:B------:R0:W4:Y:S04]  /*195c0*/  @!P0 LDG.E.U16 R37, desc[UR24][R38.64] ;  /* 0x0000001826258981 */ /* 0x000128000c1e1500 */
[----:B------:R-:W0:Y:S04]  /*195d0*/  LDL R38, [R1+0x464] ;  /* 0x0004640001267983 */ /* 0x000e280000100800 */
[----:B------:R-:W0:Y:S01]  /*195e0*/  LDL R39, [R1+0x468] ;  /* 0x0004680001277983 */ /* 0x000e220000100800 */
[----:B------:R-:W-:Y:S02]  /*195f0*/  PRMT R36, RZ, 0x7610, R36 ;  /* 0x00007610ff247816 */ /* 0x000fe40000000024 */
[----:B---3--:R-:W-:-:S04]  /*19600*/  @!P0 LOP3.LUT R41, R41, R40, RZ, 0x3c, !PT ;  /* 0x0000002829298212 */ /* 0x008fc800078e3cff */
[----:B------:R-:W-:-:S04]  /*19610*/  @!P0 LOP3.LUT R40, R41, R40, RZ, 0x3c, !PT ;  /* 0x0000002829288212 */ /* 0x000fc800078e3cff */
[----:B------:R-:W-:Y:S01]  /*19620*/  @!P0 LOP3.LUT R41, R41, R40, RZ, 0x3c, !PT ;  /* 0x0000002829298212 */ /* 0x000fe200078e3cff */
[----:B------:R1:W-:Y:S04]  /*19630*/  STS.U16 [R73+UR8+0x15900], R47 ;  /* 0x0159002f49007988 */ /* 0x0003e80008000408 */
[----:B------:R3:W-:Y:S04]  /*19640*/  STS.U16 [R73+UR8+0x15d00], R46 ;  /* 0x015d002e49007988 */ /* 0x0007e80008000408 */
[----:B-1----:R-:W2:Y:S04]  /*19650*/  LDL R47, [R1+0x498] ;  /* 0x00049800012f7983 */ /* 0x002ea80000100800 */
[----:B---3--:R-:W2:Y:S01]  /*19660*/  LDL R46, [R1+0x494] ;  /* 0x00049400012e7983 */ /* 0x008ea20000100800 */
[----:B0-----:R-:W-:-:S04]  /*19670*/  @!P0 LOP3.LUT R39, R39, R38, RZ, 0x3c, !PT ;  /* 0x0000002627278212 */ /* 0x001fc800078e3cff */
[----:B------:R-:W-:-:S04]  /*19680*/  @!P0 LOP3.LUT R38, R39, R38, RZ, 0x3c, !PT ;  /* 0x0000002627268212 */ /* 0x000fc800078e3cff */
[----:B------:R-:W-:-:S05]  /*19690*/  @!P0 LOP3.LUT R39, R39, R38, RZ, 0x3c, !PT ;  /* 0x0000002627278212 */ /* 0x000fca00078e3cff */
[----:B------:R0:W3:Y:S02]  /*196a0*/  @!P0 LDG.E.U16 R36, desc[UR24][R38.64] ;  /* 0x0000001826248981 */ /* 0x0000e4000c1e1500 */
[----:B0-----:R-:W-:-:S06]  /*196b0*/  PRMT R39, RZ, 0x7610, R39 ;  /* 0x00007610ff277816 */ /* 0x001fcc0000000027 */
[----:B------:R0:W3:Y:S04]  /*196c0*/  @!P0 LDG.E.U16 R39, desc[UR24][R40.64] ;  /* 0x0000001828278981 */ /* 0x0000e8000c1e1500 */
[----:B------:R-:W0:Y:S04]  /*196d0*/  LDL R40, [R1+0x484] ;  /* 0x0004840001287983 */ /* 0x000e280000100800 */
[----:B------:R-:W0:Y:S01]  /*196e0*/  LDL R41, [R1+0x488] ;  /* 0x0004880001297983 */ /* 0x000e220000100800 */
[----:B------:R-:W-:Y:S02]  /*196f0*/  PRMT R38, RZ, 0x7610, R38 ;  /* 0x00007610ff267816 */ /* 0x000fe40000000026 */
        /* <DEDUP_REMOVED lines=46> */
[----:B------:R-:W-:-:S03]  /*199e0*/  PRMT R84, RZ, 0x7610, R84 ;  /* 0x00007610ff547816 */ /* 0x000fc60000000054 */
[----:B------:R-:W-:Y:S04]  /*199f0*/  STS.U16 [R73+UR8+0x16100], R52 ;  /* 0x0161003449007988 */ /* 0x000fe80008000408 */
[----:B------:R-:W-:Y:S04]  /*19a00*/  STS.U16 [R73+UR8+0x16500], R51 ;  /* 0x0165003349007988 */ /* 0x000fe80008000408 */
[----:B------:R-:W-:Y:S04]  /*19a10*/  STS.U16 [R73+UR8+0x16900], R50 ;  /* 0x0169003249007988 */ /* 0x000fe80008000408 */
[----:B------:R-:W-:Y:S04]  /*19a20*/  STS.U16 [R73+UR8+0x16d00], R49 ;  /* 0x016d003149007988 */ /* 0x000fe80008000408 */
[----:B------:R-:W-:Y:S04]  /*19a30*/  STS.U16 [R73+UR8+0x17100], R48 ;  /* 0x0171003049007988 */ /* 0x000fe80008000408 */
[----:B------:R1:W-:Y:S04]  /*19a40*/  STS.U16 [R73+UR8+0x17500], R45 ;  /* 0x0175002d49007988 */ /* 0x0003e80008000408 */
[----:B-1----:R-:W2:Y:S04]  /*19a50*/  LDL.LU R73, [R1+0x754] ;  /* 0x0007540001497983 */ /* 0x002ea80000300800 */
[----:B------:R-:W2:Y:S01]  /*19a60*/  LDL R45, [R1+0x210] ;  /* 0x00021000012d7983 */ /* 0x000ea20000100800 */
[----:B0-----:R-:W-:-:S04]  /*19a70*/  @!P0 LOP3.LUT R47, R47, R46, RZ, 0x3c, !PT ;  /* 0x0000002e2f2f8212 */ /* 0x001fc800078e3cff */
[----:B------:R-:W-:-:S04]  /*19a80*/  @!P0 LOP3.LUT R46, R47, R46, RZ, 0x3c, !PT ;  /* 0x0000002e2f2e8212 */ /* 0x000fc800078e3cff */
[----:B------:R-:W-:-:S05]  /*19a90*/  @!P0 LOP3.LUT R47, R47, R46, RZ, 0x3c, !PT ;  /* 0x0000002e2f2f8212 */ /* 0x000fca00078e3cff */
[----:B------:R0:W2:Y:S02]  /*19aa0*/  @!P0 LDG.E.U16 R84, desc[UR24][R46.64] ;  /* 0x000000182e548981 */ /* 0x0000a4000c1e1500 */
[----:B0-----:R-:W-:-:S05]  /*19ab0*/  LOP3.LUT R47, R2, 0x20, RZ, 0x3c, !PT ;  /* 0x00000020022f7812 */ /* 0x001fca00078e3cff */
[----:B------:R0:W-:Y:S04]  /*19ac0*/  STS.U16 [R47+UR8+0x17900], R44 ;  /* 0x0179002c2f007988 */ /* 0x0001e80008000408 */
[----:B------:R1:W-:Y:S04]  /*19ad0*/  STS.U16 [R47+UR8+0x17d00], R43 ;  /* 0x017d002b2f007988 */ /* 0x0003e80008000408 */
[----:B0-----:R-:W2:Y:S01]  /*19ae0*/  LDL R44, [R1+0x20c] ;  /* 0x00020c00012c7983 */ /* 0x001ea20000100800 */
[----:B-1----:R-:W-:-:S03]  /*19af0*/  LOP3.LUT R47, R2, 0x40, RZ, 0x3c, !PT ;  /* 0x00000040022f7812 */ /* 0x002fc600078e3cff */
[----:B------:R-:W3:Y:S04]  /*19b00*/  LDL R43, [R1+0x290] ;  /* 0x00029000012b7983 */ /* 0x000ee80000100800 */
[----:B------:R0:W-:Y:S04]  /*19b10*/  STS.U16 [R47+UR8+0x14200], R42 ;  /* 0x0142002a2f007988 */ /* 0x0001e80008000408 */
[----:B0-----:R-:W3:Y:S01]  /*19b20*/  LDL R42, [R1+0x28c] ;  /* 0x00028c00012a7983 */ /* 0x001ee20000100800 */
[----:B------:R-:W-:Y:S02]  /*19b30*/  PRMT R46, RZ, 0x7610, R46 ;  /* 0x00007610ff2e7816 */ /* 0x000fe4000000002e */
[----:B------:R-:W-:-:S02]  /*19b40*/  PRMT R48, RZ, 0x7610, R48 ;  /* 0x00007610ff307816 */ /* 0x000fc40000000030 */
[----:B--2---:R-:W-:-:S04]  /*19b50*/  @!P0 LOP3.LUT R45, R45, R44, RZ, 0x3c, !PT ;  /* 0x0000002c2d2d8212 */ /* 0x004fc800078e3cff */
[----:B------:R-:W-:-:S04]  /*19b60*/  @!P0 LOP3.LUT R44, R45, R44, RZ, 0x3c, !PT ;  /* 0x0000002c2d2c8212 */ /* 0x000fc800078e3cff */
[----:B------:R-:W-:-:S05]  /*19b70*/  @!P0 LOP3.LUT R45, R45, R44, RZ, 0x3c, !PT ;  /* 0x0000002c2d2d8212 */ /* 0x000fca00078e3cff */
[----:B------:R0:W2:Y:S01]  /*19b80*/  @!P0 LDG.E.U16 R46, desc[UR24][R44.64] ;  /* 0x000000182c2e8981 */ /* 0x0000a2000c1e1500 */
[----:B---3--:R-:W-:-:S04]  /*19b90*/  @!P0 LOP3.LUT R43, R43, R42, RZ, 0x3c, !PT ;  /* 0x0000002a2b2b8212 */ /* 0x008fc800078e3cff */
[C---:B------:R-:W-:Y:S01]  /*19ba0*/  @!P0 LOP3.LUT R42, R43.reuse, R42, RZ, 0x3c, !PT ;  /* 0x0000002a2b2a8212 */ /* 0x040fe200078e3cff */
[----:B------:R-:W0:Y:S03]  /*19bb0*/  LDL R44, [R1+0x24c] ;  /* 0x00024c00012c7983 */ /* 0x000e260000100800 */
[----:B------:R-:W-:Y:S01]  /*19bc0*/  @!P0 LOP3.LUT R43, R43, R42, RZ, 0x3c, !PT ;  /* 0x0000002a2b2b8212 */ /* 0x000fe200078e3cff */
[----:B------:R-:W0:Y:S04]  /*19bd0*/  LDL R45, [R1+0x250] ;  /* 0x00025000012d7983 */ /* 0x000e280000100800 */
[----:B------:R1:W3:Y:S04]  /*19be0*/  @!P0 LDG.E.U16 R48, desc[UR24][R42.64] ;  /* 0x000000182a308981 */ /* 0x0002e8000c1e1500 */
[----:B------:R-:W1:Y:S04]  /*19bf0*/  LDL R42, [R1+0x2cc] ;  /* 0x0002cc00012a7983 */ /* 0x000e680000100800 */
[----:B------:R-:W1:Y:S01]  /*19c00*/  LDL R43, [R1+0x2d0] ;  /* 0x0002d000012b7983 */ /* 0x000e620000100800 */
[----:B------:R-:W-:-:S02]  /*19c10*/  PRMT R80, RZ, 0x7610, R80 ;  /* 0x00007610ff507816 */ /* 0x000fc40000000050 */
[----:B------:R-:W-:Y:S02]  /*19c20*/  PRMT R56, RZ, 0x7610, R56 ;  /* 0x00007610ff387816 */ /* 0x000fe40000000038 */
[----:B0-----:R-:W-:-:S04]  /*19c30*/  @!P0 LOP3.LUT R45, R45, R44, RZ, 0x3c, !PT ;  /* 0x0000002c2d2d8212 */ /* 0x001fc800078e3cff */
[----:B------:R-:W-:-:S04]  /*19c40*/  @!P0 LOP3.LUT R44, R45, R44, RZ, 0x3c, !PT ;  /* 0x0000002c2d2c8212 */ /* 0x000fc800078e3cff */
[----:B------:R-:W-:-:S05]  /*19c50*/  @!P0 LOP3.LUT R45, R45, R44, RZ, 0x3c, !PT ;  /* 0x0000002c2d2d8212 */ /* 0x000fca00078e3cff */
[----:B------:R-:W2:Y:S01]  /*19c60*/  @!P0 LDG.E.U16 R80, desc[UR24][R44.64] ;  /* 0x000000182c508981 */ /* 0x000ea2000c1e1500 */
[----:B-1----:R-:W-:-:S04]  /*19c70*/  @!P0 LOP3.LUT R43, R43, R42, RZ, 0x3c, !PT ;  /* 0x0000002a2b2b8212 */ /* 0x002fc800078e3cff */
[C---:B------:R-:W-:Y:S01]  /*19c80*/  @!P0 LOP3.LUT R42, R43.reuse, R42, RZ, 0x3c, !PT ;  /* 0x0000002a2b2a8212 */ /* 0x040fe200078e3cff */
[----:B------:R-:W2:Y:S03]  /*19c90*/  LDL R44, [R1+0x310] ;  /* 0x00031000012c7983 */ /* 0x000ea60000100800 */
[----:B------:R-:W-:Y:S01]  /*19ca0*/  @!P0 LOP3.LUT R43, R43, R42, RZ, 0x3c, !PT ;  /* 0x0000002a2b2b8212 */ /* 0x000fe200078e3cff */
[----:B------:R-:W3:Y:S04]  /*19cb0*/  LDL R45, [R1+0x34c] ;  /* 0x00034c00012d7983 */ /* 0x000ee80000100800 */
[----:B------:R2:W3:Y:S04]  /*19cc0*/  @!P0 LDG.E.U16 R56, desc[UR24][R42.64] ;  /* 0x000000182a388981 */ /* 0x0004e8000c1e1500 */
[----:B------:R-:W3:Y:S01]  /*19cd0*/  LDL R43, [R1+0x30c] ;  /* 0x00030c00012b7983 */ /* 0x000ee20000100800 */
[----:B------:R-:W-:-:S03]  /*19ce0*/  PRMT R63, RZ, 0x7610, R63 ;  /* 0x00007610ff3f7816 */ /* 0x000fc6000000003f */
[----:B------:R0:W-:Y:S04]  /*19cf0*/  STS.U16 [R47+UR8+0x14600], R35 ;  /* 0x014600232f007988 */ /* 0x0001e80008000408 */
[----:B------:R1:W-:Y:S04]  /*19d00*/  STS.U16 [R47+UR8+0x14a00], R33 ;  /* 0x014a00212f007988 */ /* 0x0003e80008000408 */
[----:B0-----:R-:W4:Y:S04]  /*19d10*/  LDL R35, [R1+0x37c] ;  /* 0x00037c0001237983 */ /* 0x001f280000100800 */
[----:B-1----:R-:W4:Y:S01]  /*19d20*/  LDL R33, [R1+0x348] ;  /* 0x0003480001217983 */ /* 0x002f220000100800 */
[----:B--2---:R-:W-:-:S03]  /*19d30*/  @!P0 IMAD.MOV.U32 R42, RZ, RZ, R44 ;  /* 0x000000ffff2a8224 */ /* 0x004fc600078e002c */
[----:B------:R0:W-:Y:S01]  /*19d40*/  STS.U16 [R47+UR8+0x14e00], R32 ;  /* 0x014e00202f007988 */ /* 0x0001e20008000408 */
[----:B------:R-:W-:Y:S02]  /*19d50*/  PRMT R62, RZ, 0x7610, R62 ;  /* 0x00007610ff3e7816 */ /* 0x000fe4000000003e */
[----:B------:R-:W-:Y:S01]  /*19d60*/  PRMT R61, RZ, 0x7610, R61 ;  /* 0x00007610ff3d7816 */ /* 0x000fe2000000003d */
[----:B------:R-:W2:Y:S04]  /*19d70*/  LDL R44, [R1+0x3dc] ;  /* 0x0003dc00012c7983 */ /* 0x000ea80000100800 */
[----:B---3--:R-:W3:Y:S04]  /*19d80*/  @!P0 LDG.E.U16 R63, desc[UR24][R42.64] ;  /* 0x000000182a3f8981 */ /* 0x008ee8000c1e1500 */
[----:B------:R-:W2:Y:S01]  /*19d90*/  LDL R42, [R1+0x378] ;  /* 0x00037800012a7983 */ /* 0x000ea20000100800 */
[----:B0-----:R-:W-:-:S03]  /*19da0*/  @!P0 IMAD.MOV.U32 R32, RZ, RZ, R45 ;  /* 0x000000ffff208224 */ /* 0x001fc600078e002d */
[----:B------:R0:W-:Y:S04]  /*19db0*/  STS.U16 [R47+UR8+0x15200], R31 ;  /* 0x0152001f2f007988 */ /* 0x0001e80008000408 */
[----:B----4-:R1:W4:Y:S04]  /*19dc0*/  @!P0 LDG.E.U16 R62, desc[UR24][R32.64] ;  /* 0x00000018203e8981 */ /* 0x010328000c1e1500 */
[----:B------:R-:W3:Y:S04]  /*19dd0*/  LDL R45, [R1+0x408] ;  /* 0x00040800012d7983 */ /* 0x000ee80000100800 */
[----:B0-----:R-:W3:Y:S01]  /*19de0*/  LDL R31, [R1+0x3ac] ;  /* 0x0003ac00011f7983 */ /* 0x001ee20000100800 */
[----:B-1----:R-:W-:-:S03]  /*19df0*/  @!P0 IMAD.MOV.U32 R32, RZ, RZ, R35 ;  /* 0x000000ffff208224 */ /* 0x002fc600078e0023 */
[----:B------:R-:W3:Y:S04]  /*19e00*/  LDL R43, [R1+0x40c] ;  /* 0x00040c00012b7983 */ /* 0x000ee80000100800 */
[----:B------:R-:W3:Y:S01]  /*19e10*/  LDL R35, [R1+0x434] ;  /* 0x0004340001237983 */ /* 0x000ee20000100800 */
[----:B--2---:R-:W-:-:S03]  /*19e20*/  @!P0 IMAD.MOV.U32 R33, RZ, RZ, R42 ;  /* 0x000000ffff218224 */ /* 0x004fc600078e002a */
[----:B------:R-:W2:Y:S04]  /*19e30*/  LDL R42, [R1+0x430] ;  /* 0x00043000012a7983 */ /* 0x000ea80000100800 */
[----:B------:R-:W2:Y:S04]  /*19e40*/  @!P0 LDG.E.U16 R61, desc[UR24][R32.64] ;  /* 0x00000018203d8981 */ /* 0x000ea8000c1e1500 */
[----:B------:R-:W2:Y:S04]  /*19e50*/  LDL R32, [R1+0x3a8] ;  /* 0x0003a80001207983 */ /* 0x000ea80000100800 */
[----:B------:R-:W4:Y:S01]  /*19e60*/  LDL R33, [R1+0x3d8] ;  /* 0x0003d80001217983 */ /* 0x000f220000100800 */
[----:B------:R-:W-:-:S03]  /*19e70*/  PRMT R60, RZ, 0x7610, R60 ;  /* 0x00007610ff3c7816 */ /* 0x000fc6000000003c */
[----:B------:R3:W-:Y:S01]  /*19e80*/  STS.U16 [R47+UR8+0x15600], R30 ;  /* 0x0156001e2f007988 */ /* 0x0007e20008000408 */
[----:B------:R-:W-:Y:S01]  /*19e90*/  PRMT R59, RZ, 0x7610, R59 ;  /* 0x00007610ff3b7816 */ /* 0x000fe2000000003b */
[----:B---3--:R-:W-:Y:S02]  /*19ea0*/  @!P0 IMAD.MOV.U32 R30, RZ, RZ, R31 ;  /* 0x000000ffff1e8224 */ /* 0x008fe400078e001f */
[----:B------:R0:W-:Y:S01]  /*19eb0*/  STS.U16 [R47+UR8+0x15a00], R29 ;  /* 0x015a001d2f007988 */ /* 0x0001e20008000408 */
[----:B------:R-:W-:-:S03]  /*19ec0*/  PRMT R58, RZ, 0x7610, R58 ;  /* 0x00007610ff3a7816 */ /* 0x000fc6000000003a */
[----:B------:R1:W-:Y:S01]  /*19ed0*/  STS.U16 [R47+UR8+0x15e00], R28 ;  /* 0x015e001c2f007988 */ /* 0x0003e20008000408 */
[----:B------:R-:W-:Y:S01]  /*19ee0*/  PRMT R57, RZ, 0x7610, R57 ;  /* 0x00007610ff397816 */ /* 0x000fe20000000039 */
[----:B0-----:R-:W-:Y:S02]  /*19ef0*/  @!P0 IMAD.MOV.U32 R29, RZ, RZ, R45 ;  /* 0x000000ffff1d8224 */ /* 0x001fe400078e002d */
[----:B-1----:R-:W-:Y:S02]  /*19f00*/  @!P0 IMAD.MOV.U32 R28, RZ, RZ, R43 ;  /* 0x000000ffff1c8224 */ /* 0x002fe400078e002b */
[----:B--2---:R-:W-:-:S03]  /*19f10*/  @!P0 IMAD.MOV.U32 R31, RZ, RZ, R32 ;  /* 0x000000ffff1f8224 */ /* 0x004fc600078e0020 */
[----:B------:R-:W2:Y:S04]  /*19f20*/  @!P0 LDG.E.U16 R58, desc[UR24][R28.64] ;  /* 0x000000181c3a8981 */ /* 0x000ea8000c1e1500 */
[----:B------:R0:W3:Y:S04]  /*19f30*/  @!P0 LDG.E.U16 R60, desc[UR24][R30.64] ;  /* 0x000000181e3c8981 */ /* 0x0000e8000c1e1500 */
[----:B------:R-:W2:Y:S01]  /*19f40*/  LDL R32, [R1+0x194] ;  /* 0x0001940001207983 */ /* 0x000ea20000100800 */
[----:B------:R-:W-:-:S03]  /*19f50*/  PRMT R92, RZ, 0x7610, R92 ;  /* 0x00007610ff5c7816 */ /* 0x000fc6000000005c */
[----:B------:R-:W-:Y:S01]  /*19f60*/  STS.U16 [R47+UR8+0x16200], R27 ;  /* 0x0162001b2f007988 */ /* 0x000fe20008000408 */
[----:B0-----:R-:W-:Y:S02]  /*19f70*/  @!P0 IMAD.MOV.U32 R30, RZ, RZ, R44 ;  /* 0x000000ffff1e8224 */ /* 0x001fe400078e002c */
[----:B----4-:R-:W-:Y:S01]  /*19f80*/  @!P0 IMAD.MOV.U32 R31, RZ, RZ, R33 ;  /* 0x000000ffff1f8224 */ /* 0x010fe200078e0021 */
[----:B------:R-:W4:Y:S04]  /*19f90*/  LDL R44, [R1+0xcc] ;  /* 0x0000cc00012c7983 */ /* 0x000f280000100800 */
[----:B------:R-:W2:Y:S04]  /*19fa0*/  LDL R33, [R1+0xd0] ;  /* 0x0000d00001217983 */ /* 0x000ea80000100800 */
[----:B------:R-:W3:Y:S04]  /*19fb0*/  @!P0 LDG.E.U16 R59, desc[UR24][R30.64] ;  /* 0x000000181e3b8981 */ /* 0x000ee8000c1e1500 */
[----:B------:R-:W3:Y:S04]  /*19fc0*/  LDL R43, [R1+0x10c] ;  /* 0x00010c00012b7983 */ /* 0x000ee80000100800 */
[----:B------:R-:W3:Y:S01]  /*19fd0*/  LDL R30, [R1+0x110] ;  /* 0x00011000011e7983 */ /* 0x000ee20000100800 */
[----:B------:R-:W-:-:S02]  /*19fe0*/  @!P0 IMAD.MOV.U32 R28, RZ, RZ, R35 ;  /* 0x000000ffff1c8224 */ /* 0x000fc400078e0023 */
[----:B------:R-:W-:Y:S01]  /*19ff0*/  @!P0 IMAD.MOV.U32 R29, RZ, RZ, R42 ;  /* 0x000000ffff1d8224 */ /* 0x000fe200078e002a */
[----:B------:R-:W3:Y:S04]  /*1a000*/  LDL R31, [R1+0x198] ;  /* 0x00019800011f7983 */ /* 0x000ee80000100800 */
[----:B------:R-:W3:Y:S04]  /*1a010*/  @!P0 LDG.E.U16 R57, desc[UR24][R28.64] ;  /* 0x000000181c398981 */ /* 0x000ee8000c1e1500 */
[----:B------:R-:W-:Y:S04]  /*1a020*/  STS.U16 [R47+UR8+0x16600], R26 ;  /* 0x0166001a2f007988 */ /* 0x000fe80008000408 */
[----:B------:R-:W3:Y:S04]  /*1a030*/  LDL R42, [R1+0x14c] ;  /* 0x00014c00012a7983 */ /* 0x000ee80000100800 */
[----:B------:R-:W3:Y:S04]  /*1a040*/  LDL R28, [R1+0x1d8] ;  /* 0x0001d800011c7983 */ /* 0x000ee80000100800 */
[----:B------:R-:W3:Y:S04]  /*1a050*/  LDL R29, [R1+0x218] ;  /* 0x00021800011d7983 */ /* 0x000ee80000100800 */
[----:B------:R-:W3:Y:S01]  /*1a060*/  LDL R35, [R1+0x150] ;  /* 0x0001500001237983 */ /* 0x000ee20000100800 */
[----:B------:R-:W-:-:S03]  /*1a070*/  PRMT R53, RZ, 0x7610, R53 ;  /* 0x00007610ff357816 */ /* 0x000fc60000000035 */
[----:B------:R0:W-:Y:S04]  /*1a080*/  STS.U16 [R47+UR8+0x16a00], R25 ;  /* 0x016a00192f007988 */ /* 0x0001e80008000408 */
[----:B------:R-:W-:Y:S04]  /*1a090*/  STS.U16 [R47+UR8+0x16e00], R17 ;  /* 0x016e00112f007988 */ /* 0x000fe80008000408 */
[----:B------:R1:W-:Y:S04]  /*1a0a0*/  STS.U16 [R47+UR8+0x17200], R16 ;  /* 0x017200102f007988 */ /* 0x0003e80008000408 */
[----:B0-----:R-:W3:Y:S01]  /*1a0b0*/  LDL R25, [R1+0x298] ;  /* 0x0002980001197983 */ /* 0x001ee20000100800 */
[----:B----4-:R-:W-:-:S02]  /*1a0c0*/  @!P0 IMAD.MOV.U32 R27, RZ, RZ, R44 ;  /* 0x000000ffff1b8224 */ /* 0x010fc400078e002c */
[----:B--2---:R-:W-:Y:S02]  /*1a0d0*/  @!P0 IMAD.MOV.U32 R26, RZ, RZ, R33 ;  /* 0x000000ffff1a8224 */ /* 0x004fe400078e0021 */
[----:B------:R-:W2:Y:S04]  /*1a0e0*/  LDL R33, [R1+0x1d4] ;  /* 0x0001d40001217983 */ /* 0x000ea80000100800 */
[----:B------:R3:W4:Y:S02]  /*1a0f0*/  @!P0 LDG.E.U16 R92, desc[UR24][R26.64] ;  /* 0x000000181a5c8981 */ /* 0x000724000c1e1500 */
[----:B---3--:R-:W-:Y:S02]  /*1a100*/  @!P0 IMAD.MOV.U32 R26, RZ, RZ, R30 ;  /* 0x000000ffff1a8224 */ /* 0x008fe400078e001e */
[----:B------:R-:W3:Y:S01]  /*1a110*/  LDL R30, [R1+0x214] ;  /* 0x00021400011e7983 */ /* 0x000ee20000100800 */
[----:B-1----:R-:W-:-:S02]  /*1a120*/  @!P0 IMAD.MOV.U32 R16, RZ, RZ, R31 ;  /* 0x000000ffff108224 */ /* 0x002fc400078e001f */
[----:B------:R-:W-:Y:S01]  /*1a130*/  @!P0 IMAD.MOV.U32 R17, RZ, RZ, R32 ;  /* 0x000000ffff118224 */ /* 0x000fe200078e0020 */
[----:B------:R-:W4:Y:S04]  /*1a140*/  LDL R31, [R1+0x258] ;  /* 0x00025800011f7983 */ /* 0x000f280000100800 */
[----:B------:R-:W4:Y:S04]  /*1a150*/  LDL R32, [R1+0x254] ;  /* 0x0002540001207983 */ /* 0x000f280000100800 */
[----:B------:R0:W4:Y:S02]  /*1a160*/  @!P0 LDG.E.U16 R53, desc[UR24][R16.64] ;  /* 0x0000001810358981 */ /* 0x000124000c1e1500 */
[----:B0-----:R-:W-:-:S02]  /*1a170*/  @!P0 IMAD.MOV.U32 R16, RZ, RZ, R28 ;  /* 0x000000ffff108224 */ /* 0x001fc400078e001c */
[----:B------:R-:W4:Y:S01]  /*1a180*/  LDL R28, [R1+0x294] ;  /* 0x00029400011c7983 */ /* 0x000f220000100800 */
[----:B------:R-:W-:Y:S01]  /*1a190*/  PRMT R52, RZ, 0x7610, R52 ;  /* 0x00007610ff347816 */ /* 0x000fe20000000034 */
[----:B------:R-:W-:Y:S01]  /*1a1a0*/  @!P0 IMAD.MOV.U32 R27, RZ, RZ, R43 ;  /* 0x000000ffff1b8224 */ /* 0x000fe200078e002b */
[----:B------:R-:W-:Y:S02]  /*1a1b0*/  PRMT R55, RZ, 0x7610, R55 ;  /* 0x00007610ff377816 */ /* 0x000fe40000000037 */
[----:B------:R-:W-:-:S04]  /*1a1c0*/  PRMT R54, RZ, 0x7610, R54 ;  /* 0x00007610ff367816 */ /* 0x000fc80000000036 */
[----:B------:R0:W4:Y:S02]  /*1a1d0*/  @!P0 LDG.E.U16 R55, desc[UR24][R26.64] ;  /* 0x000000181a378981 */ /* 0x000124000c1e1500 */
[----:B0-----:R-:W-:Y:S02]  /*1a1e0*/  @!P0 IMAD.MOV.U32 R26, RZ, RZ, R35 ;  /* 0x000000ffff1a8224 */ /* 0x001fe400078e0023 */
[----:B------:R-:W-:-:S05]  /*1a1f0*/  @!P0 IMAD.MOV.U32 R27, RZ, RZ, R42 ;  /* 0x000000ffff1b8224 */ /* 0x000fca00078e002a */
[----:B------:R-:W4:Y:S04]  /*1a200*/  @!P0 LDG.E.U16 R54, desc[UR24][R26.64] ;  /* 0x000000181a368981 */ /* 0x000f28000c1e1500 */
[----:B------:R-:W4:Y:S04]  /*1a210*/  LDL R27, [R1+0x314] ;  /* 0x00031400011b7983 */ /* 0x000f280000100800 */
[----:B------:R-:W4:Y:S01]  /*1a220*/  LDL R26, [R1+0x318] ;  /* 0x00031800011a7983 */ /* 0x000f220000100800 */
[----:B------:R-:W-:-:S03]  /*1a230*/  PRMT R50, RZ, 0x7610, R50 ;  /* 0x00007610ff327816 */ /* 0x000fc60000000032 */
[----:B------:R-:W-:Y:S04]  /*1a240*/  STS.U16 [R47+UR8+0x17600], R15 ;  /* 0x0176000f2f007988 */ /* 0x000fe80008000408 */
[----:B------:R-:W-:Y:S04]  /*1a250*/  STS.U16 [R47+UR8+0x17a00], R5 ;  /* 0x017a00052f007988 */ /* 0x000fe80008000408 */
[----:B------:R4:W-:Y:S01]  /*1a260*/  STS.U16 [R47+UR8+0x17e00], R4 ;  /* 0x017e00042f007988 */ /* 0x0009e20008000408 */
[----:B--2---:R-:W-:-:S05]  /*1a270*/  @!P0 IMAD.MOV.U32 R17, RZ, RZ, R33 ;  /* 0x000000ffff118224 */ /* 0x004fca00078e0021 */
[----:B------:R0:W2:Y:S02]  /*1a280*/  @!P0 LDG.E.U16 R52, desc[UR24][R16.64] ;  /* 0x0000001810348981 */ /* 0x0000a4000c1e1500 */
[----:B0-----:R-:W-:Y:S02]  /*1a290*/  @!P0 IMAD.MOV.U32 R16, RZ, RZ, R29 ;  /* 0x000000ffff108224 */ /* 0x001fe400078e001d */
[----:B---3--:R-:W-:Y:S01]  /*1a2a0*/  @!P0 IMAD.MOV.U32 R17, RZ, RZ, R30 ;  /* 0x000000ffff118224 */ /* 0x008fe200078e001e */
[----:B------:R-:W3:Y:S04]  /*1a2b0*/  LDL R29, [R1+0x2d8] ;  /* 0x0002d800011d7983 */ /* 0x000ee80000100800 */
[----:B------:R-:W2:Y:S01]  /*1a2c0*/  LDL R30, [R1+0x2d4] ;  /* 0x0002d400011e7983 */ /* 0x000ea20000100800 */
[----:B----4-:R-:W-:-:S02]  /*1a2d0*/  @!P0 IMAD.MOV.U32 R4, RZ, RZ, R31 ;  /* 0x000000ffff048224 */ /* 0x010fc400078e001f */
[----:B------:R-:W-:-:S05]  /*1a2e0*/  @!P0 IMAD.MOV.U32 R5, RZ, RZ, R32 ;  /* 0x000000ffff058224 */ /* 0x000fca00078e0020 */
[----:B------:R0:W4:Y:S02]  /*1a2f0*/  @!P0 LDG.E.U16 R50, desc[UR24][R4.64] ;  /* 0x0000001804328981 */ /* 0x000124000c1e1500 */
[----:B0-----:R-:W-:Y:S02]  /*1a300*/  @!P0 IMAD.MOV.U32 R4, RZ, RZ, R25 ;  /* 0x000000ffff048224 */ /* 0x001fe400078e0019 */
[----:B------:R-:W-:Y:S01]  /*1a310*/  @!P0 IMAD.MOV.U32 R5, RZ, RZ, R28 ;  /* 0x000000ffff058224 */ /* 0x000fe200078e001c */
[----:B------:R-:W4:Y:S04]  /*1a320*/  LDL R25, [R1+0x354] ;  /* 0x0003540001197983 */ /* 0x000f280000100800 */
[----:B------:R-:W4:Y:S01]  /*1a330*/  LDL R28, [R1+0x350] ;  /* 0x00035000011c7983 */ /* 0x000f220000100800 */
[----:B------:R-:W-:-:S02]  /*1a340*/  PRMT R49, RZ, 0x7610, R49 ;  /* 0x00007610ff317816 */ /* 0x000fc40000000031 */
[----:B------:R-:W-:Y:S02]  /*1a350*/  PRMT R51, RZ, 0x7610, R51 ;  /* 0x00007610ff337816 */ /* 0x000fe40000000033 */
[----:B------:R-:W-:Y:S02]  /*1a360*/  PRMT R74, RZ, 0x7610, R74 ;  /* 0x00007610ff4a7816 */ /* 0x000fe4000000004a */
[----:B------:R3:W4:Y:S04]  /*1a370*/  @!P0 LDG.E.U16 R49, desc[UR24][R4.64] ;  /* 0x0000001804318981 */ /* 0x000728000c1e1500 */
[----:B------:R-:W4:Y:S04]  /*1a380*/  @!P0 LDG.E.U16 R51, desc[UR24][R16.64] ;  /* 0x0000001810338981 */ /* 0x000f28000c1e1500 */
[----:B------:R-:W4:Y:S04]  /*1a390*/  LDL R17, [R1+0x380] ;  /* 0x0003800001117983 */ /* 0x000f280000100800 */
[----:B------:R-:W4:Y:S01]  /*1a3a0*/  LDL R16, [R1+0x384] ;  /* 0x0003840001107983 */ /* 0x000f220000100800 */
[----:B------:R-:W-:Y:S01]  /*1a3b0*/  PRMT R75, RZ, 0x7610, R75 ;  /* 0x00007610ff4b7816 */ /* 0x000fe2000000004b */
[----:B---3--:R-:W-:-:S02]  /*1a3c0*/  @!P0 IMAD.MOV.U32 R4, RZ, RZ, R29 ;  /* 0x000000ffff048224 */ /* 0x008fc400078e001d */
[----:B--2---:R-:W-:-:S05]  /*1a3d0*/  @!P0 IMAD.MOV.U32 R5, RZ, RZ, R30 ;  /* 0x000000ffff058224 */ /* 0x004fca00078e001e */
[----:B------:R0:W2:Y:S02]  /*1a3e0*/  @!P0 LDG.E.U16 R74, desc[UR24][R4.64] ;  /* 0x00000018044a8981 */ /* 0x0000a4000c1e1500 */
[----:B0-----:R-:W-:Y:S02]  /*1a3f0*/  @!P0 IMAD.MOV.U32 R4, RZ, RZ, R26 ;  /* 0x000000ffff048224 */ /* 0x001fe400078e001a */
[----:B------:R-:W-:Y:S01]  /*1a400*/  @!P0 IMAD.MOV.U32 R5, RZ, RZ, R27 ;  /* 0x000000ffff058224 */ /* 0x000fe200078e001b */
[----:B------:R-:W3:Y:S04]  /*1a410*/  LDL R26, [R1+0x3b4] ;  /* 0x0003b400011a7983 */ /* 0x000ee80000100800 */
[----:B------:R-:W2:Y:S04]  /*1a420*/  LDL R27, [R1+0x3b0] ;  /* 0x0003b000011b7983 */ /* 0x000ea80000100800 */
[----:B------:R-:W2:Y:S04]  /*1a430*/  LDL.LU R44, [R1+0x10] ;  /* 0x00001000012c7983 */ /* 0x000ea80000300800 */
[----:B------:R4:W2:Y:S04]  /*1a440*/  @!P0 LDG.E.U16 R75, desc[UR24][R4.64] ;  /* 0x00000018044b8981 */ /* 0x0008a8000c1e1500 */
[----:B------:R-:W2:Y:S01]  /*1a450*/  LDL.LU R45, [R1+0xc] ;  /* 0x00000c00012d7983 */ /* 0x000ea20000300800 */
[----:B----4-:R-:W-:-:S02]  /*1a460*/  @!P0 IMAD.MOV.U32 R4, RZ, RZ, R25 ;  /* 0x000000ffff048224 */ /* 0x010fc400078e0019 */
[----:B------:R-:W-:Y:S01]  /*1a470*/  @!P0 IMAD.MOV.U32 R5, RZ, RZ, R28 ;  /* 0x000000ffff058224 */ /* 0x000fe200078e001c */
[----:B------:R-:W4:Y:S04]  /*1a480*/  LDL R25, [R1+0x3e4] ;  /* 0x0003e40001197983 */ /* 0x000f280000100800 */
[----:B------:R-:W4:Y:S01]  /*1a490*/  LDL R28, [R1+0x3e0] ;  /* 0x0003e000011c7983 */ /* 0x000f220000100800 */
[----:B------:R-:W-:Y:S02]  /*1a4a0*/  LOP3.LUT R33, R2, 0x60, RZ, 0x3c, !PT ;  /* 0x0000006002217812 */ /* 0x000fe400078e3cff */
[----:B------:R-:W-:-:S03]  /*1a4b0*/  PRMT R73, RZ, 0x7610, R73 ;  /* 0x00007610ff497816 */ /* 0x000fc60000000049 */
[----:B------:R-:W-:Y:S04]  /*1a4c0*/  STS.U16 [R33+UR8+0x14300], R64 ;  /* 0x0143004021007988 */ /* 0x000fe80008000408 */
[----:B------:R0:W-:Y:S04]  /*1a4d0*/  STS.U16 [R33+UR8+0x14700], R68 ;  /* 0x0147004421007988 */ /* 0x0001e80008000408 */
[----:B------:R1:W4:Y:S01]  /*1a4e0*/  @!P0 LDG.E.U16 R73, desc[UR24][R4.64] ;  /* 0x0000001804498981 */ /* 0x000322000c1e1500 */
[----:B0-----:R-:W-:Y:S01]  /*1a4f0*/  PRMT R68, RZ, 0x7610, R68 ;  /* 0x00007610ff447816 */ /* 0x001fe20000000044 */
[----:B-1----:R-:W-:-:S02]  /*1a500*/  @!P0 IMAD.MOV.U32 R4, RZ, RZ, R16 ;  /* 0x000000ffff048224 */ /* 0x002fc400078e0010 */
[----:B------:R-:W-:Y:S01]  /*1a510*/  @!P0 IMAD.MOV.U32 R5, RZ, RZ, R17 ;  /* 0x000000ffff058224 */ /* 0x000fe200078e0011 */
[----:B------:R-:W4:Y:S04]  /*1a520*/  LDL R16, [R1+0x414] ;  /* 0x0004140001107983 */ /* 0x000f280000100800 */
[----:B------:R-:W4:Y:S04]  /*1a530*/  LDL R17, [R1+0x410] ;  /* 0x0004100001117983 */ /* 0x000f280000100800 */
[----:B------:R3:W4:Y:S04]  /*1a540*/  @!P0 LDG.E.U16 R68, desc[UR24][R4.64] ;  /* 0x0000001804448981 */ /* 0x000728000c1e1500 */
[----:B------:R-:W4:Y:S04]  /*1a550*/  LDL.LU R47, [R1+0x8] ;  /* 0x00000800012f7983 */ /* 0x000f280000300800 */
[----:B------:R-:W4:Y:S04]  /*1a560*/  LDL R32, [R1+0xd4] ;  /* 0x0000d40001207983 */ /* 0x000f280000100800 */
[----:B------:R-:W4:Y:S04]  /*1a570*/  LDL R31, [R1+0xd8] ;  /* 0x0000d800011f7983 */ /* 0x000f280000100800 */
[----:B------:R-:W4:Y:S04]  /*1a580*/  LDL R30, [R1+0x114] ;  /* 0x00011400011e7983 */ /* 0x000f280000100800 */
[----:B------:R-:W4:Y:S04]  /*1a590*/  LDL R29, [R1+0x118] ;  /* 0x00011800011d7983 */ /* 0x000f280000100800 */
[----:B------:R0:W-:Y:S02]  /*1a5a0*/  STS.U16 [R33+UR8+0x14b00], R67 ;  /* 0x014b004321007988 */ /* 0x0001e40008000408 */
[----:B0-----:R-:W-:Y:S01]  /*1a5b0*/  PRMT R67, RZ, 0x7610, R67 ;  /* 0x00007610ff437816 */ /* 0x001fe20000000043 */
[----:B---3--:R-:W-:-:S02]  /*1a5c0*/  @!P0 IMAD.MOV.U32 R4, RZ, RZ, R26 ;  /* 0x000000ffff048224 */ /* 0x008fc400078e001a */
[----:B------:R-:W3:Y:S01]  /*1a5d0*/  LDL R26, [R1+0x43c] ;  /* 0x00043c00011a7983 */ /* 0x000ee20000100800 */
[----:B--2---:R-:W-:-:S03]  /*1a5e0*/  @!P0 IMAD.MOV.U32 R5, RZ, RZ, R27 ;  /* 0x000000ffff058224 */ /* 0x004fc600078e001b */
[----:B------:R-:W2:Y:S04]  /*1a5f0*/  LDL R27, [R1+0x438] ;  /* 0x00043800011b7983 */ /* 0x000ea80000100800 */
[----:B------:R4:W2:Y:S02]  /*1a600*/  @!P0 LDG.E.U16 R67, desc[UR24][R4.64] ;  /* 0x0000001804438981 */ /* 0x0008a4000c1e1500 */
[----:B----4-:R-:W-:Y:S02]  /*1a610*/  @!P0 IMAD.MOV.U32 R4, RZ, RZ, R25 ;  /* 0x000000ffff048224 */ /* 0x010fe400078e0019 */
[----:B------:R-:W4:Y:S01]  /*1a620*/  LDL R25, [R1+0x158] ;  /* 0x0001580001197983 */ /* 0x000f220000100800 */
[----:B------:R-:W-:-:S03]  /*1a630*/  @!P0 IMAD.MOV.U32 R5, RZ, RZ, R28 ;  /* 0x000000ffff058224 */ /* 0x000fc600078e001c */
[----:B------:R-:W4:Y:S04]  /*1a640*/  LDL R28, [R1+0x154] ;  /* 0x00015400011c7983 */ /* 0x000f280000100800 */
[----:B------:R0:W-:Y:S02]  /*1a650*/  STS.U16 [R33+UR8+0x14f00], R66 ;  /* 0x014f004221007988 */ /* 0x0001e40008000408 */
[----:B0-----:R-:W-:-:S06]  /*1a660*/  PRMT R66, RZ, 0x7610, R66 ;  /* 0x00007610ff427816 */ /* 0x001fcc0000000042 */
[----:B------:R0:W4:Y:S02]  /*1a670*/  @!P0 LDG.E.U16 R66, desc[UR24][R4.64] ;  /* 0x0000001804428981 */ /* 0x000124000c1e1500 */
[----:B0-----:R-:W-:Y:S02]  /*1a680*/  PRMT R4, RZ, 0x7610, R4 ;  /* 0x00007610ff047816 */ /* 0x001fe40000000004 */
[----:B------:R-:W-:Y:S01]  /*1a690*/  PRMT R5, RZ, 0x7610, R5 ;  /* 0x00007610ff057816 */ /* 0x000fe20000000005 */
[----:B------:R-:W-:Y:S04]  /*1a6a0*/  STS.U16 [R33+UR8+0x15300], R65 ;  /* 0x0153004121007988 */ /* 0x000fe80008000408 */
[----:B------:R3:W4:Y:S04]  /*1a6b0*/  @!P0 LDG.E.U16 R4, desc[UR24][R16.64] ;  /* 0x0000001810048981 */ /* 0x000728000c1e1500 */
[----:B------:R-:W-:Y:S04]  /*1a6c0*/  STS.U16 [R33+UR8+0x15700], R69 ;  /* 0x0157004521007988 */ /* 0x000fe80008000408 */
[----:B------:R-:W-:Y:S04]  /*1a6d0*/  STS.U16 [R33+UR8+0x15b00], R70 ;  /* 0x015b004621007988 */ /* 0x000fe80008000408 */
[----:B------:R0:W-:Y:S02]  /*1a6e0*/  STS.U16 [R33+UR8+0x15f00], R72 ;  /* 0x015f004821007988 */ /* 0x0001e40008000408 */
[----:B0-----:R-:W-:-:S02]  /*1a6f0*/  PRMT R72, RZ, 0x7610, R72 ;  /* 0x00007610ff487816 */ /* 0x001fc40000000048 */
[----:B------:R-:W-:Y:S04]  /*1a700*/  STS.U16 [R33+UR8+0x16300], R44 ;  /* 0x0163002c21007988 */ /* 0x000fe80008000408 */
[----:B------:R-:W-:Y:S04]  /*1a710*/  STS.U16 [R33+UR8+0x16700], R45 ;  /* 0x0167002d21007988 */ /* 0x000fe80008000408 */
[----:B------:R0:W-:Y:S02]  /*1a720*/  STS.U16 [R33+UR8+0x16b00], R71 ;  /* 0x016b004721007988 */ /* 0x0001e40008000408 */
[----:B0-----:R-:W-:Y:S01]  /*1a730*/  PRMT R71, RZ, 0x7610, R71 ;  /* 0x00007610ff477816 */ /* 0x001fe20000000047 */
[----:B---3--:R-:W-:-:S02]  /*1a740*/  @!P0 IMAD.MOV.U32 R16, RZ, RZ, R26 ;  /* 0x000000ffff108224 */ /* 0x008fc400078e001a */
[----:B------:R-:W3:Y:S01]  /*1a750*/  LDL R26, [R1+0x1a0] ;  /* 0x0001a000011a7983 */ /* 0x000ee20000100800 */
[----:B--2---:R-:W-:-:S03]  /*1a760*/  @!P0 IMAD.MOV.U32 R17, RZ, RZ, R27 ;  /* 0x000000ffff118224 */ /* 0x004fc600078e001b */
[----:B------:R-:W2:Y:S04]  /*1a770*/  LDL R27, [R1+0x19c] ;  /* 0x00019c00011b7983 */ /* 0x000ea80000100800 */
[----:B------:R0:W2:Y:S02]  /*1a780*/  @!P0 LDG.E.U16 R5, desc[UR24][R16.64] ;  /* 0x0000001810058981 */ /* 0x0000a4000c1e1500 */
[----:B0-----:R-:W-:Y:S02]  /*1a790*/  @!P0 IMAD.MOV.U32 R16, RZ, RZ, R31 ;  /* 0x000000ffff108224 */ /* 0x001fe400078e001f */
[----:B------:R-:W-:-:S05]  /*1a7a0*/  @!P0 IMAD.MOV.U32 R17, RZ, RZ, R32 ;  /* 0x000000ffff118224 */ /* 0x000fca00078e0020 */
[----:B------:R0:W2:Y:S02]  /*1a7b0*/  @!P0 LDG.E.U16 R72, desc[UR24][R16.64] ;  /* 0x0000001810488981 */ /* 0x0000a4000c1e1500 */
[----:B0-----:R-:W-:Y:S02]  /*1a7c0*/  @!P0 IMAD.MOV.U32 R16, RZ, RZ, R29 ;  /* 0x000000ffff108224 */ /* 0x001fe400078e001d */
[----:B------:R-:W-:Y:S01]  /*1a7d0*/  @!P0 IMAD.MOV.U32 R17, RZ, RZ, R30 ;  /* 0x000000ffff118224 */ /* 0x000fe200078e001e */
[----:B------:R-:W2:Y:S04]  /*1a7e0*/  LDL R29, [R1+0x1e0] ;  /* 0x0001e000011d7983 */ /* 0x000ea80000100800 */
[----:B------:R-:W2:Y:S04]  /*1a7f0*/  LDL R30, [R1+0x1dc] ;  /* 0x0001dc00011e7983 */ /* 0x000ea80000100800 */
[----:B------:R4:W2:Y:S02]  /*1a800*/  @!P0 LDG.E.U16 R71, desc[UR24][R16.64] ;  /* 0x0000001810478981 */ /* 0x0008a4000c1e1500 */
[----:B----4-:R-:W-:-:S02]  /*1a810*/  @!P0 IMAD.MOV.U32 R16, RZ, RZ, R25 ;  /* 0x000000ffff108224 */ /* 0x010fc400078e0019 */
[----:B------:R-:W-:Y:S01]  /*1a820*/  @!P0 IMAD.MOV.U32 R17, RZ, RZ, R28 ;  /* 0x000000ffff118224 */ /* 0x000fe200078e001c */
[----:B------:R-:W4:Y:S04]  /*1a830*/  LDL R25, [R1+0x220] ;  /* 0x0002200001197983 */ /* 0x000f280000100800 */
[----:B------:R-:W4:Y:S01]  /*1a840*/  LDL R28, [R1+0x21c] ;  /* 0x00021c00011c7983 */ /* 0x000f220000100800 */
[----:B------:R-:W-:-:S03]  /*1a850*/  PRMT R70, RZ, 0x7610, R70 ;  /* 0x00007610ff467816 */ /* 0x000fc60000000046 */
[----:B------:R-:W-:Y:S04]  /*1a860*/  STS.U16 [R33+UR8+0x16f00], R47 ;  /* 0x016f002f21007988 */ /* 0x000fe80008000408 */
[----:B------:R0:W-:Y:S01]  /*1a870*/  STS.U16 [R33+UR8+0x17300], R3 ;  /* 0x0173000321007988 */ /* 0x0001e20008000408 */
[----:B------:R-:W-:-:S03]  /*1a880*/  PRMT R69, RZ, 0x7610, R69 ;  /* 0x00007610ff457816 */ /* 0x000fc60000000045 */
[----:B------:R3:W4:Y:S04]  /*1a890*/  @!P0 LDG.E.U16 R70, desc[UR24][R16.64] ;  /* 0x0000001810468981 */ /* 0x000728000c1e1500 */
[----:B0-----:R-:W4:Y:S04]  /*1a8a0*/  LDL.LU R3, [R1+0x750] ;  /* 0x0007500001037983 */ /* 0x001f280000300800 */
[----:B------:R-:W4:Y:S04]  /*1a8b0*/  LDL R32, [R1+0x25c] ;  /* 0x00025c0001207983 */ /* 0x000f280000100800 */
[----:B------:R-:W4:Y:S04]  /*1a8c0*/  LDL R31, [R1+0x260] ;  /* 0x00026000011f7983 */ /* 0x000f280000100800 */
[----:B------:R0:W-:Y:S01]  /*1a8d0*/  STS.U16 [R33+UR8+0x17700], R6 ;  /* 0x0177000621007988 */ /* 0x0001e20008000408 */
[----:B------:R-:W-:-:S03]  /*1a8e0*/  PRMT R15, RZ, 0x7610, R15 ;  /* 0x00007610ff0f7816 */ /* 0x000fc6000000000f */
[----:B------:R-:W4:Y:S04]  /*1a8f0*/  LDL R42, [R1+0x11c] ;  /* 0x00011c00012a7983 */ /* 0x000f280000100800 */
[----:B------:R-:W4:Y:S01]  /*1a900*/  LDL R35, [R1+0x120] ;  /* 0x0001200001237983 */ /* 0x000f220000100800 */
[----:B0-----:R-:W-:Y:S01]  /*1a910*/  PRMT R6, RZ, 0x7610, R6 ;  /* 0x00007610ff067816 */ /* 0x001fe20000000006 */
[----:B---3--:R-:W-:Y:S02]  /*1a920*/  @!P0 IMAD.MOV.U32 R16, RZ, RZ, R26 ;  /* 0x000000ffff108224 */ /* 0x008fe400078e001a */
[----:B------:R-:W3:Y:S01]  /*1a930*/  LDL R26, [R1+0x2a0] ;  /* 0x0002a000011a7983 */ /* 0x000ee20000100800 */
[----:B--2---:R-:W-:-:S03]  /*1a940*/  @!P0 IMAD.MOV.U32 R17, RZ, RZ, R27 ;  /* 0x000000ffff118224 */ /* 0x004fc600078e001b */
[----:B------:R-:W2:Y:S04]  /*1a950*/  LDL R27, [R1+0x29c] ;  /* 0x00029c00011b7983 */ /* 0x000ea80000100800 */
[----:B------:R0:W2:Y:S02]  /*1a960*/  @!P0 LDG.E.U16 R69, desc[UR24][R16.64] ;  /* 0x0000001810458981 */ /* 0x0000a4000c1e1500 */
[----:B0-----:R-:W-:Y:S02]  /*1a970*/  @!P0 IMAD.MOV.U32 R16, RZ, RZ, R29 ;  /* 0x000000ffff108224 */ /* 0x001fe400078e001d */
[----:B------:R-:W2:Y:S01]  /*1a980*/  LDL R29, [R1+0x2e0] ;  /* 0x0002e000011d7983 */ /* 0x000ea20000100800 */
[----:B------:R-:W-:-:S03]  /*1a990*/  @!P0 IMAD.MOV.U32 R17, RZ, RZ, R30 ;  /* 0x000000ffff118224 */ /* 0x000fc600078e001e */
[----:B------:R-:W2:Y:S04]  /*1a9a0*/  LDL R30, [R1+0x2dc] ;  /* 0x0002dc00011e7983 */ /* 0x000ea80000100800 */
[----:B------:R4:W2:Y:S02]  /*1a9b0*/  @!P0 LDG.E.U16 R6, desc[UR24][R16.64] ;  /* 0x0000001810068981 */ /* 0x0008a4000c1e1500 */
[----:B----4-:R-:W-:Y:S02]  /*1a9c0*/  @!P0 IMAD.MOV.U32 R16, RZ, RZ, R25 ;  /* 0x000000ffff108224 */ /* 0x010fe400078e0019 */
[----:B------:R-:W4:Y:S01]  /*1a9d0*/  LDL R25, [R1+0x320] ;  /* 0x0003200001197983 */ /* 0x000f220000100800 */
[----:B------:R-:W-:-:S03]  /*1a9e0*/  @!P0 IMAD.MOV.U32 R17, RZ, RZ, R28 ;  /* 0x000000ffff118224 */ /* 0x000fc600078e001c */
[----:B------:R-:W4:Y:S04]  /*1a9f0*/  LDL R28, [R1+0x31c] ;  /* 0x00031c00011c7983 */ /* 0x000f280000100800 */
[----:B------:R0:W-:Y:S04]  /*1aa00*/  STS.U16 [R33+UR8+0x17b00], R7 ;  /* 0x017b000721007988 */ /* 0x0001e80008000408 */
[----:B------:R1:W-:Y:S01]  /*1aa10*/  STS.U16 [R33+UR8+0x17f00], R8 ;  /* 0x017f000821007988 */ /* 0x0003e20008000408 */
[----:B0-----:R-:W-:Y:S02]  /*1aa20*/  PRMT R7, RZ, 0x7610, R7 ;  /* 0x00007610ff077816 */ /* 0x001fe40000000007 */
[----:B-1----:R-:W-:Y:S01]  /*1aa30*/  PRMT R8, RZ, 0x7610, R8 ;  /* 0x00007610ff087816 */ /* 0x002fe20000000008 */
[----:B------:R-:W4:Y:S04]  /*1aa40*/  LDL R33, [R1+0x15c] ;  /* 0x00015c0001217983 */ /* 0x000f280000100800 */
[----:B------:R0:W4:Y:S04]  /*1aa50*/  @!P0 LDG.E.U16 R7, desc[UR24][R16.64] ;  /* 0x0000001810078981 */ /* 0x000128000c1e1500 */
[----:B------:R1:W-:Y:S01]  /*1aa60*/  STS.U16 [R3+UR8+0x8000], R9 ;  /* 0x0080000903007988 */ /* 0x0003e20008000408 */
[----:B0-----:R-:W-:-:S02]  /*1aa70*/  @!P0 IMAD.MOV.U32 R16, RZ, RZ, R31 ;  /* 0x000000ffff108224 */ /* 0x001fc400078e001f */
[----:B------:R-:W-:Y:S01]  /*1aa80*/  @!P0 IMAD.MOV.U32 R17, RZ, RZ, R32 ;  /* 0x000000ffff118224 */ /* 0x000fe200078e0020 */
[----:B------:R0:W-:Y:S01]  /*1aa90*/  STS.U16 [R3+UR8+0x8400], R10 ;  /* 0x0084000a03007988 */ /* 0x0001e20008000408 */
[----:B-1----:R-:W-:-:S03]  /*1aaa0*/  PRMT R9, RZ, 0x7610, R9 ;  /* 0x00007610ff097816 */ /* 0x002fc60000000009 */
[----:B------:R3:W4:Y:S04]  /*1aab0*/  @!P0 LDG.E.U16 R8, desc[UR24][R16.64] ;  /* 0x0000001810088981 */ /* 0x000728000c1e1500 */
[----:B------:R-:W4:Y:S01]  /*1aac0*/  LDL R32, [R1+0x3b8] ;  /* 0x0003b80001207983 */ /* 0x000f220000100800 */
[----:B0-----:R-:W-:-:S03]  /*1aad0*/  PRMT R10, RZ, 0x7610, R10 ;  /* 0x00007610ff0a7816 */ /* 0x001fc6000000000a */
[----:B------:R-:W4:Y:S01]  /*1aae0*/  LDL R31, [R1+0x3bc] ;  /* 0x0003bc00011f7983 */ /* 0x000f220000100800 */
[----:B---3--:R-:W-:-:S03]  /*1aaf0*/  @!P0 IMAD.MOV.U32 R16, RZ, RZ, R26 ;  /* 0x000000ffff108224 */ /* 0x008fc600078e001a */
        /* <DEDUP_REMOVED lines=16> */
[----:B-1----:R-:W-:-:S04]  /*1ac00*/  PRMT R12, RZ, 0x7610, R12 ;  /* 0x00007610ff0c7816 */ /* 0x002fc8000000000c */
[----:B------:R3:W4:Y:S04]  /*1ac10*/  @!P0 LDG.E.U16 R11, desc[UR24][R16.64] ;  /* 0x00000018100b8981 */ /* 0x000728000c1e1500 */
[----:B------:R0:W-:Y:S04]  /*1ac20*/  STS.U16 [R3+UR8+0x9000], R13 ;  /* 0x0090000d03007988 */ /* 0x0001e80008000408 */
[----:B------:R1:W-:Y:S01]  /*1ac30*/  STS.U16 [R3+UR8+0x9400], R14 ;  /* 0x0094000e03007988 */ /* 0x0003e20008000408 */
[----:B0-----:R-:W-:Y:S02]  /*1ac40*/  PRMT R13, RZ, 0x7610, R13 ;  /* 0x00007610ff0d7816 */ /* 0x001fe4000000000d */
[----:B-1----:R-:W-:Y:S01]  /*1ac50*/  PRMT R14, RZ, 0x7610, R14 ;  /* 0x00007610ff0e7816 */ /* 0x002fe2000000000e */
[----:B---3--:R-:W-:-:S02]  /*1ac60*/  @!P0 IMAD.MOV.U32 R16, RZ, RZ, R26 ;  /* 0x000000ffff108224 */ /* 0x008fc400078e001a */
[----:B------:R-:W3:Y:S01]  /*1ac70*/  LDL R26, [R1+0x41c] ;  /* 0x00041c00011a7983 */ /* 0x000ee20000100800 */
[----:B--2---:R-:W-:-:S03]  /*1ac80*/  @!P0 IMAD.MOV.U32 R17, RZ, RZ, R27 ;  /* 0x000000ffff118224 */ /* 0x004fc600078e001b */
[----:B------:R-:W3:Y:S04]  /*1ac90*/  LDL R27, [R1+0x418] ;  /* 0x00041800011b7983 */ /* 0x000ee80000100800 */
[----:B------:R0:W2:Y:S02]  /*1aca0*/  @!P0 LDG.E.U16 R12, desc[UR24][R16.64] ;  /* 0x00000018100c8981 */ /* 0x0000a4000c1e1500 */
[----:B0-----:R-:W-:Y:S02]  /*1acb0*/  @!P0 IMAD.MOV.U32 R16, RZ, RZ, R29 ;  /* 0x000000ffff108224 */ /* 0x001fe400078e001d */
[----:B------:R-:W2:Y:S01]  /*1acc0*/  LDL R29, [R1+0x444] ;  /* 0x00044400011d7983 */ /* 0x000ea20000100800 */
[----:B------:R-:W-:-:S03]  /*1acd0*/  @!P0 IMAD.MOV.U32 R17, RZ, RZ, R30 ;  /* 0x000000ffff118224 */ /* 0x000fc600078e001e */
[----:B------:R-:W2:Y:S04]  /*1ace0*/  LDL R30, [R1+0x440] ;  /* 0x00044000011e7983 */ /* 0x000ea80000100800 */
[----:B------:R0:W2:Y:S02]  /*1acf0*/  @!P0 LDG.E.U16 R13, desc[UR24][R16.64] ;  /* 0x00000018100d8981 */ /* 0x0000a4000c1e1500 */
[----:B0-----:R-:W-:Y:S02]  /*1ad00*/  @!P0 IMAD.MOV.U32 R16, RZ, RZ, R31 ;  /* 0x000000ffff108224 */ /* 0x001fe400078e001f */
[----:B------:R-:W-:Y:S01]  /*1ad10*/  @!P0 IMAD.MOV.U32 R17, RZ, RZ, R32 ;  /* 0x000000ffff118224 */ /* 0x000fe200078e0020 */
[----:B------:R-:W2:Y:S04]  /*1ad20*/  LDL R31, [R1+0x1a4] ;  /* 0x0001a400011f7983 */ /* 0x000ea80000100800 */
[----:B------:R4:W2:Y:S04]  /*1ad30*/  @!P0 LDG.E.U16 R14, desc[UR24][R16.64] ;  /* 0x00000018100e8981 */ /* 0x0008a8000c1e1500 */
[----:B------:R-:W2:Y:S01]  /*1ad40*/  LDL R32, [R1+0x160] ;  /* 0x0001600001207983 */ /* 0x000ea20000100800 */
[----:B----4-:R-:W-:-:S02]  /*1ad50*/  @!P0 IMAD.MOV.U32 R16, RZ, RZ, R25 ;  /* 0x000000ffff108224 */ /* 0x010fc400078e0019 */
[----:B------:R-:W-:Y:S01]  /*1ad60*/  @!P0 IMAD.MOV.U32 R17, RZ, RZ, R28 ;  /* 0x000000ffff118224 */ /* 0x000fe200078e001c */
[----:B------:R-:W4:Y:S04]  /*1ad70*/  LDL R25, [R1+0xe0] ;  /* 0x0000e00001197983 */ /* 0x000f280000100800 */
[----:B------:R-:W4:Y:S04]  /*1ad80*/  LDL R28, [R1+0xdc] ;  /* 0x0000dc00011c7983 */ /* 0x000f280000100800 */
[----:B------:R0:W4:Y:S02]  /*1ad90*/  @!P0 LDG.E.U16 R15, desc[UR24][R16.64] ;  /* 0x00000018100f8981 */ /* 0x000124000c1e1500 */
[----:B0-----:R-:W-:-:S02]  /*1ada0*/  PRMT R16, RZ, 0x7610, R16 ;  /* 0x00007610ff107816 */ /* 0x001fc40000000010 */
[----:B------:R4:W-:Y:S01]  /*1adb0*/  STS.U16 [R3+UR8+0xa400], R24 ;  /* 0x00a4001803007988 */ /* 0x0009e20008000408 */
[----:B------:R-:W-:-:S03]  /*1adc0*/  PRMT R17, RZ, 0x7610, R17 ;  /* 0x00007610ff117816 */ /* 0x000fc60000000011 */
[----:B---3--:R2:W3:Y:S02]  /*1add0*/  @!P0 LDG.E.U16 R16, desc[UR24][R26.64] ;  /* 0x000000181a108981 */ /* 0x0084e4000c1e1500 */
[----:B--2---:R-:W-:Y:S02]  /*1ade0*/  @!P0 IMAD.MOV.U32 R27, RZ, RZ, R30 ;  /* 0x000000ffff1b8224 */ /* 0x004fe400078e001e */
[----:B------:R-:W2:Y:S01]  /*1adf0*/  LDL R30, [R1+0x1a8] ;  /* 0x0001a800011e7983 */ /* 0x000ea20000100800 */
[----:B------:R-:W-:-:S03]  /*1ae00*/  @!P0 IMAD.MOV.U32 R26, RZ, RZ, R29 ;  /* 0x000000ffff1a8224 */ /* 0x000fc600078e001d */
[----:B------:R-:W3:Y:S04]  /*1ae10*/  LDL R29, [R1+0x1e4] ;  /* 0x0001e400011d7983 */ /* 0x000ee80000100800 */
[----:B------:R-:W3:Y:S04]  /*1ae20*/  @!P0 LDG.E.U16 R17, desc[UR24][R26.64] ;  /* 0x000000181a118981 */ /* 0x000ee8000c1e1500 */
[----:B------:R-:W3:Y:S04]  /*1ae30*/  LDL R27, [R1+0x224] ;  /* 0x00022400011b7983 */ /* 0x000ee80000100800 */
[----:B------:R-:W3:Y:S01]  /*1ae40*/  LDL R26, [R1+0x228] ;  /* 0x00022800011a7983 */ /* 0x000ee20000100800 */
[----:B----4-:R-:W-:-:S02]  /*1ae50*/  @!P0 IMAD.MOV.U32 R24, RZ, RZ, R25 ;  /* 0x000000ffff188224 */ /* 0x010fc400078e0019 */
[----:B------:R-:W-:Y:S02]  /*1ae60*/  @!P0 IMAD.MOV.U32 R25, RZ, RZ, R28 ;  /* 0x000000ffff198224 */ /* 0x000fe400078e001c */
[----:B------:R-:W4:Y:S01]  /*1ae70*/  LDL R28, [R1+0x1e8] ;  /* 0x0001e800011c7983 */ /* 0x000f220000100800 */
[----:B------:R-:W-:Y:S02]  /*1ae80*/  PRMT R65, RZ, 0x7610, R65 ;  /* 0x00007610ff417816 */ /* 0x000fe40000000041 */
[----:B------:R-:W-:-:S04]  /*1ae90*/  PRMT R64, RZ, 0x7610, R64 ;  /* 0x00007610ff407816 */ /* 0x000fc80000000040 */
[----:B------:R0:W4:Y:S04]  /*1aea0*/  @!P0 LDG.E.U16 R65, desc[UR24][R24.64] ;  /* 0x0000001818418981 */ /* 0x000128000c1e1500 */
[----:B------:R1:W-:Y:S01]  /*1aeb0*/  STS.U16 [R3+UR8+0xac00], R18 ;  /* 0x00ac001203007988 */ /* 0x0003e20008000408 */
[----:B0-----:R-:W-:Y:S02]  /*1aec0*/  @!P0 IMAD.MOV.U32 R24, RZ, RZ, R35 ;  /* 0x000000ffff188224 */ /* 0x001fe400078e0023 */
[----:B------:R-:W-:Y:S01]  /*1aed0*/  @!P0 IMAD.MOV.U32 R25, RZ, RZ, R42 ;  /* 0x000000ffff198224 */ /* 0x000fe200078e002a */
[----:B-1----:R-:W-:-:S04]  /*1aee0*/  PRMT R18, RZ, 0x7610, R18 ;  /* 0x00007610ff127816 */ /* 0x002fc80000000012 */
[----:B------:R0:W4:Y:S04]  /*1aef0*/  @!P0 LDG.E.U16 R64, desc[UR24][R24.64] ;  /* 0x0000001818408981 */ /* 0x000128000c1e1500 */
[----:B------:R1:W-:Y:S01]  /*1af00*/  STS.U16 [R3+UR8+0xb000], R19 ;  /* 0x00b0001303007988 */ /* 0x0003e20008000408 */
[----:B0-----:R-:W-:Y:S02]  /*1af10*/  @!P0 IMAD.MOV.U32 R24, RZ, RZ, R32 ;  /* 0x000000ffff188224 */ /* 0x001fe400078e0020 */
[----:B------:R-:W-:Y:S01]  /*1af20*/  @!P0 IMAD.MOV.U32 R25, RZ, RZ, R33 ;  /* 0x000000ffff198224 */ /* 0x000fe200078e0021 */
[----:B------:R-:W4:Y:S01]  /*1af30*/  LDL R32, [R1+0x268] ;  /* 0x0002680001207983 */ /* 0x000f220000100800 */
[----:B-1----:R-:W-:-:S03]  /*1af40*/  PRMT R19, RZ, 0x7610, R19 ;  /* 0x00007610ff137816 */ /* 0x002fc60000000013 */
[----:B------:R0:W4:Y:S04]  /*1af50*/  @!P0 LDG.E.U16 R18, desc[UR24][R24.64] ;  /* 0x0000001818128981 */ /* 0x000128000c1e1500 */
[----:B------:R-:W4:Y:S01]  /*1af60*/  LDL R33, [R1+0x264] ;  /* 0x0002640001217983 */ /* 0x000f220000100800 */
[----:B0-----:R-:W-:-:S03]  /*1af70*/  @!P0 IMAD.MOV.U32 R25, RZ, RZ, R31 ;  /* 0x000000ffff198224 */ /* 0x001fc600078e001f */
[----:B------:R0:W-:Y:S04]  /*1af80*/  STS.U16 [R3+UR8+0xb400], R20 ;  /* 0x00b4001403007988 */ /* 0x0001e80008000408 */
[----:B------:R-:W4:Y:S01]  /*1af90*/  LDL R31, [R1+0x324] ;  /* 0x00032400011f7983 */ /* 0x000f220000100800 */
[----:B0-----:R-:W-:Y:S01]  /*1afa0*/  PRMT R20, RZ, 0x7610, R20 ;  /* 0x00007610ff147816 */ /* 0x001fe20000000014 */
[----:B--2---:R-:W-:Y:S02]  /*1afb0*/  @!P0 IMAD.MOV.U32 R24, RZ, RZ, R30 ;  /* 0x000000ffff188224 */ /* 0x004fe400078e001e */
[----:B------:R-:W2:Y:S04]  /*1afc0*/  LDL R30, [R1+0x328] ;  /* 0x00032800011e7983 */ /* 0x000ea80000100800 */
[----:B------:R3:W2:Y:S02]  /*1afd0*/  @!P0 LDG.E.U16 R19, desc[UR24][R24.64] ;  /* 0x0000001818138981 */ /* 0x0006a4000c1e1500 */
[----:B---3--:R-:W-:-:S02]  /*1afe0*/  @!P0 IMAD.MOV.U32 R25, RZ, RZ, R29 ;  /* 0x000000ffff198224 */ /* 0x008fc400078e001d */
[----:B------:R-:W3:Y:S01]  /*1aff0*/  LDL R29, [R1+0x2a4] ;  /* 0x0002a400011d7983 */ /* 0x000ee20000100800 */
[----:B----4-:R-:W-:-:S03]  /*1b000*/  @!P0 IMAD.MOV.U32 R24, RZ, RZ, R28 ;  /* 0x000000ffff188224 */ /* 0x010fc600078e001c */
[----:B------:R-:W4:Y:S04]  /*1b010*/  LDL R28, [R1+0x2a8] ;  /* 0x0002a800011c7983 */ /* 0x000f280000100800 */
[----:B------:R0:W2:Y:S02]  /*1b020*/  @!P0 LDG.E.U16 R20, desc[UR24][R24.64] ;  /* 0x0000001818148981 */ /* 0x0000a4000c1e1500 */
[----:B0-----:R-:W-:Y:S02]  /*1b030*/  @!P0 IMAD.MOV.U32 R24, RZ, RZ, R26 ;  /* 0x000000ffff188224 */ /* 0x001fe400078e001a */
[----:B------:R-:W-:Y:S01]  /*1b040*/  @!P0 IMAD.MOV.U32 R25, RZ, RZ, R27 ;  /* 0x000000ffff198224 */ /* 0x000fe200078e001b */
[----:B------:R-:W2:Y:S04]  /*1b050*/  LDL R26, [R1+0x2e8] ;  /* 0x0002e800011a7983 */ /* 0x000ea80000100800 */
[----:B------:R-:W2:Y:S04]  /*1b060*/  LDL R27, [R1+0x2e4] ;  /* 0x0002e400011b7983 */ /* 0x000ea80000100800 */
[----:B------:R0:W-:Y:S04]  /*1b070*/  STS.U16 [R3+UR8+0xb800], R21 ;  /* 0x00b8001503007988 */ /* 0x0001e80008000408 */
[----:B------:R1:W-:Y:S01]  /*1b080*/  STS.U16 [R3+UR8+0xbc00], R22 ;  /* 0x00bc001603007988 */ /* 0x0003e20008000408 */
[----:B0-----:R-:W-:-:S03]  /*1b090*/  PRMT R21, RZ, 0x7610, R21 ;  /* 0x00007610ff157816 */ /* 0x001fc60000000015 */
[----:B------:R0:W-:Y:S01]  /*1b0a0*/  STS.U16 [R3+UR8+0xa000], R77 ;  /* 0x00a0004d03007988 */ /* 0x0001e20008000408 */
[----:B-1----:R-:W-:-:S03]  /*1b0b0*/  PRMT R22, RZ, 0x7610, R22 ;  /* 0x00007610ff167816 */ /* 0x002fc60000000016 */
[----:B------:R1:W2:Y:S01]  /*1b0c0*/  @!P0 LDG.E.U16 R21, desc[UR24][R24.64] ;  /* 0x0000001818158981 */ /* 0x0002a2000c1e1500 */
[----:B0-----:R-:W-:-:S03]  /*1b0d0*/  LOP3.LUT R77, R3, 0x10, RZ, 0x3c, !PT ;  /* 0x00000010034d7812 */ /* 0x001fc600078e3cff */
[----:B------:R-:W-:Y:S01]  /*1b0e0*/  STS.U16 [R3+UR8+0x9800], R82 ;  /* 0x0098005203007988 */ /* 0x000fe20008000408 */
[----:B-1----:R-:W-:Y:S02]  /*1b0f0*/  @!P0 IMAD.MOV.U32 R24, RZ, RZ, R32 ;  /* 0x000000ffff188224 */ /* 0x002fe400078e0020 */
[----:B------:R-:W-:Y:S01]  /*1b100*/  @!P0 IMAD.MOV.U32 R25, RZ, RZ, R33 ;  /* 0x000000ffff198224 */ /* 0x000fe200078e0021 */
[----:B------:R-:W-:Y:S04]  /*1b110*/  STS.U16 [R3+UR8+0x9c00], R79 ;  /* 0x009c004f03007988 */ /* 0x000fe80008000408 */
[----:B------:R0:W-:Y:S04]  /*1b120*/  STS.U16 [R3+UR8+0xa800], R23 ;  /* 0x00a8001703007988 */ /* 0x0001e80008000408 */
[----:B------:R3:W2:Y:S04]  /*1b130*/  @!P0 LDG.E.U16 R22, desc[UR24][R24.64] ;  /* 0x0000001818168981 */ /* 0x0006a8000c1e1500 */
[----:B------:R1:W-:Y:S01]  /*1b140*/  STS.U16 [R77+UR8+0x8080], R0 ;  /* 0x008080004d007988 */ /* 0x0003e20008000408 */
[----:B0-----:R-:W-:-:S03]  /*1b150*/  PRMT R23, RZ, 0x7610, R23 ;  /* 0x00007610ff177816 */ /* 0x001fc60000000017 */
[----:B-1----:R-:W5:Y:S04]  /*1b160*/  LDL.LU R0, [R1+0x74c] ;  /* 0x00074c0001007983 */ /* 0x002f680000300800 */
[----:B------:R-:W2:Y:S04]  /*1b170*/  LDL R44, [R1+0x390] ;  /* 0x00039000012c7983 */ /* 0x000ea80000100800 */
[----:B------:R-:W2:Y:S04]  /*1b180*/  LDL R43, [R1+0x394] ;  /* 0x00039400012b7983 */ /* 0x000ea80000100800 */
[----:B------:R-:W2:Y:S04]  /*1b190*/  LDL R35, [R1+0x3f4] ;  /* 0x0003f40001237983 */ /* 0x000ea80000100800 */
[----:B------:R-:W2:Y:S04]  /*1b1a0*/  LDL R42, [R1+0x3f0] ;  /* 0x0003f000012a7983 */ /* 0x000ea80000100800 */
[----:B------:R-:W2:Y:S04]  /*1b1b0*/  LDL R33, [R1+0x420] ;  /* 0x0004200001217983 */ /* 0x000ea80000100800 */
[----:B------:R-:W2:Y:S04]  /*1b1c0*/  LDL R32, [R1+0x424] ;  /* 0x0004240001207983 */ /* 0x000ea80000100800 */
[----:B------:R-:W2:Y:S04]  /*1b1d0*/  LDL R47, [R1+0x448] ;  /* 0x00044800012f7983 */ /* 0x000ea80000100800 */
[----:B------:R-:W2:Y:S01]  /*1b1e0*/  LDL R45, [R1+0x44c] ;  /* 0x00044c00012d7983 */ /* 0x000ea20000100800 */
[----:B---3--:R-:W-:-:S02]  /*1b1f0*/  @!P0 IMAD.MOV.U32 R25, RZ, RZ, R29 ;  /* 0x000000ffff198224 */ /* 0x008fc400078e001d */
[----:B----4-:R-:W-:Y:S01]  /*1b200*/  @!P0 IMAD.MOV.U32 R24, RZ, RZ, R28 ;  /* 0x000000ffff188224 */ /* 0x010fe200078e001c */
[----:B------:R-:W3:Y:S04]  /*1b210*/  LDL R29, [R1+0x360] ;  /* 0x00036000011d7983 */ /* 0x000ee80000100800 */
[----:B------:R-:W3:Y:S04]  /*1b220*/  LDL R28, [R1+0x364] ;  /* 0x00036400011c7983 */ /* 0x000ee80000100800 */
[----:B------:R0:W4:Y:S04]  /*1b230*/  @!P0 LDG.E.U16 R23, desc[UR24][R24.64] ;  /* 0x0000001818178981 */ /* 0x000128000c1e1500 */
[----:B------:R-:W-:Y:S04]  /*1b240*/  STS.U16 [R77+UR8+0x8480], R91 ;  /* 0x0084805b4d007988 */ /* 0x000fe80008000408 */
[----:B------:R-:W4:Y:S01]  /*1b250*/  LDL R79, [R1+0x168] ;  /* 0x00016800014f7983 */ /* 0x000f220000100800 */
[----:B0-----:R-:W-:-:S03]  /*1b260*/  PRMT R24, RZ, 0x7610, R24 ;  /* 0x00007610ff187816 */ /* 0x001fc60000000018 */
[----:B------:R-:W4:Y:S04]  /*1b270*/  LDL R82, [R1+0x39c] ;  /* 0x00039c0001527983 */ /* 0x000f280000100800 */
[----:B--2---:R0:W2:Y:S02]  /*1b280*/  @!P0 LDG.E.U16 R24, desc[UR24][R26.64] ;  /* 0x000000181a188981 */ /* 0x0040a4000c1e1500 */
[----:B0-----:R-:W-:Y:S02]  /*1b290*/  @!P0 IMAD.MOV.U32 R26, RZ, RZ, R30 ;  /* 0x000000ffff1a8224 */ /* 0x001fe400078e001e */
[----:B------:R-:W-:Y:S01]  /*1b2a0*/  @!P0 IMAD.MOV.U32 R27, RZ, RZ, R31 ;  /* 0x000000ffff1b8224 */ /* 0x000fe200078e001f */
[----:B------:R-:W2:Y:S04]  /*1b2b0*/  LDL R30, [R1+0x3c4] ;  /* 0x0003c400011e7983 */ /* 0x000ea80000100800 */
[----:B------:R-:W2:Y:S01]  /*1b2c0*/  LDL R31, [R1+0x3c0] ;  /* 0x0003c000011f7983 */ /* 0x000ea20000100800 */
[----:B------:R-:W-:-:S06]  /*1b2d0*/  PRMT R25, RZ, 0x7610, R25 ;  /* 0x00007610ff197816 */ /* 0x000fcc0000000019 */
[----:B------:R0:W4:Y:S02]  /*1b2e0*/  @!P0 LDG.E.U16 R25, desc[UR24][R26.64] ;  /* 0x000000181a198981 */ /* 0x000124000c1e1500 */
[----:B0-----:R-:W-:Y:S02]  /*1b2f0*/  PRMT R26, RZ, 0x7610, R26 ;  /* 0x00007610ff1a7816 */ /* 0x001fe4000000001a */
[----:B------:R-:W-:-:S04]  /*1b300*/  PRMT R27, RZ, 0x7610, R27 ;  /* 0x00007610ff1b7816 */ /* 0x000fc8000000001b */
[----:B---3--:R0:W3:Y:S02]  /*1b310*/  @!P0 LDG.E.U16 R26, desc[UR24][R28.64] ;  /* 0x000000181c1a8981 */ /* 0x0080e4000c1e1500 */
[----:B0-----:R-:W-:Y:S02]  /*1b320*/  @!P0 IMAD.MOV.U32 R28, RZ, RZ, R43 ;  /* 0x000000ffff1c8224 */ /* 0x001fe400078e002b */
[----:B------:R-:W-:Y:S01]  /*1b330*/  @!P0 IMAD.MOV.U32 R29, RZ, RZ, R44 ;  /* 0x000000ffff1d8224 */ /* 0x000fe200078e002c */
[----:B------:R-:W3:Y:S04]  /*1b340*/  LDL R43, [R1+0x124] ;  /* 0x00012400012b7983 */ /* 0x000ee80000100800 */
[----:B------:R0:W3:Y:S04]  /*1b350*/  @!P0 LDG.E.U16 R27, desc[UR24][R28.64] ;  /* 0x000000181c1b8981 */ /* 0x0000e8000c1e1500 */
[----:B------:R-:W3:Y:S01]  /*1b360*/  LDL R44, [R1+0xe4] ;  /* 0x0000e400012c7983 */ /* 0x000ee20000100800 */
[----:B0-----:R-:W-:-:S06]  /*1b370*/  PRMT R28, RZ, 0x7610, R28 ;  /* 0x00007610ff1c7816 */ /* 0x001fcc000000001c */
[----:B--2---:R0:W2:Y:S02]  /*1b380*/  @!P0 LDG.E.U16 R28, desc[UR24][R30.64] ;  /* 0x000000181e1c8981 */ /* 0x0040a4000c1e1500 */
[----:B0-----:R-:W-:Y:S02]  /*1b390*/  @!P0 IMAD.MOV.U32 R30, RZ, RZ, R35 ;  /* 0x000000ffff1e8224 */ /* 0x001fe400078e0023 */
[----:B------:R-:W2:Y:S01]  /*1b3a0*/  LDL R35, [R1+0xe8] ;  /* 0x0000e80001237983 */ /* 0x000ea20000100800 */
[----:B------:R-:W-:-:S03]  /*1b3b0*/  @!P0 IMAD.MOV.U32 R31, RZ, RZ, R42 ;  /* 0x000000ffff1f8224 */ /* 0x000fc600078e002a */
[----:B------:R-:W4:Y:S01]  /*1b3c0*/  LDL R42, [R1+0x128] ;  /* 0x00012800012a7983 */ /* 0x000f220000100800 */
[----:B------:R-:W-:-:S03]  /*1b3d0*/  PRMT R29, RZ, 0x7610, R29 ;  /* 0x00007610ff1d7816 */ /* 0x000fc6000000001d */
[----:B------:R-:W-:Y:S04]  /*1b3e0*/  STS.U16 [R77+UR8+0x8880], R89 ;  /* 0x008880594d007988 */ /* 0x000fe80008000408 */
[----:B------:R-:W-:Y:S04]  /*1b3f0*/  STS.U16 [R77+UR8+0x8c80], R87 ;  /* 0x008c80574d007988 */ /* 0x000fe80008000408 */
[----:B------:R-:W-:Y:S04]  /*1b400*/  STS.U16 [R77+UR8+0x9080], R85 ;  /* 0x009080554d007988 */ /* 0x000fe80008000408 */
[----:B------:R0:W4:Y:S04]  /*1b410*/  @!P0 LDG.E.U16 R29, desc[UR24][R30.64] ;  /* 0x000000181e1d8981 */ /* 0x000128000c1e1500 */
[----:B------:R1:W-:Y:S04]  /*1b420*/  STS.U16 [R77+UR8+0x9480], R83 ;  /* 0x009480534d007988 */ /* 0x0003e80008000408 */
[----:B------:R1:W-:Y:S01]  /*1b430*/  STS.U16 [R77+UR8+0x9880], R81 ;  /* 0x009880514d007988 */ /* 0x0003e20008000408 */
[----:B0-----:R-:W-:-:S03]  /*1b440*/  PRMT R30, RZ, 0x7610, R30 ;  /* 0x00007610ff1e7816 */ /* 0x001fc6000000001e */
[----:B------:R0:W-:Y:S01]  /*1b450*/  STS.U16 [R77+UR8+0x9c80], R78 ;  /* 0x009c804e4d007988 */ /* 0x0001e20008000408 */
[----:B------:R-:W-:-:S03]  /*1b460*/  PRMT R31, RZ, 0x7610, R31 ;  /* 0x00007610ff1f7816 */ /* 0x000fc6000000001f */
[----:B-1----:R-:W4:Y:S04]  /*1b470*/  LDL R83, [R1+0x398] ;  /* 0x0003980001537983 */ /* 0x002f280000100800 */
[----:B------:R-:W4:Y:S04]  /*1b480*/  LDL R81, [R1+0x164] ;  /* 0x0001640001517983 */ /* 0x000f280000100800 */
[----:B------:R-:W-:Y:S04]  /*1b490*/  STS.U16 [R77+UR8+0xa080], R76 ;  /* 0x00a0804c4d007988 */ /* 0x000fe80008000408 */
[----:B------:R1:W4:Y:S04]  /*1b4a0*/  @!P0 LDG.E.U16 R30, desc[UR24][R32.64] ;  /* 0x00000018201e8981 */ /* 0x000328000c1e1500 */
[----:B------:R2:W-:Y:S04]  /*1b4b0*/  STS.U16 [R77+UR8+0xa480], R34 ;  /* 0x00a480224d007988 */ /* 0x0005e80008000408 */
[----:B0-----:R-:W4:Y:S01]  /*1b4c0*/  LDL R78, [R1+0x1ac] ;  /* 0x0001ac00014e7983 */ /* 0x001f220000100800 */
[----:B-1----:R-:W-:-:S02]  /*1b4d0*/  @!P0 IMAD.MOV.U32 R32, RZ, RZ, R45 ;  /* 0x000000ffff208224 */ /* 0x002fc400078e002d */
[----:B------:R-:W-:Y:S01]  /*1b4e0*/  @!P0 IMAD.MOV.U32 R33, RZ, RZ, R47 ;  /* 0x000000ffff218224 */ /* 0x000fe200078e002f */
[----:B------:R-:W4:Y:S04]  /*1b4f0*/  LDL R45, [R1+0x1ec] ;  /* 0x0001ec00012d7983 */ /* 0x000f280000100800 */
[----:B------:R-:W4:Y:S04]  /*1b500*/  LDL R47, [R1+0x1b0] ;  /* 0x0001b000012f7983 */ /* 0x000f280000100800 */
[----:B------:R0:W4:Y:S04]  /*1b510*/  @!P0 LDG.E.U16 R31, desc[UR24][R32.64] ;  /* 0x00000018201f8981 */ /* 0x000128000c1e1500 */
[----:B------:R-:W4:Y:S04]  /*1b520*/  LDL R87, [R1+0x3c8] ;  /* 0x0003c80001577983 */ /* 0x000f280000100800 */
[----:B------:R-:W4:Y:S01]  /*1b530*/  LDL R85, [R1+0x428] ;  /* 0x0004280001557983 */ /* 0x000f220000100800 */
[----:B0-----:R-:W-:Y:S01]  /*1b540*/  PRMT R32, RZ, 0x7610, R32 ;  /* 0x00007610ff207816 */ /* 0x001fe20000000020 */
[----:B--2---:R-:W-:-:S02]  /*1b550*/  @!P0 IMAD.MOV.U32 R34, RZ, RZ, R35 ;  /* 0x000000ffff228224 */ /* 0x004fc400078e0023 */
[----:B---3--:R-:W-:Y:S02]  /*1b560*/  @!P0 IMAD.MOV.U32 R35, RZ, RZ, R44 ;  /* 0x000000ffff238224 */ /* 0x008fe400078e002c */
[----:B------:R-:W2:Y:S04]  /*1b570*/  LDL R44, [R1+0x1f0] ;  /* 0x0001f000012c7983 */ /* 0x000ea80000100800 */
[----:B------:R4:W3:Y:S02]  /*1b580*/  @!P0 LDG.E.U16 R32, desc[UR24][R34.64] ;  /* 0x0000001822208981 */ /* 0x0008e4000c1e1500 */
[----:B----4-:R-:W-:Y:S02]  /*1b590*/  @!P0 IMAD.MOV.U32 R34, RZ, RZ, R42 ;  /* 0x000000ffff228224 */ /* 0x010fe400078e002a */
[----:B------:R-:W-:Y:S01]  /*1b5a0*/  @!P0 IMAD.MOV.U32 R35, RZ, RZ, R43 ;  /* 0x000000ffff238224 */ /* 0x000fe200078e002b */
[----:B------:R-:W4:Y:S04]  /*1b5b0*/  LDL R42, [R1+0x230] ;  /* 0x00023000012a7983 */ /* 0x000f280000100800 */
[----:B------:R-:W3:Y:S01]  /*1b5c0*/  LDL R43, [R1+0x22c] ;  /* 0x00022c00012b7983 */ /* 0x000ee20000100800 */
[----:B------:R-:W-:-:S03]  /*1b5d0*/  PRMT R33, RZ, 0x7610, R33 ;  /* 0x00007610ff217816 */ /* 0x000fc60000000021 */
[----:B------:R0:W-:Y:S04]  /*1b5e0*/  STS.U16 [R77+UR8+0xa880], R37 ;  /* 0x00a880254d007988 */ /* 0x0001e80008000408 */
[----:B------:R1:W3:Y:S04]  /*1b5f0*/  @!P0 LDG.E.U16 R33, desc[UR24][R34.64] ;  /* 0x0000001822218981 */ /* 0x0002e8000c1e1500 */
[----:B------:R1:W-:Y:S01]  /*1b600*/  STS.U16 [R77+UR8+0xac80], R36 ;  /* 0x00ac80244d007988 */ /* 0x0003e20008000408 */
[----:B0-----:R-:W-:-:S03]  /*1b610*/  @!P0 IMAD.MOV.U32 R37, RZ, RZ, R81 ;  /* 0x000000ffff258224 */ /* 0x001fc600078e0051 */
[----:B------:R-:W3:Y:S01]  /*1b620*/  LDL R81, [R1+0x26c] ;  /* 0x00026c0001517983 */ /* 0x000ee20000100800 */
[----:B-1----:R-:W-:Y:S01]  /*1b630*/  PRMT R34, RZ, 0x7610, R34 ;  /* 0x00007610ff227816 */ /* 0x002fe20000000022 */
[----:B------:R-:W-:Y:S02]  /*1b640*/  @!P0 IMAD.MOV.U32 R36, RZ, RZ, R79 ;  /* 0x000000ffff248224 */ /* 0x000fe400078e004f */
[----:B------:R-:W3:Y:S01]  /*1b650*/  LDL R79, [R1+0x270] ;  /* 0x00027000014f7983 */ /* 0x000ee20000100800 */
[----:B------:R-:W-:-:S03]  /*1b660*/  PRMT R35, RZ, 0x7610, R35 ;  /* 0x00007610ff237816 */ /* 0x000fc60000000023 */
[----:B------:R0:W3:Y:S04]  /*1b670*/  @!P0 LDG.E.U16 R34, desc[UR24][R36.64] ;  /* 0x0000001824228981 */ /* 0x0000e8000c1e1500 */
[----:B------:R1:W-:Y:S04]  /*1b680*/  STS.U16 [R77+UR8+0xb080], R39 ;  /* 0x00b080274d007988 */ /* 0x0003e80008000408 */
[----:B------:R2:W-:Y:S01]  /*1b690*/  STS.U16 [R77+UR8+0xb480], R38 ;  /* 0x00b480264d007988 */ /* 0x0005e20008000408 */
[----:B0-----:R-:W-:Y:S02]  /*1b6a0*/  @!P0 IMAD.MOV.U32 R37, RZ, RZ, R78 ;  /* 0x000000ffff258224 */ /* 0x001fe400078e004e */
[----:B------:R-:W-:Y:S01]  /*1b6b0*/  @!P0 IMAD.MOV.U32 R36, RZ, RZ, R47 ;  /* 0x000000ffff248224 */ /* 0x000fe200078e002f */
[----:B------:R-:W3:Y:S01]  /*1b6c0*/  LDL R78, [R1+0x32c] ;  /* 0x00032c00014e7983 */ /* 0x000ee20000100800 */
[----:B-1----:R-:W-:-:S03]  /*1b6d0*/  @!P0 IMAD.MOV.U32 R39, RZ, RZ, R45 ;  /* 0x000000ffff278224 */ /* 0x002fc600078e002d */
[----:B------:R-:W3:Y:S04]  /*1b6e0*/  LDL R45, [R1+0x2ac] ;  /* 0x0002ac00012d7983 */ /* 0x000ee80000100800 */
[----:B------:R0:W3:Y:S04]  /*1b6f0*/  @!P0 LDG.E.U16 R35, desc[UR24][R36.64] ;  /* 0x0000001824238981 */ /* 0x0000e8000c1e1500 */
[----:B------:R-:W3:Y:S01]  /*1b700*/  LDL R47, [R1+0x330] ;  /* 0x00033000012f7983 */ /* 0x000ee20000100800 */
[----:B0-----:R-:W-:Y:S01]  /*1b710*/  PRMT R36, RZ, 0x7610, R36 ;  /* 0x00007610ff247816 */ /* 0x001fe20000000024 */
[----:B--2---:R-:W-:-:S02]  /*1b720*/  @!P0 IMAD.MOV.U32 R38, RZ, RZ, R44 ;  /* 0x000000ffff268224 */ /* 0x004fc400078e002c */
[----:B------:R-:W2:Y:S04]  /*1b730*/  LDL R44, [R1+0x2b0] ;  /* 0x0002b000012c7983 */ /* 0x000ea80000100800 */
[----:B------:R4:W2:Y:S02]  /*1b740*/  @!P0 LDG.E.U16 R36, desc[UR24][R38.64] ;  /* 0x0000001826248981 */ /* 0x0008a4000c1e1500 */
[----:B----4-:R-:W-:Y:S02]  /*1b750*/  @!P0 IMAD.MOV.U32 R38, RZ, RZ, R42 ;  /* 0x000000ffff268224 */ /* 0x010fe400078e002a */
[----:B------:R-:W4:Y:S01]  /*1b760*/  LDL R42, [R1+0x2f0] ;  /* 0x0002f000012a7983 */ /* 0x000f220000100800 */
[----:B---3--:R-:W-:-:S03]  /*1b770*/  @!P0 IMAD.MOV.U32 R39, RZ, RZ, R43 ;  /* 0x000000ffff278224 */ /* 0x008fc600078e002b */
[----:B------:R-:W4:Y:S01]  /*1b780*/  LDL R43, [R1+0x2ec] ;  /* 0x0002ec00012b7983 */ /* 0x000f220000100800 */
[----:B------:R-:W-:-:S03]  /*1b790*/  PRMT R37, RZ, 0x7610, R37 ;  /* 0x00007610ff257816 */ /* 0x000fc60000000025 */
[----:B------:R0:W-:Y:S04]  /*1b7a0*/  STS.U16 [R77+UR8+0xb880], R41 ;  /* 0x00b880294d007988 */ /* 0x0001e80008000408 */
[----:B------:R1:W3:Y:S04]  /*1b7b0*/  @!P0 LDG.E.U16 R37, desc[UR24][R38.64] ;  /* 0x0000001826258981 */ /* 0x0002e8000c1e1500 */
[----:B------:R1:W-:Y:S01]  /*1b7c0*/  STS.U16 [R77+UR8+0xbc80], R40 ;  /* 0x00bc80284d007988 */ /* 0x0003e20008000408 */
[----:B0-----:R-:W-:-:S03]  /*1b7d0*/  @!P0 IMAD.MOV.U32 R41, RZ, RZ, R81 ;  /* 0x000000ffff298224 */ /* 0x001fc600078e0051 */
[----:B------:R-:W3:Y:S01]  /*1b7e0*/  LDL R81, [R1+0x42c] ;  /* 0x00042c0001517983 */ /* 0x000ee20000100800 */
[----:B-1----:R-:W-:Y:S01]  /*1b7f0*/  PRMT R38, RZ, 0x7610, R38 ;  /* 0x00007610ff267816 */ /* 0x002fe20000000026 */
[----:B------:R-:W-:Y:S01]  /*1b800*/  @!P0 IMAD.MOV.U32 R40, RZ, RZ, R79 ;  /* 0x000000ffff288224 */ /* 0x000fe200078e004f */
[----:B------:R-:W-:Y:S01]  /*1b810*/  PRMT R39, RZ, 0x7610, R39 ;  /* 0x00007610ff277816 */ /* 0x000fe20000000027 */
[----:B------:R-:W3:Y:S04]  /*1b820*/  LDL R79, [R1+0x3f8] ;  /* 0x0003f800014f7983 */ /* 0x000ee80000100800 */
[----:B------:R0:W3:Y:S02]  /*1b830*/  @!P0 LDG.E.U16 R38, desc[UR24][R40.64] ;  /* 0x0000001828268981 */ /* 0x0000e4000c1e1500 */
[----:B0-----:R-:W-:-:S02]  /*1b840*/  @!P0 IMAD.MOV.U32 R41, RZ, RZ, R45 ;  /* 0x000000ffff298224 */ /* 0x001fc400078e002d */
[----:B------:R-:W3:Y:S01]  /*1b850*/  LDL R45, [R1+0x368] ;  /* 0x00036800012d7983 */ /* 0x000ee20000100800 */
[----:B--2---:R-:W-:-:S03]  /*1b860*/  @!P0 IMAD.MOV.U32 R40, RZ, RZ, R44 ;  /* 0x000000ffff288224 */ /* 0x004fc600078e002c */
[----:B------:R-:W3:Y:S04]  /*1b870*/  LDL R44, [R1+0x36c] ;  /* 0x00036c00012c7983 */ /* 0x000ee80000100800 */
[----:B------:R0:W2:Y:S02]  /*1b880*/  @!P0 LDG.E.U16 R39, desc[UR24][R40.64] ;  /* 0x0000001828278981 */ /* 0x0000a4000c1e1500 */
[----:B0-----:R-:W-:-:S06]  /*1b890*/  PRMT R40, RZ, 0x7610, R40 ;  /* 0x00007610ff287816 */ /* 0x001fcc0000000028 */
[----:B----4-:R0:W4:Y:S02]  /*1b8a0*/  @!P0 LDG.E.U16 R40, desc[UR24][R42.64] ;  /* 0x000000182a288981 */ /* 0x010124000c1e1500 */
[----:B0-----:R-:W-:Y:S02]  /*1b8b0*/  @!P0 IMAD.MOV.U32 R42, RZ, RZ, R47 ;  /* 0x000000ffff2a8224 */ /* 0x001fe400078e002f */
[----:B------:R-:W2:Y:S01]  /*1b8c0*/  LDL R47, [R1+0x3cc] ;  /* 0x0003cc00012f7983 */ /* 0x000ea20000100800 */
[----:B------:R-:W-:-:S03]  /*1b8d0*/  @!P0 IMAD.MOV.U32 R43, RZ, RZ, R78 ;  /* 0x000000ffff2b8224 */ /* 0x000fc600078e004e */
[----:B------:R-:W4:Y:S01]  /*1b8e0*/  LDL R78, [R1+0x3fc] ;  /* 0x0003fc00014e7983 */ /* 0x000f220000100800 */
[----:B------:R-:W-:Y:S02]  /*1b8f0*/  PRMT R41, RZ, 0x7610, R41 ;  /* 0x00007610ff297816 */ /* 0x000fe40000000029 */
[----:B------:R-:W-:-:S04]  /*1b900*/  LOP3.LUT R77, R3, 0x20, RZ, 0x3c, !PT ;  /* 0x00000020034d7812 */ /* 0x000fc800078e3cff */
[----:B------:R0:W4:Y:S02]  /*1b910*/  @!P0 LDG.E.U16 R41, desc[UR24][R42.64] ;  /* 0x000000182a298981 */ /* 0x000124000c1e1500 */
[----:B0-----:R-:W-:Y:S02]  /*1b920*/  PRMT R42, RZ, 0x7610, R42 ;  /* 0x00007610ff2a7816 */ /* 0x001fe4000000002a */
[----:B------:R-:W-:Y:S01]  /*1b930*/  STS.U16 [R77+UR8+0x8100], R93 ;  /* 0x0081005d4d007988 */ /* 0x000fe20008000408 */
[----:B------:R-:W-:-:S03]  /*1b940*/  PRMT R43, RZ, 0x7610, R43 ;  /* 0x00007610ff2b7816 */ /* 0x000fc6000000002b */
[----:B------:R-:W-:Y:S04]  /*1b950*/  STS.U16 [R77+UR8+0x8500], R90 ;  /* 0x0085005a4d007988 */ /* 0x000fe80008000408 */
[----:B------:R-:W-:Y:S04]  /*1b960*/  STS.U16 [R77+UR8+0x8900], R88 ;  /* 0x008900584d007988 */ /* 0x000fe80008000408 */
[----:B------:R0:W-:Y:S04]  /*1b970*/  STS.U16 [R77+UR8+0x8d00], R86 ;  /* 0x008d00564d007988 */ /* 0x0001e80008000408 */
[----:B------:R1:W-:Y:S04]  /*1b980*/  STS.U16 [R77+UR8+0x9100], R84 ;  /* 0x009100544d007988 */ /* 0x0003e80008000408 */
[----:B------:R2:W-:Y:S04]  /*1b990*/  STS.U16 [R77+UR8+0x9500], R46 ;  /* 0x0095002e4d007988 */ /* 0x0005e80008000408 */
[----:B0-----:R-:W4:Y:S04]  /*1b9a0*/  LDL R86, [R1+0x3a4] ;  /* 0x0003a40001567983 */ /* 0x001f280000100800 */
[----:B-1----:R-:W4:Y:S04]  /*1b9b0*/  LDL R84, [R1+0x170] ;  /* 0x0001700001547983 */ /* 0x002f280000100800 */
[----:B---3--:R0:W3:Y:S02]  /*1b9c0*/  @!P0 LDG.E.U16 R42, desc[UR24][R44.64] ;  /* 0x000000182c2a8981 */ /* 0x0080e4000c1e1500 */
[----:B0-----:R-:W-:-:S02]  /*1b9d0*/  @!P0 IMAD.MOV.U32 R44, RZ, RZ, R82 ;  /* 0x000000ffff2c8224 */ /* 0x001fc400078e0052 */
[----:B------:R-:W-:Y:S01]  /*1b9e0*/  @!P0 IMAD.MOV.U32 R45, RZ, RZ, R83 ;  /* 0x000000ffff2d8224 */ /* 0x000fe200078e0053 */
[----:B------:R-:W3:Y:S04]  /*1b9f0*/  LDL R82, [R1+0x454] ;  /* 0x0004540001527983 */ /* 0x000ee80000100800 */
[----:B------:R0:W3:Y:S04]  /*1ba00*/  @!P0 LDG.E.U16 R43, desc[UR24][R44.64] ;  /* 0x000000182c2b8981 */ /* 0x0000e8000c1e1500 */
[----:B------:R-:W3:Y:S01]  /*1ba10*/  LDL R83, [R1+0x450] ;  /* 0x0004500001537983 */ /* 0x000ee20000100800 */
[----:B0-----:R-:W-:Y:S01]  /*1ba20*/  PRMT R44, RZ, 0x7610, R44 ;  /* 0x00007610ff2c7816 */ /* 0x001fe2000000002c */
[----:B--2---:R-:W-:-:S02]  /*1ba30*/  @!P0 IMAD.MOV.U32 R46, RZ, RZ, R47 ;  /* 0x000000ffff2e8224 */ /* 0x004fc400078e002f */
[----:B------:R-:W-:Y:S01]  /*1ba40*/  @!P0 IMAD.MOV.U32 R47, RZ, RZ, R87 ;  /* 0x000000ffff2f8224 */ /* 0x000fe200078e0057 */
[----:B------:R-:W-:Y:S01]  /*1ba50*/  PRMT R45, RZ, 0x7610, R45 ;  /* 0x00007610ff2d7816 */ /* 0x000fe2000000002d */
[----:B------:R0:W-:Y:S04]  /*1ba60*/  STS.U16 [R77+UR8+0x9900], R80 ;  /* 0x009900504d007988 */ /* 0x0001e80008000408 */
[----:B------:R4:W2:Y:S04]  /*1ba70*/  @!P0 LDG.E.U16 R44, desc[UR24][R46.64] ;  /* 0x000000182e2c8981 */ /* 0x0008a8000c1e1500 */
[----:B------:R-:W2:Y:S04]  /*1ba80*/  LDL R87, [R1+0x3a0] ;  /* 0x0003a00001577983 */ /* 0x000ea80000100800 */
[----:B0-----:R-:W2:Y:S01]  /*1ba90*/  LDL R80, [R1+0x130] ;  /* 0x0001300001507983 */ /* 0x001ea20000100800 */
[----:B----4-:R-:W-:-:S02]  /*1baa0*/  @!P0 IMAD.MOV.U32 R46, RZ, RZ, R78 ;  /* 0x000000ffff2e8224 */ /* 0x010fc400078e004e */
[----:B------:R-:W-:Y:S01]  /*1bab0*/  @!P0 IMAD.MOV.U32 R47, RZ, RZ, R79 ;  /* 0x000000ffff2f8224 */ /* 0x000fe200078e004f */
[----:B------:R-:W4:Y:S04]  /*1bac0*/  LDL R78, [R1+0xf0] ;  /* 0x0000f000014e7983 */ /* 0x000f280000100800 */
[----:B------:R-:W2:Y:S04]  /*1bad0*/  LDL R79, [R1+0xec] ;  /* 0x0000ec00014f7983 */ /* 0x000ea80000100800 */
[----:B------:R0:W2:Y:S04]  /*1bae0*/  @!P0 LDG.E.U16 R45, desc[UR24][R46.64] ;  /* 0x000000182e2d8981 */ /* 0x0000a8000c1e1500 */
[----:B------:R1:W-:Y:S01]  /*1baf0*/  STS.U16 [R77+UR8+0x9d00], R48 ;  /* 0x009d00304d007988 */ /* 0x0003e20008000408 */
[----:B0-----:R-:W-:-:S03]  /*1bb00*/  @!P0 IMAD.MOV.U32 R46, RZ, RZ, R81 ;  /* 0x000000ffff2e8224 */ /* 0x001fc600078e0051 */
[----:B------:R-:W2:Y:S01]  /*1bb10*/  LDL R81, [R1+0x12c] ;  /* 0x00012c0001517983 */ /* 0x000ea20000100800 */
[----:B------:R-:W-:Y:S01]  /*1bb20*/  @!P0 IMAD.MOV.U32 R47, RZ, RZ, R85 ;  /* 0x000000ffff2f8224 */ /* 0x000fe200078e0055 */
[----:B-1----:R-:W-:Y:S02]  /*1bb30*/  PRMT R48, RZ, 0x7610, R48 ;  /* 0x00007610ff307816 */ /* 0x002fe40000000030 */
[----:B------:R-:W2:Y:S04]  /*1bb40*/  LDL R85, [R1+0x16c] ;  /* 0x00016c0001557983 */ /* 0x000ea80000100800 */
[----:B------:R0:W-:Y:S04]  /*1bb50*/  STS.U16 [R77+UR8+0xa100], R56 ;  /* 0x00a100384d007988 */ /* 0x0001e80008000408 */
[----:B------:R3:W2:Y:S01]  /*1bb60*/  @!P0 LDG.E.U16 R48, desc[UR24][R46.64] ;  /* 0x000000182e308981 */ /* 0x0006a2000c1e1500 */
[----:B0-----:R-:W-:Y:S01]  /*1bb70*/  PRMT R56, RZ, 0x7610, R56 ;  /* 0x00007610ff387816 */ /* 0x001fe20000000038 */
[----:B---3--:R-:W-:-:S02]  /*1bb80*/  @!P0 IMAD.MOV.U32 R46, RZ, RZ, R82 ;  /* 0x000000ffff2e8224 */ /* 0x008fc400078e0052 */
[----:B------:R-:W3:Y:S01]  /*1bb90*/  LDL R82, [R1+0x1b8] ;  /* 0x0001b80001527983 */ /* 0x000ee20000100800 */
[----:B------:R-:W-:-:S03]  /*1bba0*/  @!P0 IMAD.MOV.U32 R47, RZ, RZ, R83 ;  /* 0x000000ffff2f8224 */ /* 0x000fc600078e0053 */
[----:B------:R-:W3:Y:S04]  /*1bbb0*/  LDL R83, [R1+0x1b4] ;  /* 0x0001b40001537983 */ /* 0x000ee80000100800 */
[----:B------:R4:W3:Y:S02]  /*1bbc0*/  @!P0 LDG.E.U16 R56, desc[UR24][R46.64] ;  /* 0x000000182e388981 */ /* 0x0008e4000c1e1500 */
[----:B----4-:R-:W-:Y:S02]  /*1bbd0*/  @!P0 IMAD.MOV.U32 R46, RZ, RZ, R78 ;  /* 0x000000ffff2e8224 */ /* 0x010fe400078e004e */
[----:B------:R-:W4:Y:S01]  /*1bbe0*/  LDL R78, [R1+0x1f8] ;  /* 0x0001f800014e7983 */ /* 0x000f220000100800 */
[----:B--2---:R-:W-:-:S03]  /*1bbf0*/  @!P0 IMAD.MOV.U32 R47, RZ, RZ, R79 ;  /* 0x000000ffff2f8224 */ /* 0x004fc600078e004f */
[----:B------:R-:W2:Y:S04]  /*1bc00*/  LDL R79, [R1+0x1f4] ;  /* 0x0001f400014f7983 */ /* 0x000ea80000100800 */
[----:B------:R0:W-:Y:S04]  /*1bc10*/  STS.U16 [R77+UR8+0xa500], R63 ;  /* 0x00a5003f4d007988 */ /* 0x0001e80008000408 */
[----:B------:R1:W-:Y:S01]  /*1bc20*/  STS.U16 [R77+UR8+0xa900], R62 ;  /* 0x00a9003e4d007988 */ /* 0x0003e20008000408 */
[----:B0-----:R-:W-:Y:S02]  /*1bc30*/  PRMT R63, RZ, 0x7610, R63 ;  /* 0x00007610ff3f7816 */ /* 0x001fe4000000003f */
[----:B-1----:R-:W-:-:S04]  /*1bc40*/  PRMT R62, RZ, 0x7610, R62 ;  /* 0x00007610ff3e7816 */ /* 0x002fc8000000003e */
[----:B------:R0:W2:Y:S04]  /*1bc50*/  @!P0 LDG.E.U16 R63, desc[UR24][R46.64] ;  /* 0x000000182e3f8981 */ /* 0x0000a8000c1e1500 */
[----:B------:R1:W-:Y:S01]  /*1bc60*/  STS.U16 [R77+UR8+0xad00], R61 ;  /* 0x00ad003d4d007988 */ /* 0x0003e20008000408 */
[----:B0-----:R-:W-:Y:S02]  /*1bc70*/  @!P0 IMAD.MOV.U32 R46, RZ, RZ, R80 ;  /* 0x000000ffff2e8224 */ /* 0x001fe400078e0050 */
[----:B------:R-:W-:Y:S01]  /*1bc80*/  @!P0 IMAD.MOV.U32 R47, RZ, RZ, R81 ;  /* 0x000000ffff2f8224 */ /* 0x000fe200078e0051 */
[----:B------:R-:W2:Y:S01]  /*1bc90*/  LDL R80, [R1+0x238] ;  /* 0x0002380001507983 */ /* 0x000ea20000100800 */
[----:B-1----:R-:W-:-:S03]  /*1bca0*/  PRMT R61, RZ, 0x7610, R61 ;  /* 0x00007610ff3d7816 */ /* 0x002fc6000000003d */
[----:B------:R0:W2:Y:S04]  /*1bcb0*/  @!P0 LDG.E.U16 R62, desc[UR24][R46.64] ;  /* 0x000000182e3e8981 */ /* 0x0000a8000c1e1500 */
[----:B------:R-:W2:Y:S01]  /*1bcc0*/  LDL R81, [R1+0x234] ;  /* 0x0002340001517983 */ /* 0x000ea20000100800 */
[----:B0-----:R-:W-:Y:S02]  /*1bcd0*/  @!P0 IMAD.MOV.U32 R46, RZ, RZ, R84 ;  /* 0x000000ffff2e8224 */ /* 0x001fe400078e0054 */
[----:B------:R-:W-:Y:S01]  /*1bce0*/  @!P0 IMAD.MOV.U32 R47, RZ, RZ, R85 ;  /* 0x000000ffff2f8224 */ /* 0x000fe200078e0055 */
[----:B------:R0:W-:Y:S04]  /*1bcf0*/  STS.U16 [R77+UR8+0xb100], R60 ;  /* 0x00b1003c4d007988 */ /* 0x0001e80008000408 */
[----:B------:R3:W2:Y:S04]  /*1bd00*/  @!P0 LDG.E.U16 R61, desc[UR24][R46.64] ;  /* 0x000000182e3d8981 */ /* 0x0006a8000c1e1500 */
[----:B------:R-:W2:Y:S01]  /*1bd10*/  LDL R85, [R1+0x274] ;  /* 0x0002740001557983 */ /* 0x000ea20000100800 */
[----:B0-----:R-:W-:-:S03]  /*1bd20*/  PRMT R60, RZ, 0x7610, R60 ;  /* 0x00007610ff3c7816 */ /* 0x001fc6000000003c */
[----:B------:R-:W2:Y:S01]  /*1bd30*/  LDL R84, [R1+0x278] ;  /* 0x0002780001547983 */ /* 0x000ea20000100800 */
[----:B---3--:R-:W-:-:S03]  /*1bd40*/  @!P0 IMAD.MOV.U32 R46, RZ, RZ, R82 ;  /* 0x000000ffff2e8224 */ /* 0x008fc600078e0052 */
[----:B------:R0:W-:Y:S01]  /*1bd50*/  STS.U16 [R77+UR8+0xb500], R59 ;  /* 0x00b5003b4d007988 */ /* 0x0001e20008000408 */
[----:B------:R-:W-:-:S03]  /*1bd60*/  @!P0 IMAD.MOV.U32 R47, RZ, RZ, R83 ;  /* 0x000000ffff2f8224 */ /* 0x000fc600078e0053 */
[----:B------:R-:W3:Y:S04]  /*1bd70*/  LDL R82, [R1+0x2f8] ;  /* 0x0002f80001527983 */ /* 0x000ee80000100800 */
[----:B------:R4:W3:Y:S01]  /*1bd80*/  @!P0 LDG.E.U16 R60, desc[UR24][R46.64] ;  /* 0x000000182e3c8981 */ /* 0x0008e2000c1e1500 */
[----:B0-----:R-:W-:-:S03]  /*1bd90*/  PRMT R59, RZ, 0x7610, R59 ;  /* 0x00007610ff3b7816 */ /* 0x001fc6000000003b */
[----:B------:R0:W-:Y:S04]  /*1bda0*/  STS.U16 [R77+UR8+0xb900], R58 ;  /* 0x00b9003a4d007988 */ /* 0x0001e80008000408 */
[----:B------:R-:W3:Y:S01]  /*1bdb0*/  LDL R83, [R1+0x2f4] ;  /* 0x0002f40001537983 */ /* 0x000ee20000100800 */
[----:B----4-:R-:W-:-:S03]  /*1bdc0*/  @!P0 IMAD.MOV.U32 R46, RZ, RZ, R78 ;  /* 0x000000ffff2e8224 */ /* 0x010fc600078e004e */
[----:B------:R-:W4:Y:S01]  /*1bdd0*/  LDL R78, [R1+0x2b8] ;  /* 0x0002b800014e7983 */ /* 0x000f220000100800 */
[----:B--2---:R-:W-:-:S03]  /*1bde0*/  @!P0 IMAD.MOV.U32 R47, RZ, RZ, R79 ;  /* 0x000000ffff2f8224 */ /* 0x004fc600078e004f */
[----:B------:R-:W2:Y:S01]  /*1bdf0*/  LDL R79, [R1+0x2b4] ;  /* 0x0002b400014f7983 */ /* 0x000ea20000100800 */
[----:B0-----:R-:W-:-:S03]  /*1be00*/  PRMT R58, RZ, 0x7610, R58 ;  /* 0x00007610ff3a7816 */ /* 0x001fc6000000003a */
[----:B------:R0:W3:Y:S04]  /*1be10*/  @!P0 LDG.E.U16 R59, desc[UR24][R46.64] ;  /* 0x000000182e3b8981 */ /* 0x0000e8000c1e1500 */
[----:B------:R1:W-:Y:S02]  /*1be20*/  STS.U16 [R77+UR8+0xbd00], R57 ;  /* 0x00bd00394d007988 */ /* 0x0003e40008000408 */
[----:B-1----:R-:W-:Y:S01]  /*1be30*/  PRMT R57, RZ, 0x7610, R57 ;  /* 0x00007610ff397816 */ /* 0x002fe20000000039 */
[----:B0-----:R-:W-:Y:S02]  /*1be40*/  @!P0 IMAD.MOV.U32 R46, RZ, RZ, R80 ;  /* 0x000000ffff2e8224 */ /* 0x001fe400078e0050 */
[----:B------:R-:W3:Y:S01]  /*1be50*/  LDL R80, [R1+0x338] ;  /* 0x0003380001507983 */ /* 0x000ee20000100800 */
[----:B------:R-:W-:-:S03]  /*1be60*/  @!P0 IMAD.MOV.U32 R47, RZ, RZ, R81 ;  /* 0x000000ffff2f8224 */ /* 0x000fc600078e0051 */
[----:B------:R-:W3:Y:S04]  /*1be70*/  LDL R81, [R1+0x334] ;  /* 0x0003340001517983 */ /* 0x000ee80000100800 */
[----:B------:R0:W3:Y:S02]  /*1be80*/  @!P0 LDG.E.U16 R58, desc[UR24][R46.64] ;  /* 0x000000182e3a8981 */ /* 0x0000e4000c1e1500 */
[----:B0-----:R-:W-:Y:S01]  /*1be90*/  @!P0 IMAD.MOV.U32 R47, RZ, RZ, R85 ;  /* 0x000000ffff2f8224 */ /* 0x001fe200078e0055 */
[----:B------:R-:W-:Y:S01]  /*1bea0*/  LOP3.LUT R77, R3, 0x30, RZ, 0x3c, !PT ;  /* 0x00000030034d7812 */ /* 0x000fe200078e3cff */
[----:B------:R-:W3:Y:S01]  /*1beb0*/  LDL R85, [R1+0x3d0] ;  /* 0x0003d00001557983 */ /* 0x000ee20000100800 */
[----:B------:R-:W-:Y:S01]  /*1bec0*/  @!P0 IMAD.MOV.U32 R46, RZ, RZ, R84 ;  /* 0x000000ffff2e8224 */ /* 0x000fe200078e0054 */
[----:B------:R-:W-:-:S02]  /*1bed0*/  PRMT R76, RZ, 0x7610, R76 ;  /* 0x00007610ff4c7816 */ /* 0x000fc4000000004c */
[----:B------:R-:W3:Y:S04]  /*1bee0*/  LDL R84, [R1+0x3d4] ;  /* 0x0003d40001547983 */ /* 0x000ee80000100800 */
[----:B------:R4:W3:Y:S02]  /*1bef0*/  @!P0 LDG.E.U16 R57, desc[UR24][R46.64] ;  /* 0x000000182e398981 */ /* 0x0008e4000c1e1500 */
[----:B----4-:R-:W-:Y:S02]  /*1bf00*/  @!P0 IMAD.MOV.U32 R46, RZ, RZ, R78 ;  /* 0x000000ffff2e8224 */ /* 0x010fe400078e004e */
[----:B------:R-:W4:Y:S01]  /*1bf10*/  LDL R78, [R1+0x374] ;  /* 0x00037400014e7983 */ /* 0x000f220000100800 */
[----:B--2---:R-:W-:-:S03]  /*1bf20*/  @!P0 IMAD.MOV.U32 R47, RZ, RZ, R79 ;  /* 0x000000ffff2f8224 */ /* 0x004fc600078e004f */
[----:B------:R-:W2:Y:S04]  /*1bf30*/  LDL R79, [R1+0x370] ;  /* 0x00037000014f7983 */ /* 0x000ea80000100800 */
[----:B------:R-:W-:Y:S04]  /*1bf40*/  STS.U16 [R77+UR8+0x8180], R92 ;  /* 0x0081805c4d007988 */ /* 0x000fe80008000408 */
[----:B------:R0:W-:Y:S04]  /*1bf50*/  STS.U16 [R77+UR8+0x8580], R55 ;  /* 0x008580374d007988 */ /* 0x0001e80008000408 */
[----:B------:R3:W2:Y:S01]  /*1bf60*/  @!P0 LDG.E.U16 R76, desc[UR24][R46.64] ;  /* 0x000000182e4c8981 */ /* 0x0006a2000c1e1500 */
[----:B0-----:R-:W-:Y:S01]  /*1bf70*/  PRMT R55, RZ, 0x7610, R55 ;  /* 0x00007610ff377816 */ /* 0x001fe20000000037 */
[----:B---3--:R-:W-:-:S02]  /*1bf80*/  @!P0 IMAD.MOV.U32 R46, RZ, RZ, R82 ;  /* 0x000000ffff2e8224 */ /* 0x008fc400078e0052 */
[----:B------:R-:W-:Y:S01]  /*1bf90*/  @!P0 IMAD.MOV.U32 R47, RZ, RZ, R83 ;  /* 0x000000ffff2f8224 */ /* 0x000fe200078e0053 */
[----:B------:R-:W3:Y:S04]  /*1bfa0*/  LDL R82, [R1+0x404] ;  /* 0x0004040001527983 */ /* 0x000ee80000100800 */
[----:B------:R-:W3:Y:S04]  /*1bfb0*/  LDL R83, [R1+0x400] ;  /* 0x0004000001537983 */ /* 0x000ee80000100800 */
[----:B------:R0:W-:Y:S04]  /*1bfc0*/  STS.U16 [R77+UR8+0x8980], R54 ;  /* 0x008980364d007988 */ /* 0x0001e80008000408 */
[----:B------:R1:W3:Y:S01]  /*1bfd0*/  @!P0 LDG.E.U16 R55, desc[UR24][R46.64] ;  /* 0x000000182e378981 */ /* 0x0002e2000c1e1500 */
[----:B0-----:R-:W-:Y:S01]  /*1bfe0*/  PRMT R54, RZ, 0x7610, R54 ;  /* 0x00007610ff367816 */ /* 0x001fe20000000036 */
[----:B-1----:R-:W-:-:S02]  /*1bff0*/  @!P0 IMAD.MOV.U32 R46, RZ, RZ, R80 ;  /* 0x000000ffff2e8224 */ /* 0x002fc400078e0050 */
[----:B------:R-:W-:Y:S01]  /*1c000*/  @!P0 IMAD.MOV.U32 R47, RZ, RZ, R81 ;  /* 0x000000ffff2f8224 */ /* 0x000fe200078e0051 */
[----:B------:R-:W3:Y:S04]  /*1c010*/  LDL R80, [R1+0x178] ;  /* 0x0001780001507983 */ /* 0x000ee80000100800 */
[----:B------:R-:W3:Y:S04]  /*1c020*/  LDL R81, [R1+0x174] ;  /* 0x0001740001517983 */ /* 0x000ee80000100800 */
[----:B------:R4:W3:Y:S02]  /*1c030*/  @!P0 LDG.E.U16 R54, desc[UR24][R46.64] ;  /* 0x000000182e368981 */ /* 0x0008e4000c1e1500 */
[----:B----4-:R-:W-:-:S02]  /*1c040*/  @!P0 IMAD.MOV.U32 R46, RZ, RZ, R78 ;  /* 0x000000ffff2e8224 */ /* 0x010fc400078e004e */
        /* <DEDUP_REMOVED lines=19> */
[----:B---3--:R-:W-:Y:S02]  /*1c180*/  @!P0 IMAD.MOV.U32 R46, RZ, RZ, R82 ;  /* 0x000000ffff2e8224 */ /* 0x008fe400078e0052 */
[----:B------:R-:W-:Y:S01]  /*1c190*/  @!P0 IMAD.MOV.U32 R47, RZ, RZ, R83 ;  /* 0x000000ffff2f8224 */ /* 0x000fe200078e0053 */
[----:B0-----:R-:W-:-:S04]  /*1c1a0*/  PRMT R49, RZ, 0x7610, R49 ;  /* 0x00007610ff317816 */ /* 0x001fc80000000031 */
[----:B------:R0:W3:Y:S04]  /*1c1b0*/  @!P0 LDG.E.U16 R50, desc[UR24][R46.64] ;  /* 0x000000182e328981 */ /* 0x0000e8000c1e1500 */
[----:B------:R1:W-:Y:S01]  /*1c1c0*/  STS.U16 [R77+UR8+0xa180], R74 ;  /* 0x00a1804a4d007988 */ /* 0x0003e20008000408 */
[----:B0-----:R-:W-:Y:S02]  /*1c1d0*/  @!P0 IMAD.MOV.U32 R46, RZ, RZ, R80 ;  /* 0x000000ffff2e8224 */ /* 0x001fe400078e0050 */
[----:B------:R-:W-:Y:S01]  /*1c1e0*/  @!P0 IMAD.MOV.U32 R47, RZ, RZ, R81 ;  /* 0x000000ffff2f8224 */ /* 0x000fe200078e0051 */
[----:B-1----:R-:W-:-:S04]  /*1c1f0*/  PRMT R74, RZ, 0x7610, R74 ;  /* 0x00007610ff4a7816 */ /* 0x002fc8000000004a */
[----:B------:R4:W3:Y:S02]  /*1c200*/  @!P0 LDG.E.U16 R49, desc[UR24][R46.64] ;  /* 0x000000182e318981 */ /* 0x0008e4000c1e1500 */
[----:B----4-:R-:W-:Y:S02]  /*1c210*/  @!P0 IMAD.MOV.U32 R46, RZ, RZ, R78 ;  /* 0x000000ffff2e8224 */ /* 0x010fe400078e004e */
[----:B--2---:R-:W-:-:S05]  /*1c220*/  @!P0 IMAD.MOV.U32 R47, RZ, RZ, R79 ;  /* 0x000000ffff2f8224 */ /* 0x004fca00078e004f */
[----:B------:R0:W2:Y:S01]  /*1c230*/  @!P0 LDG.E.U16 R74, desc[UR24][R46.64] ;  /* 0x000000182e4a8981 */ /* 0x0000a2000c1e1500 */
[----:B------:R-:W-:-:S03]  /*1c240*/  LOP3.LUT R78, R3, 0x40, RZ, 0x3c, !PT ;  /* 0x00000040034e7812 */ /* 0x000fc600078e3cff */
[----:B------:R-:W-:Y:S04]  /*1c250*/  STS.U16 [R77+UR8+0xa580], R75 ;  /* 0x00a5804b4d007988 */ /* 0x000fe80008000408 */
[----:B------:R-:W-:Y:S04]  /*1c260*/  STS.U16 [R77+UR8+0xa980], R73 ;  /* 0x00a980494d007988 */ /* 0x000fe80008000408 */
[----:B------:R-:W-:Y:S04]  /*1c270*/  STS.U16 [R77+UR8+0xad80], R68 ;  /* 0x00ad80444d007988 */ /* 0x000fe80008000408 */
[----:B------:R-:W-:Y:S04]  /*1c280*/  STS.U16 [R77+UR8+0xb180], R67 ;  /* 0x00b180434d007988 */ /* 0x000fe80008000408 */
[----:B------:R-:W-:Y:S04]  /*1c290*/  STS.U16 [R77+UR8+0xb580], R66 ;  /* 0x00b580424d007988 */ /* 0x000fe80008000408 */
[----:B------:R-:W-:Y:S04]  /*1c2a0*/  STS.U16 [R77+UR8+0xb980], R4 ;  /* 0x00b980044d007988 */ /* 0x000fe80008000408 */
[----:B------:R1:W-:Y:S04]  /*1c2b0*/  STS.U16 [R77+UR8+0xbd80], R5 ;  /* 0x00bd80054d007988 */ /* 0x0003e80008000408 */
[----:B------:R4:W-:Y:S04]  /*1c2c0*/  STS.U16 [R78+UR8+0x8200], R72 ;  /* 0x008200484e007988 */ /* 0x0009e80008000408 */
[----:B------:R4:W-:Y:S04]  /*1c2d0*/  STS.U16 [R78+UR8+0x8600], R71 ;  /* 0x008600474e007988 */ /* 0x0009e80008000408 */
[----:B------:R4:W-:Y:S04]  /*1c2e0*/  STS.U16 [R78+UR8+0x8a00], R70 ;  /* 0x008a00464e007988 */ /* 0x0009e80008000408 */
[----:B------:R4:W-:Y:S04]  /*1c2f0*/  STS.U16 [R78+UR8+0x8e00], R69 ;  /* 0x008e00454e007988 */ /* 0x0009e80008000408 */
[----:B------:R4:W-:Y:S04]  /*1c300*/  STS.U16 [R78+UR8+0x9200], R6 ;  /* 0x009200064e007988 */ /* 0x0009e80008000408 */
[----:B------:R4:W-:Y:S04]  /*1c310*/  STS.U16 [R78+UR8+0x9600], R7 ;  /* 0x009600074e007988 */ /* 0x0009e80008000408 */
[----:B------:R4:W-:Y:S04]  /*1c320*/  STS.U16 [R78+UR8+0x9a00], R8 ;  /* 0x009a00084e007988 */ /* 0x0009e80008000408 */
[----:B------:R4:W-:Y:S01]  /*1c330*/  STS.U16 [R78+UR8+0x9e00], R9 ;  /* 0x009e00094e007988 */ /* 0x0009e20008000408 */
[----:B-1----:R-:W-:-:S03]  /*1c340*/  LOP3.LUT R77, R3, 0x50, RZ, 0x3c, !PT ;  /* 0x00000050034d7812 */ /* 0x002fc600078e3cff */
        /* <DEDUP_REMOVED lines=16> */
[----:B0-----:R-:W-:-:S03]  /*1c450*/  LOP3.LUT R46, R3, 0x60, RZ, 0x3c, !PT ;  /* 0x00000060032e7812 */ /* 0x001fc600078e3cff */
        /* <DEDUP_REMOVED lines=16> */
[----:B------:R-:W-:-:S03]  /*1c560*/  LOP3.LUT R4, R3, 0x70, RZ, 0x3c, !PT ;  /* 0x0000007003047812 */ /* 0x000fc600078e3cff */
        /* <DEDUP_REMOVED lines=21> */
[----:B---3--:R4:W-:Y:S04]  /*1c6c0*/  STS.U16 [R4+UR8+0xb780], R50 ;  /* 0x00b7803204007988 */ /* 0x0089e80008000408 */
[----:B------:R4:W-:Y:S04]  /*1c6d0*/  STS.U16 [R4+UR8+0xbb80], R49 ;  /* 0x00bb803104007988 */ /* 0x0009e80008000408 */
[----:B--2---:R4:W-:Y:S01]  /*1c6e0*/  STS.U16 [R4+UR8+0xbf80], R74 ;  /* 0x00bf804a04007988 */ /* 0x0049e20008000408 */
[----:B------:R0:W-:Y:S06]  /*1c6f0*/  MEMBAR.ALL.CTA ;  /* 0x0000000000007992 */ /* 0x0001ec0000008000 */
[----:B0-----:R-:W0:Y:S01]  /*1c700*/  FENCE.VIEW.ASYNC.S ;  /* 0x00000000000073c6 */ /* 0x001e220000000000 */
[----:B------:R-:W-:-:S04]  /*1c710*/  ULEA UR11, UR67, UR8, 0x3 ;  /* 0x00000008430b7291 */ /* 0x000fc8000f8e18ff */
[----:B------:R-:W-:Y:S01]  /*1c720*/  UIADD3 UR11, UPT, UPT, UR11, 0x18000, URZ ;  /* 0x000180000b0b7890 */ /* 0x000fe2000fffe0ff */
[----:B0-----:R-:W-:Y:S06]  /*1c730*/  BAR.SYNC.DEFER_BLOCKING 0x0 ;  /* 0x0000000000007b1d */ /* 0x001fec0000010000 */
[----:B----4-:R-:W-:Y:S05]  /*1c740*/  BRA.U UP1, `(.L_x_9) ;  /* 0x0000000101807547 */ /* 0x010fea000b800000 */
[----:B------:R-:W-:Y:S01]  /*1c750*/  UMOV UR20, UR12 ;  /* 0x0000000c00147c82 */ /* 0x000fe20008000000 */
[----:B------:R-:W-:Y:S01]  /*1c760*/  UMOV UR21, 0x40004040 ;  /* 0x4000404000157882 */ /* 0x000fe20000000000 */
[----:B------:R-:W-:Y:S01]  /*1c770*/  UMOV UR15, 0x40004040 ;  /* 0x40004040000f7882 */ /* 0x000fe20000000000 */
[----:B------:R-:W-:Y:S01]  /*1c780*/  UMOV UR22, 0x0 ;  /* 0x0000000000167882 */ /* 0x000fe20000000000 */
[----:B------:R-:W-:Y:S01]  /*1c790*/  UMOV UR23, 0x4208490 ;  /* 0x0420849000177882 */ /* 0x000fe20000000000 */
[----:B------:R-:W-:Y:S01]  /*1c7a0*/  UMOV UR52, 0x0 ;  /* 0x0000000000347882 */ /* 0x000fe20000000000 */
[----:B------:R-:W-:Y:S01]  /*1c7b0*/  UMOV UR53, 0x4208490 ;  /* 0x0420849000357882 */ /* 0x000fe20000000000 */
        /* <DEDUP_REMOVED lines=14> */
[----:B------:R-:W-:Y:S01]  /*1c8a0*/  UMOV UR4, UR11 ;  /* 0x0000000b00047c82 */ /* 0x000fe20008000000 */
[----:B------:R-:W-:Y:S01]  /*1c8b0*/  UMOV UR5, URZ ;  /* 0x000000ff00057c82 */ /* 0x000fe20008000000 */
[----:B------:R0:W-:Y:S01]  /*1c8c0*/  UTCHMMA gdesc[UR36], gdesc[UR38], tmem[UR9], tmem[UR58], idesc[UR59], UPT ;  /* 0x00ff3a26240075ea */ /* 0x0001e2000b800009 */
[----:B------:R-:W-:Y:S01]  /*1c8d0*/  UMOV UR64, 0x0 ;  /* 0x0000000000407882 */ /* 0x000fe20000000000 */
[----:B------:R-:W-:Y:S01]  /*1c8e0*/  UMOV UR65, 0x4208490 ;  /* 0x0420849000417882 */ /* 0x000fe20000000000 */
[----:B------:R0:W-:Y:S01]  /*1c8f0*/  UTCHMMA gdesc[UR40], gdesc[UR42], tmem[UR9], tmem[UR60], idesc[UR61], UPT ;  /* 0x00ff3c2a280075ea */ /* 0x0001e2000b800009 */
[----:B------:R-:W-:Y:S01]  /*1c900*/  UMOV UR4, UR4 ;  /* 0x0000000400047c82 */ /* 0x000fe20008000000 */
[----:B------:R0:W-:Y:S01]  /*1c910*/  UTCHMMA gdesc[UR44], gdesc[UR46], tmem[UR9], tmem[UR62], idesc[UR63], UPT ;  /* 0x00ff3e2e2c0075ea */ /* 0x0001e2000b800009 */
[----:B------:R0:W-:Y:S01]  /*1c920*/  UTCHMMA gdesc[UR48], gdesc[UR50], tmem[UR9], tmem[UR64], idesc[UR65], UPT ;  /* 0x00ff4032300075ea */ /* 0x0001e2000b800009 */
[----:B------:R0:W-:Y:S01]  /*1c930*/  UTCBAR [UR4], URZ ;  /* 0x000000ff040073e9 */ /* 0x0001e200080000ff */
[----:B------:R-:W-:Y:S01]  /*1c940*/  NOP ;  /* 0x0000000000007918 */ /* 0x000fe20000000000 */
.L_x_9:
[----:B------:R-:W-:-:S04]  /*1c950*/  UIADD3 UR67, UPT, UPT, UR67, 0x1, URZ ;  /* 0x0000000143437890 */ /* 0x000fc8000fffe0ff */
[----:B------:R-:W-:-:S04]  /*1c960*/  UISETP.GT.AND UP2, UPT, UR67, 0x1, UPT ;  /* 0x000000014300788c */ /* 0x000fc8000bf44270 */
[----:B0-----:R-:W-:Y:S02]  /*1c970*/  USEL UR4, URZ, 0x1, !UP2 ;  /* 0x00000001ff047887 */ /* 0x001fe4000d000000 */
[----:B------:R-:W-:Y:S02]  /*1c980*/  USEL UR67, UR67, URZ, !UP2 ;  /* 0x000000ff43437287 */ /* 0x000fe4000d000000 */
[----:B------:R-:W-:Y:S02]  /*1c990*/  UISETP.NE.U32.AND UP2, UPT, UR6, UR13, UPT ;  /* 0x0000000d0600728c */ /* 0x000fe4000bf45070 */
[----:B------:R-:W-:-:S03]  /*1c9a0*/  ULOP3.LUT UR5, UR7, UR4, URZ, 0x3c, !UPT ;  /* 0x0000000407057292 */ /* 0x000fc6000f8e3cff */
[----:B------:R-:W-:-:S04]  /*1c9b0*/  UMOV UR4, UR7 ;  /* 0x0000000700047c82 */ /* 0x000fc80008000000 */
[----:B------:R-:W-:Y:S01]  /*1c9c0*/  UMOV UR7, UR5 ;  /* 0x0000000500077c82 */ /* 0x000fe20008000000 */
[----:B------:R-:W-:Y:S05]  /*1c9d0*/  BRA.U UP2, `(.L_x_10) ;  /* 0xffffff4d02187547 */ /* 0x000fea000b83ffff */
.L_x_7:
[----:B------:R-:W-:-:S09]  /*1c9e0*/  UISETP.GE.AND UP1, UPT, UR26, 0x80, UPT ;  /* 0x000000801a00788c */ /* 0x000fd2000bf26270 */
[----:B------:R-:W-:Y:S05]  /*1c9f0*/  BRA.U !UP1, `(.L_x_11) ;  /* 0x0000000109107547 */ /* 0x000fea000b800000 */
[----:B------:R-:W-:-:S06]  /*1ca00*/  USHF.L.U32 UR4, UR4, 0x1f, URZ ;  /* 0x0000001f04047899 */ /* 0x000fcc00080006ff */
[----:B------:R-:W-:-:S04]  /*1ca10*/  IMAD.U32 R2, RZ, RZ, UR4 ;  /* 0x00000004ff027e24 */ /* 0x000fc8000f8e00ff */
[----:B------:R-:W1:Y:S02]  /*1ca20*/  SYNCS.PHASECHK.TRANS64.TRYWAIT P0, [UR11], R2 ;  /* 0x00000002ff0075a7 */ /* 0x000e64000800110b */
[----:B-1----:R-:W-:Y:S05]  /*1ca30*/  @!P0 BRA `(.L_x_12) ;  /* 0x00000020008c8947 */ /* 0x002fea0003800000 */
.L_x_11:
[----:B------:R-:W2:Y:S01]  /*1ca40*/  LDL.LU R76, [R1+0x748] ;  /* 0x00074800014c7983 */ /* 0x000ea20000300800 */
[----:B------:R-:W2:Y:S01]  /*1ca50*/  LDCU UR4, c[0x0][0x3b4] ;  /* 0x00007680ff0477ac */ /* 0x000ea20008000800 */
[----:B------:R-:W-:Y:S06]  /*1ca60*/  BAR.SYNC.DEFER_BLOCKING 0x0 ;  /* 0x0000000000007b1d */ /* 0x000fec0000010000 */
[----:B------:R-:W1:Y:S01]  /*1ca70*/  LDCU UR5, c[0x0][0x3b8] ;  /* 0x00007700ff0577ac */ /* 0x000e620008000800 */
[----:B------:R-:W3:Y:S01]  /*1ca80*/  S2R R77, SR_TID.X ;  /* 0x00000000004d7919 */ /* 0x000ee20000002100 */
[----:B------:R-:W4:Y:S01]  /*1ca90*/  LDCU.128 UR12, c[0x0][0x390] ;  /* 0x00007200ff0c77ac */ /* 0x000f220008000c00 */
[----:B------:R-:W0:Y:S01]  /*1caa0*/  S2R R78, SR_TID.X ;  /* 0x00000000004e7919 */ /* 0x000e220000002100 */
[----:B------:R-:W1:Y:S02]  /*1cab0*/  @!P2 SYNCS.CCTL.IV [UR8+0x18000] ;  /* 0x01800000ff00a9b1 */ /* 0x000e640008000008 */
[----:B-1----:R-:W-:Y:S06]  /*1cac0*/  BAR.SYNC.DEFER_BLOCKING 0x0 ;  /* 0x0000000000007b1d */ /* 0x002fec0000010000 */
[----:B0-----:R-:W-:Y:S01]  /*1cad0*/  LDTM.16dp32bit_t0_t15.x64 R4, tmem[UR10] ;  /* 0x0000000a000479ee */ /* 0x001fe20008b00000 */
[----:B------:R-:W0:Y:S01]  /*1cae0*/  LDTM.16dp32bit_t16_t31.x64 R4, tmem[UR10+0x40] ;  /* 0x0000400a000479ee */ /* 0x000e220008b20000 */
[----:B---3--:R-:W-:-:S02]  /*1caf0*/  IMAD.SHL.U32 R2, R77, 0x10, RZ ;  /* 0x000000104d027824 */ /* 0x008fc400078e00ff */
[C---:B------:R-:W-:Y:S02]  /*1cb00*/  IMAD.SHL.U32 R68, R77.reuse, 0x80, RZ ;  /* 0x000000804d447824 */ /* 0x040fe400078e00ff */
[----:B------:R-:W-:Y:S01]  /*1cb10*/  IMAD.SHL.U32 R3, R77, 0x8, RZ ;  /* 0x000000084d037824 */ /* 0x000fe200078e00ff */
[----:B------:R-:W-:Y:S02]  /*1cb20*/  LOP3.LUT R2, R2, 0xf0, RZ, 0xc0, !PT ;  /* 0x000000f002027812 */ /* 0x000fe400078ec0ff */
[----:B------:R-:W-:Y:S02]  /*1cb30*/  LOP3.LUT R69, R68, 0x800, RZ, 0xc0, !PT ;  /* 0x0000080044457812 */ /* 0x000fe400078ec0ff */
[----:B------:R-:W-:Y:S01]  /*1cb40*/  LOP3.LUT R3, R3, 0x300, RZ, 0xc0, !PT ;  /* 0x0000030003037812 */ /* 0x000fe200078ec0ff */
[----:B------:R-:W1:Y:S01]  /*1cb50*/  @!P2 SYNCS.CCTL.IV [UR8+0x18008] ;  /* 0x01800800ff00a9b1 */ /* 0x000e620008000008 */
[----:B------:R-:W-:Y:S01]  /*1cb60*/  IADD3 R2, PT, PT, R2, UR8, R69 ;  /* 0x0000000802027c10 */ /* 0x000fe2000fffe045 */
[----:B------:R-:W-:Y:S01]  /*1cb70*/  NOP ;  /* 0x0000000000007918 */ /* 0x000fe20000000000 */
[----:B------:R-:W-:-:S03]  /*1cb80*/  LOP3.LUT R78, R78, 0x7f, RZ, 0xc0, !PT ;  /* 0x0000007f4e4e7812 */ /* 0x000fc600078ec0ff */
[----:B------:R-:W-:Y:S01]  /*1cb90*/  IMAD.IADD R2, R3, 0x1, R2 ;  /* 0x0000000103027824 */ /* 0x000fe200078e0202 */
[----:B0-----:R-:W-:Y:S02]  /*1cba0*/  F2FP.BF16.F32.PACK_AB R72, R6, R4 ;  /* 0x000000040648723e */ /* 0x001fe400000010ff */
[----:B------:R-:W-:Y:S02]  /*1cbb0*/  F2FP.BF16.F32.PACK_AB R68, R7, R5 ;  /* 0x000000050744723e */ /* 0x000fe400000010ff */
[----:B------:R-:W-:Y:S02]  /*1cbc0*/  F2FP.BF16.F32.PACK_AB R73, R10, R8 ;  /* 0x000000080a49723e */ /* 0x000fe400000010ff */
[----:B------:R-:W-:Y:S02]  /*1cbd0*/  F2FP.BF16.F32.PACK_AB R69, R11, R9 ;  /* 0x000000090b45723e */ /* 0x000fe400000010ff */
[----:B------:R-:W-:Y:S02]  /*1cbe0*/  F2FP.BF16.F32.PACK_AB R74, R14, R12 ;  /* 0x0000000c0e4a723e */ /* 0x000fe400000010ff */
[----:B------:R-:W-:-:S02]  /*1cbf0*/  F2FP.BF16.F32.PACK_AB R75, R18, R16 ;  /* 0x00000010124b723e */ /* 0x000fc400000010ff */
[----:B------:R-:W-:Y:S02]  /*1cc00*/  F2FP.BF16.F32.PACK_AB R70, R15, R13 ;  /* 0x0000000d0f46723e */ /* 0x000fe400000010ff */
[----:B------:R-:W-:Y:S01]  /*1cc10*/  F2FP.BF16.F32.PACK_AB R71, R19, R17 ;  /* 0x000000111347723e */ /* 0x000fe200000010ff */
[----:B-1----:R-:W-:Y:S01]  /*1cc20*/  STS.128 [R2], R72 ;  /* 0x0000004802007388 */ /* 0x002fe20000000c00 */
[----:B------:R-:W-:Y:S02]  /*1cc30*/  LEA R3, R78, UR8, 0x4 ;  /* 0x000000084e037c11 */ /* 0x000fe4000f8e20ff */
[----:B------:R-:W-:Y:S01]  /*1cc40*/  F2FP.BF16.F32.PACK_AB R4, R23, R21 ;  /* 0x000000151704723e */ /* 0x000fe200000010ff */
[----:B------:R-:W-:Y:S01]  /*1cc50*/  STS.128 [R2+0x400], R68 ;  /* 0x0004004402007388 */ /* 0x000fe20000000c00 */
[----:B------:R-:W-:Y:S02]  /*1cc60*/  F2FP.BF16.F32.PACK_AB R21, R26, R24 ;  /* 0x000000181a15723e */ /* 0x000fe400000010ff */
[----:B------:R-:W-:Y:S01]  /*1cc70*/  F2FP.BF16.F32.PACK_AB R5, R27, R25 ;  /* 0x000000191b05723e */ /* 0x000fe200000010ff */
[----:B------:R-:W-:Y:S01]  /*1cc80*/  BAR.SYNC.DEFER_BLOCKING 0x0 ;  /* 0x0000000000007b1d */ /* 0x000fe20000010000 */
[----:B------:R-:W-:-:S02]  /*1cc90*/  F2FP.BF16.F32.PACK_AB R20, R22, R20 ;  /* 0x000000141614723e */ /* 0x000fc400000010ff */
[----:B------:R-:W-:Y:S02]  /*1cca0*/  F2FP.BF16.F32.PACK_AB R22, R30, R28 ;  /* 0x0000001c1e16723e */ /* 0x000fe400000010ff */
[----:B------:R-:W-:Y:S02]  /*1ccb0*/  F2FP.BF16.F32.PACK_AB R6, R31, R29 ;  /* 0x0000001d1f06723e */ /* 0x000fe400000010ff */
[----:B------:R-:W-:Y:S02]  /*1ccc0*/  F2FP.BF16.F32.PACK_AB R23, R34, R32 ;  /* 0x000000202217723e */ /* 0x000fe400000010ff */
[----:B------:R-:W-:Y:S02]  /*1ccd0*/  F2FP.BF16.F32.PACK_AB R7, R35, R33 ;  /* 0x000000212307723e */ /* 0x000fe400000010ff */
[----:B------:R-:W-:Y:S02]  /*1cce0*/  F2FP.BF16.F32.PACK_AB R36, R38, R36 ;  /* 0x000000242624723e */ /* 0x000fe400000010ff */
[----:B------:R-:W-:-:S02]  /*1ccf0*/  F2FP.BF16.F32.PACK_AB R8, R39, R37 ;  /* 0x000000252708723e */ /* 0x000fc400000010ff */
[----:B------:R-:W-:Y:S02]  /*1cd00*/  F2FP.BF16.F32.PACK_AB R37, R42, R40 ;  /* 0x000000282a25723e */ /* 0x000fe400000010ff */
[----:B------:R-:W-:Y:S02]  /*1cd10*/  F2FP.BF16.F32.PACK_AB R9, R43, R41 ;  /* 0x000000292b09723e */ /* 0x000fe400000010ff */
[----:B------:R-:W-:Y:S02]  /*1cd20*/  F2FP.BF16.F32.PACK_AB R38, R46, R44 ;  /* 0x0000002c2e26723e */ /* 0x000fe400000010ff */
[----:B------:R-:W-:Y:S02]  /*1cd30*/  F2FP.BF16.F32.PACK_AB R10, R47, R45 ;  /* 0x0000002d2f0a723e */ /* 0x000fe400000010ff */
[----:B------:R-:W-:Y:S01]  /*1cd40*/  F2FP.BF16.F32.PACK_AB R39, R50, R48 ;  /* 0x000000303227723e */ /* 0x000fe200000010ff */
[----:B------:R-:W0:Y:S01]  /*1cd50*/  LDS.128 R16, [R3] ;  /* 0x0000000003107984 */ /* 0x000e220000000c00 */
[----:B------:R-:W-:-:S02]  /*1cd60*/  F2FP.BF16.F32.PACK_AB R11, R51, R49 ;  /* 0x00000031330b723e */ /* 0x000fc400000010ff */
[----:B------:R-:W-:Y:S01]  /*1cd70*/  SHF.R.U32.HI R41, RZ, 0x6, R77 ;  /* 0x00000006ff297819 */ /* 0x000fe2000001164d */
[----:B------:R-:W-:Y:S01]  /*1cd80*/  LDS.128 R24, [R3+0x800] ;  /* 0x0008000003187984 */ /* 0x000fe20000000c00 */
[----:B------:R-:W-:Y:S02]  /*1cd90*/  F2FP.BF16.F32.PACK_AB R52, R54, R52 ;  /* 0x000000343634723e */ /* 0x000fe400000010ff */
[----:B------:R-:W-:Y:S01]  /*1cda0*/  SGXT.U32 R41, R41, 0x1 ;  /* 0x000000012929781a */ /* 0x000fe20000000000 */
[----:B------:R-:W-:Y:S01]  /*1cdb0*/  BAR.SYNC.DEFER_BLOCKING 0x0 ;  /* 0x0000000000007b1d */ /* 0x000fe20000010000 */
[----:B------:R-:W-:Y:S02]  /*1cdc0*/  F2FP.BF16.F32.PACK_AB R12, R55, R53 ;  /* 0x00000035370c723e */ /* 0x000fe400000010ff */
[----:B-----5:R-:W-:Y:S02]  /*1cdd0*/  LOP3.LUT R43, R0, R41, RZ, 0xfc, !PT ;  /* 0x00000029002b7212 */ /* 0x020fe400078efcff */
[----:B------:R-:W-:-:S02]  /*1cde0*/  F2FP.BF16.F32.PACK_AB R53, R58, R56 ;  /* 0x000000383a35723e */ /* 0x000fc400000010ff */
[----:B------:R-:W-:Y:S02]  /*1cdf0*/  F2FP.BF16.F32.PACK_AB R13, R59, R57 ;  /* 0x000000393b0d723e */ /* 0x000fe400000010ff */
[----:B------:R-:W-:Y:S02]  /*1ce00*/  F2FP.BF16.F32.PACK_AB R54, R62, R60 ;  /* 0x0000003c3e36723e */ /* 0x000fe400000010ff */
[----:B------:R-:W-:Y:S02]  /*1ce10*/  F2FP.BF16.F32.PACK_AB R14, R63, R61 ;  /* 0x0000003d3f0e723e */ /* 0x000fe400000010ff */
[----:B------:R-:W-:Y:S02]  /*1ce20*/  F2FP.BF16.F32.PACK_AB R55, R66, R64 ;  /* 0x000000404237723e */ /* 0x000fe400000010ff */
[----:B------:R-:W-:Y:S02]  /*1ce30*/  F2FP.BF16.F32.PACK_AB R15, R67, R65 ;  /* 0x00000041430f723e */ /* 0x000fe400000010ff */
[C-C-:B------:R-:W-:Y:S01]  /*1ce40*/  LOP3.LUT R42, R0.reuse, 0x2, R41.reuse, 0xfe, !PT ;  /* 0x00000002002a7812 */ /* 0x140fe200078efe29 */
[----:B------:R-:W-:Y:S04]  /*1ce50*/  STS.128 [R2], R20 ;  /* 0x0000001402007388 */ /* 0x000fe80000000c00 */
[----:B------:R1:W-:Y:S01]  /*1ce60*/  STS.128 [R2+0x400], R4 ;  /* 0x0004000402007388 */ /* 0x0003e20000000c00 */
[----:B------:R-:W-:Y:S01]  /*1ce70*/  BAR.SYNC.DEFER_BLOCKING 0x0 ;  /* 0x0000000000007b1d */ /* 0x000fe20000010000 */
[----:B-1----:R-:W-:Y:S01]  /*1ce80*/  IMAD R4, R43, UR5, RZ ;  /* 0x000000052b047c24 */ /* 0x002fe2000f8e02ff */
[----:B------:R-:W-:-:S04]  /*1ce90*/  LOP3.LUT R5, R0, 0x4, R41, 0xfe, !PT ;  /* 0x0000000400057812 */ /* 0x000fc800078efe29 */
[----:B------:R-:W1:Y:S04]  /*1cea0*/  LDS.128 R32, [R3] ;  /* 0x0000000003207984 */ /* 0x000e680000000c00 */
[----:B------:R-:W-:Y:S01]  /*1ceb0*/  LDS.128 R28, [R3+0x800] ;  /* 0x00080000031c7984 */ /* 0x000fe20000000c00 */
[----:B------:R-:W-:Y:S06]  /*1cec0*/  BAR.SYNC.DEFER_BLOCKING 0x0 ;  /* 0x0000000000007b1d */ /* 0x000fec0000010000 */
[----:B------:R3:W-:Y:S04]  /*1ced0*/  STS.128 [R2], R36 ;  /* 0x0000002402007388 */ /* 0x0007e80000000c00 */
[----:B------:R-:W-:Y:S01]  /*1cee0*/  STS.128 [R2+0x400], R8 ;  /* 0x0004000802007388 */ /* 0x000fe20000000c00 */
[----:B------:R-:W-:Y:S01]  /*1cef0*/  BAR.SYNC.DEFER_BLOCKING 0x0 ;  /* 0x0000000000007b1d */ /* 0x000fe20000010000 */
[----:B---3--:R-:W-:-:S05]  /*1cf00*/  IMAD R39, R5, UR5, RZ ;  /* 0x0000000505277c24 */ /* 0x008fca000f8e02ff */
[----:B------:R-:W3:Y:S01]  /*1cf10*/  LDS.128 R8, [R3] ;  /* 0x0000000003087984 */ /* 0x000ee20000000c00 */
[C---:B--2---:R-:W-:Y:S01]  /*1cf20*/  IMAD R40, R76.reuse, UR4, RZ ;  /* 0x000000044c287c24 */ /* 0x044fe2000f8e02ff */
[----:B----4-:R-:W-:-:S04]  /*1cf30*/  ISETP.GE.AND P0, PT, R76, UR14, PT ;  /* 0x0000000e4c007c0c */ /* 0x010fc8000bf06270 */
[----:B------:R-:W-:Y:S02]  /*1cf40*/  LEA R21, P1, R40, UR12, 0x1 ;  /* 0x0000000c28157c11 */ /* 0x000fe4000f8208ff */
[C---:B------:R-:W-:Y:S01]  /*1cf50*/  ISETP.LT.AND P2, PT, R42.reuse, UR15, !P0 ;  /* 0x0000000f2a007c0c */ /* 0x040fe2000c741270 */
[----:B------:R-:W-:Y:S01]  /*1cf60*/  IMAD R42, R42, UR5, RZ ;  /* 0x000000052a2a7c24 */ /* 0x000fe2000f8e02ff */
[----:B------:R-:W-:Y:S02]  /*1cf70*/  LEA.HI.X.SX32 R20, R40, UR13, 0x1, P1 ;  /* 0x0000000d28147c11 */ /* 0x000fe400088f0eff */
[C---:B------:R-:W-:Y:S02]  /*1cf80*/  LEA R22, P4, R4.reuse, R21, 0x1 ;  /* 0x0000001504167211 */ /* 0x040fe400078808ff */
[----:B------:R-:W-:Y:S02]  /*1cf90*/  ISETP.LT.AND P1, PT, R5, UR15, !P0 ;  /* 0x0000000f05007c0c */ /* 0x000fe4000c721270 */
[----:B------:R-:W-:-:S02]  /*1cfa0*/  LEA.HI.X.SX32 R23, R4, R20, 0x1, P4 ;  /* 0x0000001404177211 */ /* 0x000fc400020f0eff */
[----:B------:R-:W-:Y:S01]  /*1cfb0*/  LDS.128 R4, [R3+0x800] ;  /* 0x0008000003047984 */ /* 0x000fe20000000c00 */
[----:B------:R-:W-:Y:S01]  /*1cfc0*/  BAR.SYNC.DEFER_BLOCKING 0x0 ;  /* 0x0000000000007b1d */ /* 0x000fe20000010000 */
[----:B------:R-:W-:Y:S02]  /*1cfd0*/  ISETP.LT.AND P3, PT, R43, UR15, !P0 ;  /* 0x0000000f2b007c0c */ /* 0x000fe4000c761270 */
[----:B------:R-:W-:Y:S02]  /*1cfe0*/  LEA R36, P5, R42, R21, 0x1 ;  /* 0x000000152a247211 */ /* 0x000fe400078a08ff */
[----:B------:R-:W-:Y:S02]  /*1cff0*/  LOP3.LUT R40, R0, 0x6, R41, 0xfe, !PT ;  /* 0x0000000600287812 */ /* 0x000fe400078efe29 */
[----:B------:R-:W-:Y:S02]  /*1d000*/  LEA.HI.X.SX32 R37, R42, R20, 0x1, P5 ;  /* 0x000000142a257211 */ /* 0x000fe400028f0eff */
[----:B0-----:R-:W-:-:S02]  /*1d010*/  PRMT R42, R16, 0x7632, R42 ;  /* 0x00007632102a7816 */ /* 0x001fc4000000002a */
[----:B------:R-:W-:-:S04]  /*1d020*/  LEA R38, P4, R39, R21, 0x1 ;  /* 0x0000001527267211 */ /* 0x000fc800078808ff */
[----:B------:R-:W-:Y:S01]  /*1d030*/  LEA.HI.X.SX32 R39, R39, R20, 0x1, P4 ;  /* 0x0000001427277211 */ /* 0x000fe200020f0eff */
[----:B------:R-:W-:Y:S04]  /*1d040*/  STS.128 [R2], R52 ;  /* 0x0000003402007388 */ /* 0x000fe80000000c00 */
[----:B------:R0:W-:Y:S01]  /*1d050*/  STS.128 [R2+0x400], R12 ;  /* 0x0004000c02007388 */ /* 0x0001e20000000c00 */
[----:B------:R-:W-:Y:S01]  /*1d060*/  BAR.SYNC.DEFER_BLOCKING 0x0 ;  /* 0x0000000000007b1d */ /* 0x000fe20000010000 */
[C-C-:B0-----:R-:W-:Y:S02]  /*1d070*/  LOP3.LUT R2, R0.reuse, 0x8, R41.reuse, 0xfe, !PT ;  /* 0x0000000800027812 */ /* 0x141fe400078efe29 */
[C-C-:B------:R-:W-:Y:S02]  /*1d080*/  LOP3.LUT R14, R0.reuse, 0xc, R41.reuse, 0xfe, !PT ;  /* 0x0000000c000e7812 */ /* 0x140fe400078efe29 */
[----:B------:R-:W-:Y:S01]  /*1d090*/  LOP3.LUT R15, R0, 0xa, R41, 0xfe, !PT ;  /* 0x0000000a000f7812 */ /* 0x000fe200078efe29 */
[----:B------:R0:W-:Y:S01]  /*1d0a0*/  @P3 STG.E.U16 desc[UR24][R22.64], R16 ;  /* 0x0000001016003986 */ /* 0x0001e2000c101518 */
[C---:B------:R-:W-:Y:S01]  /*1d0b0*/  ISETP.LT.AND P3, PT, R2.reuse, UR15, !P0 ;  /* 0x0000000f02007c0c */ /* 0x040fe2000c761270 */
[----:B------:R-:W-:-:S02]  /*1d0c0*/  IMAD R2, R2, UR5, RZ ;  /* 0x0000000502027c24 */ /* 0x000fc4000f8e02ff */
[----:B------:R2:W-:Y:S01]  /*1d0d0*/  @P2 STG.E.U16 desc[UR24][R36.64], R42 ;  /* 0x0000002a24002986 */ /* 0x0005e2000c101518 */
[C---:B------:R-:W-:Y:S01]  /*1d0e0*/  ISETP.LT.AND P2, PT, R40.reuse, UR15, !P0 ;  /* 0x0000000f28007c0c */ /* 0x040fe2000c741270 */
[----:B------:R-:W-:Y:S02]  /*1d0f0*/  IMAD R40, R40, UR5, RZ ;  /* 0x0000000528287c24 */ /* 0x000fe4000f8e02ff */
[----:B------:R4:W-:Y:S01]  /*1d100*/  @P1 STG.E.U16 desc[UR24][R38.64], R17 ;  /* 0x0000001126001986 */ /* 0x0009e2000c101518 */
[C---:B------:R-:W-:Y:S02]  /*1d110*/  ISETP.LT.AND P1, PT, R15.reuse, UR15, !P0 ;  /* 0x0000000f0f007c0c */ /* 0x040fe4000c721270 */
[----:B------:R-:W-:Y:S01]  /*1d120*/  LEA R12, P4, R40, R21, 0x1 ;  /* 0x00000015280c7211 */ /* 0x000fe200078808ff */
[----:B0-----:R-:W-:-:S03]  /*1d130*/  IMAD R23, R15, UR5, RZ ;  /* 0x000000050f177c24 */ /* 0x001fc6000f8e02ff */
[-C--:B------:R-:W-:Y:S01]  /*1d140*/  LEA.HI.X.SX32 R13, R40, R20.reuse, 0x1, P4 ;  /* 0x00000014280d7211 */ /* 0x080fe200020f0eff */
[C---:B--2---:R-:W-:Y:S01]  /*1d150*/  IMAD R36, R14.reuse, UR5, RZ ;  /* 0x000000050e247c24 */ /* 0x044fe2000f8e02ff */
[----:B------:R-:W-:Y:S02]  /*1d160*/  PRMT R37, R17, 0x7632, R37 ;  /* 0x0000763211257816 */ /* 0x000fe40000000025 */
[----:B------:R-:W-:Y:S02]  /*1d170*/  ISETP.LT.AND P4, PT, R14, UR15, !P0 ;  /* 0x0000000f0e007c0c */ /* 0x000fe4000c781270 */
[CC--:B------:R-:W-:Y:S01]  /*1d180*/  LEA R14, P5, R2.reuse, R21.reuse, 0x1 ;  /* 0x00000015020e7211 */ /* 0x0c0fe200078a08ff */
[----:B------:R0:W-:Y:S01]  /*1d190*/  @P2 STG.E.U16 desc[UR24][R12.64], R37 ;  /* 0x000000250c002986 */ /* 0x0001e2000c101518 */
[----:B------:R-:W-:Y:S02]  /*1d1a0*/  LEA R16, P2, R23, R21, 0x1 ;  /* 0x0000001517107211 */ /* 0x000fe400078408ff */
[----:B------:R-:W-:-:S02]  /*1d1b0*/  LEA.HI.X.SX32 R15, R2, R20, 0x1, P5 ;  /* 0x00000014020f7211 */ /* 0x000fc400028f0eff */
[--C-:B------:R-:W-:Y:S02]  /*1d1c0*/  LOP3.LUT R2, R0, 0xe, R41.reuse, 0xfe, !PT ;  /* 0x0000000e00027812 */ /* 0x100fe400078efe29 */
[----:B------:R-:W-:Y:S01]  /*1d1d0*/  LEA R22, P6, R36, R21, 0x1 ;  /* 0x0000001524167211 */ /* 0x000fe200078c08ff */
[----:B------:R2:W-:Y:S01]  /*1d1e0*/  @P3 STG.E.U16 desc[UR24][R14.64], R18 ;  /* 0x000000120e003986 */ /* 0x0005e2000c101518 */
[-C--:B----4-:R-:W-:Y:S02]  /*1d1f0*/  LEA.HI.X.SX32 R17, R23, R20.reuse, 0x1, P2 ;  /* 0x0000001417117211 */ /* 0x090fe400010f0eff */
[----:B------:R-:W-:Y:S02]  /*1d200*/  PRMT R38, R18, 0x7632, R38 ;  /* 0x0000763212267816 */ /* 0x000fe40000000026 */
[C---:B------:R-:W-:Y:S01]  /*1d210*/  ISETP.LT.AND P2, PT, R2.reuse, UR15, !P0 ;  /* 0x0000000f02007c0c */ /* 0x040fe2000c741270 */
[----:B------:R-:W-:Y:S01]  /*1d220*/  IMAD R2, R2, UR5, RZ ;  /* 0x0000000502027c24 */ /* 0x000fe2000f8e02ff */
[----:B------:R-:W-:Y:S01]  /*1d230*/  LEA.HI.X.SX32 R23, R36, R20, 0x1, P6 ;  /* 0x0000001424177211 */ /* 0x000fe200030f0eff */
[----:B------:R4:W-:Y:S01]  /*1d240*/  @P1 STG.E.U16 desc[UR24][R16.64], R38 ;  /* 0x0000002610001986 */ /* 0x0009e2000c101518 */
[----:B0-----:R-:W-:-:S02]  /*1d250*/  LOP3.LUT R13, R0, 0x12, R41, 0xfe, !PT ;  /* 0x00000012000d7812 */ /* 0x001fc400078efe29 */
[C-C-:B------:R-:W-:Y:S01]  /*1d260*/  LOP3.LUT R36, R0.reuse, 0x10, R41.reuse, 0xfe, !PT ;  /* 0x0000001000247812 */ /* 0x140fe200078efe29 */
[----:B------:R0:W-:Y:S01]  /*1d270*/  @P4 STG.E.U16 desc[UR24][R22.64], R19 ;  /* 0x0000001316004986 */ /* 0x0001e2000c101518 */
[----:B--2---:R-:W-:Y:S02]  /*1d280*/  LOP3.LUT R15, R0, 0x14, R41, 0xfe, !PT ;  /* 0x00000014000f7812 */ /* 0x004fe400078efe29 */
[----:B------:R-:W-:Y:S02]  /*1d290*/  LEA R12, P1, R2, R21, 0x1 ;  /* 0x00000015020c7211 */ /* 0x000fe400078208ff */
[C---:B------:R-:W-:Y:S01]  /*1d2a0*/  ISETP.LT.AND P3, PT, R36.reuse, UR15, !P0 ;  /* 0x0000000f24007c0c */ /* 0x040fe2000c761270 */
[----:B------:R-:W-:Y:S01]  /*1d2b0*/  IMAD R36, R36, UR5, RZ ;  /* 0x0000000524247c24 */ /* 0x000fe2000f8e02ff */
[C---:B------:R-:W-:Y:S01]  /*1d2c0*/  ISETP.LT.AND P4, PT, R13.reuse, UR15, !P0 ;  /* 0x0000000f0d007c0c */ /* 0x040fe2000c781270 */
[----:B----4-:R-:W-:Y:S01]  /*1d2d0*/  IMAD R17, R13, UR5, RZ ;  /* 0x000000050d117c24 */ /* 0x010fe2000f8e02ff */
[----:B------:R-:W-:-:S02]  /*1d2e0*/  PRMT R39, R19, 0x7632, R39 ;  /* 0x0000763213277816 */ /* 0x000fc40000000027 */
[----:B------:R-:W-:Y:S01]  /*1d2f0*/  LEA.HI.X.SX32 R13, R2, R20, 0x1, P1 ;  /* 0x00000014020d7211 */ /* 0x000fe200008f0eff */
[----:B------:R-:W-:Y:S01]  /*1d300*/  IMAD R2, R15, UR5, RZ ;  /* 0x000000050f027c24 */ /* 0x000fe2000f8e02ff */
[-C--:B------:R-:W-:Y:S02]  /*1d310*/  LEA R14, P5, R36, R21.reuse, 0x1 ;  /* 0x00000015240e7211 */ /* 0x080fe400078a08ff */
[-C--:B------:R-:W-:Y:S01]  /*1d320*/  LEA R16, P6, R17, R21.reuse, 0x1 ;  /* 0x0000001511107211 */ /* 0x080fe200078c08ff */
[----:B------:R2:W-:Y:S01]  /*1d330*/  @P2 STG.E.U16 desc[UR24][R12.64], R39 ;  /* 0x000000270c002986 */ /* 0x0005e2000c101518 */
[----:B------:R-:W-:Y:S02]  /*1d340*/  LEA R18, P2, R2, R21, 0x1 ;  /* 0x0000001502127211 */ /* 0x000fe400078408ff */
[----:B0-----:R-:W-:Y:S02]  /*1d350*/  LOP3.LUT R22, R0, 0x16, R41, 0xfe, !PT ;  /* 0x0000001600167812 */ /* 0x001fe400078efe29 */
[----:B------:R-:W-:-:S02]  /*1d360*/  ISETP.LT.AND P1, PT, R15, UR15, !P0 ;  /* 0x0000000f0f007c0c */ /* 0x000fc4000c721270 */
[-C--:B------:R-:W-:Y:S02]  /*1d370*/  LEA.HI.X.SX32 R15, R36, R20.reuse, 0x1, P5 ;  /* 0x00000014240f7211 */ /* 0x080fe400028f0eff */
[-C--:B------:R-:W-:Y:S02]  /*1d380*/  LEA.HI.X.SX32 R17, R17, R20.reuse, 0x1, P6 ;  /* 0x0000001411117211 */ /* 0x080fe400030f0eff */
[----:B-1----:R-:W-:Y:S01]  /*1d390*/  PRMT R36, R32, 0x7632, R36 ;  /* 0x0000763220247816 */ /* 0x002fe20000000024 */
[----:B------:R0:W-:Y:S01]  /*1d3a0*/  @P3 STG.E.U16 desc[UR24][R14.64], R32 ;  /* 0x000000200e003986 */ /* 0x0001e2000c101518 */
[----:B------:R-:W-:Y:S01]  /*1d3b0*/  LEA.HI.X.SX32 R19, R2, R20, 0x1, P2 ;  /* 0x0000001402137211 */ /* 0x000fe200010f0eff */
[C---:B------:R-:W-:Y:S01]  /*1d3c0*/  IMAD R2, R22.reuse, UR5, RZ ;  /* 0x0000000516027c24 */ /* 0x040fe2000f8e02ff */
[----:B------:R-:W-:Y:S01]  /*1d3d0*/  ISETP.LT.AND P2, PT, R22, UR15, !P0 ;  /* 0x0000000f16007c0c */ /* 0x000fe2000c741270 */
[----:B------:R1:W-:Y:S01]  /*1d3e0*/  @P4 STG.E.U16 desc[UR24][R16.64], R36 ;  /* 0x0000002410004986 */ /* 0x0003e2000c101518 */
[----:B--2---:R-:W-:-:S02]  /*1d3f0*/  LOP3.LUT R13, R0, 0x18, R41, 0xfe, !PT ;  /* 0x00000018000d7812 */ /* 0x004fc400078efe29 */
[--C-:B------:R-:W-:Y:S01]  /*1d400*/  LOP3.LUT R23, R0, 0x1a, R41.reuse, 0xfe, !PT ;  /* 0x0000001a00177812 */ /* 0x100fe200078efe29 */
[----:B------:R2:W-:Y:S01]  /*1d410*/  @P1 STG.E.U16 desc[UR24][R18.64], R33 ;  /* 0x0000002112001986 */ /* 0x0005e2000c101518 */
[C---:B------:R-:W-:Y:S02]  /*1d420*/  LEA R12, P4, R2.reuse, R21, 0x1 ;  /* 0x00000015020c7211 */ /* 0x040fe400078808ff */
[C---:B------:R-:W-:Y:S01]  /*1d430*/  ISETP.LT.AND P3, PT, R13.reuse, UR15, !P0 ;  /* 0x0000000f0d007c0c */ /* 0x040fe2000c761270 */
[----:B0-----:R-:W-:Y:S01]  /*1d440*/  IMAD R15, R13, UR5, RZ ;  /* 0x000000050d0f7c24 */ /* 0x001fe2000f8e02ff */
[----:B------:R-:W-:Y:S01]  /*1d450*/  LEA.HI.X.SX32 R13, R2, R20, 0x1, P4 ;  /* 0x00000014020d7211 */ /* 0x000fe200020f0eff */
[----:B------:R-:W-:Y:S01]  /*1d460*/  IMAD R2, R23, UR5, RZ ;  /* 0x0000000517027c24 */ /* 0x000fe2000f8e02ff */
[----:B------:R-:W-:Y:S02]  /*1d470*/  LOP3.LUT R22, R0, 0x1c, R41, 0xfe, !PT ;  /* 0x0000001c00167812 */ /* 0x000fe400078efe29 */
[----:B-1----:R-:W-:-:S02]  /*1d480*/  PRMT R17, R33, 0x7632, R17 ;  /* 0x0000763221117816 */ /* 0x002fc40000000011 */
[----:B------:R-:W-:Y:S01]  /*1d490*/  ISETP.LT.AND P1, PT, R23, UR15, !P0 ;  /* 0x0000000f17007c0c */ /* 0x000fe2000c721270 */
[C---:B--2---:R-:W-:Y:S01]  /*1d4a0*/  IMAD R19, R22.reuse, UR5, RZ ;  /* 0x0000000516137c24 */ /* 0x044fe2000f8e02ff */
[----:B------:R-:W-:Y:S01]  /*1d4b0*/  ISETP.LT.AND P4, PT, R22, UR15, !P0 ;  /* 0x0000000f16007c0c */ /* 0x000fe2000c781270 */
[----:B------:R0:W-:Y:S01]  /*1d4c0*/  @P2 STG.E.U16 desc[UR24][R12.64], R17 ;  /* 0x000000110c002986 */ /* 0x0001e2000c101518 */
[-C--:B------:R-:W-:Y:S02]  /*1d4d0*/  LEA R16, P2, R2, R21.reuse, 0x1 ;  /* 0x0000001502107211 */ /* 0x080fe400078408ff */
[-C--:B------:R-:W-:Y:S02]  /*1d4e0*/  LEA R14, P5, R15, R21.reuse, 0x1 ;  /* 0x000000150f0e7211 */ /* 0x080fe400078a08ff */
[----:B------:R-:W-:Y:S02]  /*1d4f0*/  LEA R18, P6, R19, R21, 0x1 ;  /* 0x0000001513127211 */ /* 0x000fe400078c08ff */
[----:B------:R-:W-:-:S02]  /*1d500*/  LEA.HI.X.SX32 R15, R15, R20, 0x1, P5 ;  /* 0x000000140f0f7211 */ /* 0x000fc400028f0eff */
[----:B------:R-:W-:Y:S02]  /*1d510*/  PRMT R23, R34, 0x7632, R23 ;  /* 0x0000763222177816 */ /* 0x000fe40000000017 */
[--C-:B------:R-:W-:Y:S01]  /*1d520*/  LOP3.LUT R22, R0, 0x20, R41.reuse, 0xfe, !PT ;  /* 0x0000002000167812 */ /* 0x100fe200078efe29 */
[----:B------:R1:W-:Y:S01]  /*1d530*/  @P3 STG.E.U16 desc[UR24][R14.64], R34 ;  /* 0x000000220e003986 */ /* 0x0003e2000c101518 */
[-C--:B0-----:R-:W-:Y:S02]  /*1d540*/  LEA.HI.X.SX32 R17, R2, R20.reuse, 0x1, P2 ;  /* 0x0000001402117211 */ /* 0x081fe400010f0eff */
[--C-:B------:R-:W-:Y:S02]  /*1d550*/  LOP3.LUT R2, R0, 0x1e, R41.reuse, 0xfe, !PT ;  /* 0x0000001e00027812 */ /* 0x100fe400078efe29 */
[----:B------:R-:W-:Y:S01]  /*1d560*/  LEA.HI.X.SX32 R19, R19, R20, 0x1, P6 ;  /* 0x0000001413137211 */ /* 0x000fe200030f0eff */
[----:B------:R0:W-:Y:S01]  /*1d570*/  @P1 STG.E.U16 desc[UR24][R16.64], R23 ;  /* 0x0000001710001986 */ /* 0x0001e2000c101518 */
[C---:B------:R-:W-:Y:S01]  /*1d580*/  ISETP.LT.AND P2, PT, R2.reuse, UR15, !P0 ;  /* 0x0000000f02007c0c */ /* 0x040fe2000c741270 */
[----:B------:R-:W-:Y:S01]  /*1d590*/  IMAD R2, R2, UR5, RZ ;  /* 0x0000000502027c24 */ /* 0x000fe2000f8e02ff */
[--C-:B------:R-:W-:Y:S01]  /*1d5a0*/  LOP3.LUT R13, R0, 0x22, R41.reuse, 0xfe, !PT ;  /* 0x00000022000d7812 */ /* 0x100fe200078efe29 */
[----:B------:R2:W-:Y:S01]  /*1d5b0*/  @P4 STG.E.U16 desc[UR24][R18.64], R35 ;  /* 0x0000002312004986 */ /* 0x0005e2000c101518 */
[C---:B------:R-:W-:Y:S01]  /*1d5c0*/  ISETP.LT.AND P3, PT, R22.reuse, UR15, !P0 ;  /* 0x0000000f16007c0c */ /* 0x040fe2000c761270 */
[----:B------:R-:W-:Y:S01]  /*1d5d0*/  IMAD R22, R22, UR5, RZ ;  /* 0x0000000516167c24 */ /* 0x000fe2000f8e02ff */
[----:B-1----:R-:W-:-:S02]  /*1d5e0*/  LOP3.LUT R15, R0, 0x24, R41, 0xfe, !PT ;  /* 0x00000024000f7812 */ /* 0x002fc400078efe29 */
[CC--:B------:R-:W-:Y:S02]  /*1d5f0*/  LEA R12, P1, R2.reuse, R21.reuse, 0x1 ;  /* 0x00000015020c7211 */ /* 0x0c0fe400078208ff */
[C---:B------:R-:W-:Y:S01]  /*1d600*/  ISETP.LT.AND P4, PT, R13.reuse, UR15, !P0 ;  /* 0x0000000f0d007c0c */ /* 0x040fe2000c781270 */
[----:B0-----:R-:W-:Y:S01]  /*1d610*/  IMAD R17, R13, UR5, RZ ;  /* 0x000000050d117c24 */ /* 0x001fe2000f8e02ff */
[----:B------:R-:W-:Y:S02]  /*1d620*/  PRMT R33, R35, 0x7632, R33 ;  /* 0x0000763223217816 */ /* 0x000fe40000000021 */
[-C--:B------:R-:W-:Y:S01]  /*1d630*/  LEA.HI.X.SX32 R13, R2, R20.reuse, 0x1, P1 ;  /* 0x00000014020d7211 */ /* 0x080fe200008f0eff */
[C---:B------:R-:W-:Y:S01]  /*1d640*/  IMAD R2, R15.reuse, UR5, RZ ;  /* 0x000000050f027c24 */ /* 0x040fe2000f8e02ff */
[C---:B------:R-:W-:Y:S02]  /*1d650*/  LEA R14, P5, R22.reuse, R21, 0x1 ;  /* 0x00000015160e7211 */ /* 0x040fe400078a08ff */
[----:B------:R-:W-:Y:S01]  /*1d660*/  ISETP.LT.AND P1, PT, R15, UR15, !P0 ;  /* 0x0000000f0f007c0c */ /* 0x000fe2000c721270 */
[----:B------:R0:W-:Y:S01]  /*1d670*/  @P2 STG.E.U16 desc[UR24][R12.64], R33 ;  /* 0x000000210c002986 */ /* 0x0001e2000c101518 */
[----:B------:R-:W-:-:S02]  /*1d680*/  LEA.HI.X.SX32 R15, R22, R20, 0x1, P5 ;  /* 0x00000014160f7211 */ /* 0x000fc400028f0eff */
[CC--:B------:R-:W-:Y:S02]  /*1d690*/  LEA R16, P6, R17.reuse, R21.reuse, 0x1 ;  /* 0x0000001511107211 */ /* 0x0c0fe400078c08ff */
[----:B--2---:R-:W-:Y:S01]  /*1d6a0*/  LEA R18, P2, R2, R21, 0x1 ;  /* 0x0000001502127211 */ /* 0x004fe200078408ff */
[----:B---3--:R-:W-:Y:S01]  /*1d6b0*/  @P3 STG.E.U16 desc[UR24][R14.64], R8 ;  /* 0x000000080e003986 */ /* 0x008fe2000c101518 */
[----:B------:R-:W-:Y:S02]  /*1d6c0*/  LOP3.LUT R22, R0, 0x26, R41, 0xfe, !PT ;  /* 0x0000002600167812 */ /* 0x000fe400078efe29 */
[-C--:B------:R-:W-:Y:S02]  /*1d6d0*/  LEA.HI.X.SX32 R17, R17, R20.reuse, 0x1, P6 ;  /* 0x0000001411117211 */ /* 0x080fe400030f0eff */
[----:B------:R-:W-:Y:S02]  /*1d6e0*/  PRMT R23, R8, 0x7632, R23 ;  /* 0x0000763208177816 */ /* 0x000fe40000000017 */
[----:B------:R-:W-:Y:S01]  /*1d6f0*/  LEA.HI.X.SX32 R19, R2, R20, 0x1, P2 ;  /* 0x0000001402137211 */ /* 0x000fe200010f0eff */
[C---:B------:R-:W-:Y:S01]  /*1d700*/  IMAD R2, R22.reuse, UR5, RZ ;  /* 0x0000000516027c24 */ /* 0x040fe2000f8e02ff */
[----:B------:R-:W-:Y:S01]  /*1d710*/  ISETP.LT.AND P2, PT, R22, UR15, !P0 ;  /* 0x0000000f16007c0c */ /* 0x000fe2000c741270 */
[----:B------:R1:W-:Y:S01]  /*1d720*/  @P4 STG.E.U16 desc[UR24][R16.64], R23 ;  /* 0x0000001710004986 */ /* 0x0003e2000c101518 */
[----:B0-----:R-:W-:-:S02]  /*1d730*/  LOP3.LUT R12, R0, 0x2c, R41, 0xfe, !PT ;  /* 0x0000002c000c7812 */ /* 0x001fc400078efe29 */
[--C-:B------:R-:W-:Y:S01]  /*1d740*/  LOP3.LUT R13, R0, 0x2a, R41.reuse, 0xfe, !PT ;  /* 0x0000002a000d7812 */ /* 0x100fe200078efe29 */
[----:B------:R0:W-:Y:S01]  /*1d750*/  @P1 STG.E.U16 desc[UR24][R18.64], R9 ;  /* 0x0000000912001986 */ /* 0x0001e2000c101518 */
[----:B------:R-:W-:Y:S02]  /*1d760*/  LEA R22, P4, R2, R21, 0x1 ;  /* 0x0000001502167211 */ /* 0x000fe400078808ff */
[C---:B------:R-:W-:Y:S02]  /*1d770*/  ISETP.LT.AND P1, PT, R13.reuse, UR15, !P0 ;  /* 0x0000000f0d007c0c */ /* 0x040fe4000c721270 */
[----:B------:R-:W-:Y:S02]  /*1d780*/  LOP3.LUT R32, R0, 0x28, R41, 0xfe, !PT ;  /* 0x0000002800207812 */ /* 0x000fe400078efe29 */
[----:B------:R-:W-:Y:S01]  /*1d790*/  PRMT R33, R10, 0x7632, R33 ;  /* 0x000076320a217816 */ /* 0x000fe20000000021 */
[----:B-1----:R-:W-:Y:S01]  /*1d7a0*/  IMAD R17, R13, UR5, RZ ;  /* 0x000000050d117c24 */ /* 0x002fe2000f8e02ff */
[----:B------:R-:W-:Y:S01]  /*1d7b0*/  LEA.HI.X.SX32 R23, R2, R20, 0x1, P4 ;  /* 0x0000001402177211 */ /* 0x000fe200020f0eff */
[C---:B------:R-:W-:Y:S01]  /*1d7c0*/  IMAD R2, R12.reuse, UR5, RZ ;  /* 0x000000050c027c24 */ /* 0x040fe2000f8e02ff */
[----:B------:R-:W-:-:S02]  /*1d7d0*/  ISETP.LT.AND P4, PT, R12, UR15, !P0 ;  /* 0x0000000f0c007c0c */ /* 0x000fc4000c781270 */
[----:B------:R-:W1:Y:S01]  /*1d7e0*/  LDS.128 R12, [R3] ;  /* 0x00000000030c7984 */ /* 0x000e620000000c00 */
[----:B0-----:R-:W-:Y:S02]  /*1d7f0*/  PRMT R19, R9, 0x7632, R19 ;  /* 0x0000763209137816 */ /* 0x001fe40000000013 */
[C---:B------:R-:W-:Y:S01]  /*1d800*/  ISETP.LT.AND P3, PT, R32.reuse, UR15, !P0 ;  /* 0x0000000f20007c0c */ /* 0x040fe2000c761270 */
[----:B------:R-:W-:Y:S01]  /*1d810*/  IMAD R32, R32, UR5, RZ ;  /* 0x0000000520207c24 */ /* 0x000fe2000f8e02ff */
[-C--:B------:R-:W-:Y:S01]  /*1d820*/  LEA R18, P6, R2, R21.reuse, 0x1 ;  /* 0x0000001502127211 */ /* 0x080fe200078c08ff */
[----:B------:R0:W-:Y:S01]  /*1d830*/  @P2 STG.E.U16 desc[UR24][R22.64], R19 ;  /* 0x0000001316002986 */ /* 0x0001e2000c101518 */
[CC--:B------:R-:W-:Y:S02]  /*1d840*/  LEA R16, P2, R17.reuse, R21.reuse, 0x1 ;  /* 0x0000001511107211 */ /* 0x0c0fe400078408ff */
[----:B------:R-:W-:Y:S02]  /*1d850*/  LEA R8, P5, R32, R21, 0x1 ;  /* 0x0000001520087211 */ /* 0x000fe400078a08ff */
[----:B------:R-:W-:-:S02]  /*1d860*/  LEA.HI.X.SX32 R17, R17, R20, 0x1, P2 ;  /* 0x0000001411117211 */ /* 0x000fc400010f0eff */
[-C--:B------:R-:W-:Y:S02]  /*1d870*/  LEA.HI.X.SX32 R9, R32, R20.reuse, 0x1, P5 ;  /* 0x0000001420097211 */ /* 0x080fe400028f0eff */
[--C-:B------:R-:W-:Y:S02]  /*1d880*/  LOP3.LUT R32, R0, 0x32, R41.reuse, 0xfe, !PT ;  /* 0x0000003200207812 */ /* 0x100fe400078efe29 */
[----:B------:R-:W-:Y:S01]  /*1d890*/  PRMT R34, R11, 0x7632, R34 ;  /* 0x000076320b227816 */ /* 0x000fe20000000022 */
[----:B------:R2:W-:Y:S01]  /*1d8a0*/  @P3 STG.E.U16 desc[UR24][R8.64], R10 ;  /* 0x0000000a08003986 */ /* 0x0005e2000c101518 */
[----:B0-----:R-:W-:Y:S02]  /*1d8b0*/  LEA.HI.X.SX32 R19, R2, R20, 0x1, P6 ;  /* 0x0000001402137211 */ /* 0x001fe400030f0eff */
[C-C-:B------:R-:W-:Y:S01]  /*1d8c0*/  LOP3.LUT R2, R0.reuse, 0x2e, R41.reuse, 0xfe, !PT ;  /* 0x0000002e00027812 */ /* 0x140fe200078efe29 */
[----:B------:R0:W-:Y:S01]  /*1d8d0*/  @P1 STG.E.U16 desc[UR24][R16.64], R33 ;  /* 0x0000002110001986 */ /* 0x0001e2000c101518 */
[----:B------:R-:W-:-:S02]  /*1d8e0*/  LOP3.LUT R22, R0, 0x30, R41, 0xfe, !PT ;  /* 0x0000003000167812 */ /* 0x000fc400078efe29 */
[C---:B------:R-:W-:Y:S01]  /*1d8f0*/  ISETP.LT.AND P2, PT, R2.reuse, UR15, !P0 ;  /* 0x0000000f02007c0c */ /* 0x040fe2000c741270 */
[----:B------:R-:W-:Y:S01]  /*1d900*/  IMAD R2, R2, UR5, RZ ;  /* 0x0000000502027c24 */ /* 0x000fe2000f8e02ff */
[C---:B------:R-:W-:Y:S01]  /*1d910*/  ISETP.LT.AND P3, PT, R22.reuse, UR15, !P0 ;  /* 0x0000000f16007c0c */ /* 0x040fe2000c761270 */
[----:B------:R-:W-:Y:S01]  /*1d920*/  IMAD R22, R22, UR5, RZ ;  /* 0x0000000516167c24 */ /* 0x000fe2000f8e02ff */
[----:B------:R-:W-:Y:S01]  /*1d930*/  LOP3.LUT R23, R0, 0x34, R41, 0xfe, !PT ;  /* 0x0000003400177812 */ /* 0x000fe200078efe29 */
[----:B------:R3:W-:Y:S01]  /*1d940*/  @P4 STG.E.U16 desc[UR24][R18.64], R11 ;  /* 0x0000000b12004986 */ /* 0x0007e2000c101518 */
[-C--:B--2---:R-:W-:Y:S02]  /*1d950*/  LEA R8, P1, R2, R21.reuse, 0x1 ;  /* 0x0000001502087211 */ /* 0x084fe400078208ff */
[----:B------:R-:W-:Y:S01]  /*1d960*/  LEA R10, P5, R22, R21, 0x1 ;  /* 0x00000015160a7211 */ /* 0x000fe200078a08ff */
[----:B0-----:R-:W-:Y:S01]  /*1d970*/  IMAD R17, R32, UR5, RZ ;  /* 0x0000000520117c24 */ /* 0x001fe2000f8e02ff */
[----:B------:R-:W-:Y:S01]  /*1d980*/  LEA.HI.X.SX32 R9, R2, R20, 0x1, P1 ;  /* 0x0000001402097211 */ /* 0x000fe200008f0eff */
[----:B------:R-:W-:Y:S01]  /*1d990*/  IMAD R2, R23, UR5, RZ ;  /* 0x0000000517027c24 */ /* 0x000fe2000f8e02ff */
[----:B------:R-:W-:-:S02]  /*1d9a0*/  ISETP.LT.AND P4, PT, R32, UR15, !P0 ;  /* 0x0000000f20007c0c */ /* 0x000fc4000c781270 */
[----:B------:R-:W-:Y:S01]  /*1d9b0*/  ISETP.LT.AND P1, PT, R23, UR15, !P0 ;  /* 0x0000000f17007c0c */ /* 0x000fe2000c721270 */
[----:B------:R0:W-:Y:S01]  /*1d9c0*/  @P2 STG.E.U16 desc[UR24][R8.64], R34 ;  /* 0x0000002208002986 */ /* 0x0001e2000c101518 */
[CC--:B------:R-:W-:Y:S02]  /*1d9d0*/  LEA R16, P6, R17.reuse, R21.reuse, 0x1 ;  /* 0x0000001511107211 */ /* 0x0c0fe400078c08ff */
[-C--:B---3--:R-:W-:Y:S02]  /*1d9e0*/  LEA.HI.X.SX32 R11, R22, R20.reuse, 0x1, P5 ;  /* 0x00000014160b7211 */ /* 0x088fe400028f0eff */
[----:B------:R-:W-:Y:S02]  /*1d9f0*/  LEA R18, P2, R2, R21, 0x1 ;  /* 0x0000001502127211 */ /* 0x000fe400078408ff */
[----:B------:R-:W-:Y:S01]  /*1da00*/  LOP3.LUT R22, R0, 0x36, R41, 0xfe, !PT ;  /* 0x0000003600167812 */ /* 0x000fe200078efe29 */
[----:B-1----:R1:W-:Y:S01]  /*1da10*/  @P3 STG.E.U16 desc[UR24][R10.64], R12 ;  /* 0x0000000c0a003986 */ /* 0x0023e2000c101518 */
[----:B------:R-:W-:-:S02]  /*1da20*/  LEA.HI.X.SX32 R17, R17, R20, 0x1, P6 ;  /* 0x0000001411117211 */ /* 0x000fc400030f0eff */
[----:B------:R-:W-:Y:S02]  /*1da30*/  PRMT R32, R12, 0x7632, R32 ;  /* 0x000076320c207816 */ /* 0x000fe40000000020 */
[----:B------:R-:W-:Y:S01]  /*1da40*/  LEA.HI.X.SX32 R19, R2, R20, 0x1, P2 ;  /* 0x0000001402137211 */ /* 0x000fe200010f0eff */
[C---:B------:R-:W-:Y:S01]  /*1da50*/  IMAD R2, R22.reuse, UR5, RZ ;  /* 0x0000000516027c24 */ /* 0x040fe2000f8e02ff */
[----:B------:R-:W-:Y:S01]  /*1da60*/  ISETP.LT.AND P2, PT, R22, UR15, !P0 ;  /* 0x0000000f16007c0c */ /* 0x000fe2000c741270 */
[----:B------:R2:W-:Y:S01]  /*1da70*/  @P4 STG.E.U16 desc[UR24][R16.64], R32 ;  /* 0x0000002010004986 */ /* 0x0005e2000c101518 */
[C-C-:B0-----:R-:W-:Y:S02]  /*1da80*/  LOP3.LUT R9, R0.reuse, 0x38, R41.reuse, 0xfe, !PT ;  /* 0x0000003800097812 */ /* 0x141fe400078efe29 */
[----:B------:R-:W-:Y:S01]  /*1da90*/  LOP3.LUT R23, R0, 0x3a, R41, 0xfe, !PT ;  /* 0x0000003a00177812 */ /* 0x000fe200078efe29 */
[----:B------:R0:W-:Y:S01]  /*1daa0*/  @P1 STG.E.U16 desc[UR24][R18.64], R13 ;  /* 0x0000000d12001986 */ /* 0x0001e2000c101518 */
[----:B------:R-:W-:Y:S01]  /*1dab0*/  LEA R8, P4, R2, R21, 0x1 ;  /* 0x0000001502087211 */ /* 0x000fe200078808ff */
[C---:B-1----:R-:W-:Y:S01]  /*1dac0*/  IMAD R11, R9.reuse, UR5, RZ ;  /* 0x00000005090b7c24 */ /* 0x042fe2000f8e02ff */
[----:B------:R-:W-:-:S02]  /*1dad0*/  ISETP.LT.AND P3, PT, R9, UR15, !P0 ;  /* 0x0000000f09007c0c */ /* 0x000fc4000c761270 */
[----:B------:R-:W-:Y:S01]  /*1dae0*/  LEA.HI.X.SX32 R9, R2, R20, 0x1, P4 ;  /* 0x0000001402097211 */ /* 0x000fe200020f0eff */
[C---:B------:R-:W-:Y:S01]  /*1daf0*/  IMAD R2, R23.reuse, UR5, RZ ;  /* 0x0000000517027c24 */ /* 0x040fe2000f8e02ff */
[----:B------:R-:W-:Y:S02]  /*1db00*/  LOP3.LUT R22, R0, 0x3c, R41, 0xfe, !PT ;  /* 0x0000003c00167812 */ /* 0x000fe400078efe29 */
[----:B------:R-:W-:Y:S02]  /*1db10*/  ISETP.LT.AND P1, PT, R23, UR15, !P0 ;  /* 0x0000000f17007c0c */ /* 0x000fe4000c721270 */
[C---:B------:R-:W-:Y:S01]  /*1db20*/  ISETP.LT.AND P4, PT, R22.reuse, UR15, !P0 ;  /* 0x0000000f16007c0c */ /* 0x040fe2000c781270 */
[----:B--2---:R-:W-:Y:S01]  /*1db30*/  IMAD R17, R22, UR5, RZ ;  /* 0x0000000516117c24 */ /* 0x004fe2000f8e02ff */
[----:B0-----:R-:W-:Y:S02]  /*1db40*/  PRMT R19, R13, 0x7632, R19 ;  /* 0x000076320d137816 */ /* 0x001fe40000000013 */
[----:B------:R-:W-:-:S02]  /*1db50*/  LEA R10, P5, R11, R21, 0x1 ;  /* 0x000000150b0a7211 */ /* 0x000fc400078a08ff */
[-C--:B------:R-:W-:Y:S01]  /*1db60*/  LEA R16, P6, R17, R21.reuse, 0x1 ;  /* 0x0000001511107211 */ /* 0x080fe200078c08ff */
[----:B------:R0:W-:Y:S01]  /*1db70*/  @P2 STG.E.U16 desc[UR24][R8.64], R19 ;  /* 0x0000001308002986 */ /* 0x0001e2000c101518 */
[C---:B------:R-:W-:Y:S02]  /*1db80*/  LEA R12, P2, R2.reuse, R21, 0x1 ;  /* 0x00000015020c7211 */ /* 0x040fe400078408ff */
[-C--:B------:R-:W-:Y:S02]  /*1db90*/  LEA.HI.X.SX32 R11, R11, R20.reuse, 0x1, P5 ;  /* 0x000000140b0b7211 */ /* 0x080fe400028f0eff */
[----:B------:R-:W-:Y:S02]  /*1dba0*/  LEA.HI.X.SX32 R13, R2, R20, 0x1, P2 ;  /* 0x00000014020d7211 */ /* 0x000fe400010f0eff */
[----:B------:R-:W-:Y:S01]  /*1dbb0*/  LOP3.LUT R2, R0, 0x3e, R41, 0xfe, !PT ;  /* 0x0000003e00027812 */ /* 0x000fe200078efe29 */
[----:B------:R1:W-:Y:S01]  /*1dbc0*/  @P3 STG.E.U16 desc[UR24][R10.64], R14 ;  /* 0x0000000e0a003986 */ /* 0x0003e2000c101518 */
[----:B------:R-:W-:-:S02]  /*1dbd0*/  PRMT R22, R14, 0x7632, R22 ;  /* 0x000076320e167816 */ /* 0x000fc40000000016 */
[C---:B------:R-:W-:Y:S01]  /*1dbe0*/  ISETP.LT.AND P2, PT, R2.reuse, UR15, !P0 ;  /* 0x0000000f02007c0c */ /* 0x040fe2000c741270 */
[----:B------:R-:W-:Y:S01]  /*1dbf0*/  IMAD R2, R2, UR5, RZ ;  /* 0x0000000502027c24 */ /* 0x000fe2000f8e02ff */
[----:B------:R-:W-:Y:S01]  /*1dc00*/  LEA.HI.X.SX32 R17, R17, R20, 0x1, P6 ;  /* 0x0000001411117211 */ /* 0x000fe200030f0eff */
[----:B------:R2:W-:Y:S01]  /*1dc10*/  @P1 STG.E.U16 desc[UR24][R12.64], R22 ;  /* 0x000000160c001986 */ /* 0x0005e2000c101518 */
[C-C-:B0-----:R-:W-:Y:S02]  /*1dc20*/  LOP3.LUT R9, R0.reuse, 0x42, R41.reuse, 0xfe, !PT ;  /* 0x0000004200097812 */ /* 0x141fe400078efe29 */
[--C-:B------:R-:W-:Y:S01]  /*1dc30*/  LOP3.LUT R18, R0, 0x40, R41.reuse, 0xfe, !PT ;  /* 0x0000004000127812 */ /* 0x100fe200078efe29 */
[----:B------:R0:W-:Y:S01]  /*1dc40*/  @P4 STG.E.U16 desc[UR24][R16.64], R15 ;  /* 0x0000000f10004986 */ /* 0x0001e2000c101518 */
[----:B------:R-:W-:Y:S02]  /*1dc50*/  LEA R8, P1, R2, R21, 0x1 ;  /* 0x0000001502087211 */ /* 0x000fe400078208ff */
[----:B-1----:R-:W-:-:S02]  /*1dc60*/  LOP3.LUT R11, R0, 0x44, R41, 0xfe, !PT ;  /* 0x00000044000b7812 */ /* 0x002fc400078efe29 */
[C---:B------:R-:W-:Y:S01]  /*1dc70*/  ISETP.LT.AND P3, PT, R18.reuse, UR15, !P0 ;  /* 0x0000000f12007c0c */ /* 0x040fe2000c761270 */
[----:B------:R-:W-:Y:S01]  /*1dc80*/  IMAD R18, R18, UR5, RZ ;  /* 0x0000000512127c24 */ /* 0x000fe2000f8e02ff */
[C---:B------:R-:W-:Y:S01]  /*1dc90*/  ISETP.LT.AND P4, PT, R9.reuse, UR15, !P0 ;  /* 0x0000000f09007c0c */ /* 0x040fe2000c781270 */
[----:B--2---:R-:W-:Y:S01]  /*1dca0*/  IMAD R13, R9, UR5, RZ ;  /* 0x00000005090d7c24 */ /* 0x004fe2000f8e02ff */
[----:B------:R-:W-:Y:S02]  /*1dcb0*/  PRMT R23, R15, 0x7632, R23 ;  /* 0x000076320f177816 */ /* 0x000fe40000000017 */
[----:B------:R-:W-:Y:S01]  /*1dcc0*/  LEA.HI.X.SX32 R9, R2, R20, 0x1, P1 ;  /* 0x0000001402097211 */ /* 0x000fe200008f0eff */
[----:B------:R-:W-:Y:S01]  /*1dcd0*/  IMAD R2, R11, UR5, RZ ;  /* 0x000000050b027c24 */ /* 0x000fe2000f8e02ff */
[-C--:B------:R-:W-:Y:S02]  /*1dce0*/  LEA R10, P5, R18, R21.reuse, 0x1 ;  /* 0x00000015120a7211 */ /* 0x080fe400078a08ff */
[-C--:B------:R-:W-:Y:S01]  /*1dcf0*/  LEA R12, P6, R13, R21.reuse, 0x1 ;  /* 0x000000150d0c7211 */ /* 0x080fe200078c08ff */
[----:B------:R1:W-:Y:S01]  /*1dd00*/  @P2 STG.E.U16 desc[UR24][R8.64], R23 ;  /* 0x0000001708002986 */ /* 0x0003e2000c101518 */
[----:B------:R-:W-:-:S02]  /*1dd10*/  LEA R14, P2, R2, R21, 0x1 ;  /* 0x00000015020e7211 */ /* 0x000fc400078408ff */
[--C-:B0-----:R-:W-:Y:S02]  /*1dd20*/  LOP3.LUT R16, R0, 0x46, R41.reuse, 0xfe, !PT ;  /* 0x0000004600107812 */ /* 0x101fe400078efe29 */
[----:B------:R-:W-:Y:S02]  /*1dd30*/  ISETP.LT.AND P1, PT, R11, UR15, !P0 ;  /* 0x0000000f0b007c0c */ /* 0x000fe4000c721270 */
[-C--:B------:R-:W-:Y:S02]  /*1dd40*/  LEA.HI.X.SX32 R11, R18, R20.reuse, 0x1, P5 ;  /* 0x00000014120b7211 */ /* 0x080fe400028f0eff */
[-C--:B------:R-:W-:Y:S02]  /*1dd50*/  LEA.HI.X.SX32 R13, R13, R20.reuse, 0x1, P6 ;  /* 0x000000140d0d7211 */ /* 0x080fe400030f0eff */
[----:B------:R-:W-:Y:S01]  /*1dd60*/  PRMT R18, R24, 0x7632, R18 ;  /* 0x0000763218127816 */ /* 0x000fe20000000012 */
[----:B------:R0:W-:Y:S01]  /*1dd70*/  @P3 STG.E.U16 desc[UR24][R10.64], R24 ;  /* 0x000000180a003986 */ /* 0x0001e2000c101518 */
[----:B------:R-:W-:Y:S01]  /*1dd80*/  LEA.HI.X.SX32 R15, R2, R20, 0x1, P2 ;  /* 0x00000014020f7211 */ /* 0x000fe200010f0eff */
[C---:B------:R-:W-:Y:S01]  /*1dd90*/  IMAD R2, R16.reuse, UR5, RZ ;  /* 0x0000000510027c24 */ /* 0x040fe2000f8e02ff */
[----:B------:R-:W-:Y:S01]  /*1dda0*/  ISETP.LT.AND P2, PT, R16, UR15, !P0 ;  /* 0x0000000f10007c0c */ /* 0x000fe2000c741270 */
[----:B------:R2:W-:Y:S01]  /*1ddb0*/  @P4 STG.E.U16 desc[UR24][R12.64], R18 ;  /* 0x000000120c004986 */ /* 0x0005e2000c101518 */
[----:B-1----:R-:W-:-:S02]  /*1ddc0*/  LOP3.LUT R9, R0, 0x48, R41, 0xfe, !PT ;  /* 0x0000004800097812 */ /* 0x002fc400078efe29 */
        /* <DEDUP_REMOVED lines=8> */
[----:B--2---:R-:W-:-:S02]  /*1de50*/  PRMT R13, R25, 0x7632, R13 ;  /* 0x00007632190d7816 */ /* 0x004fc4000000000d */
[----:B------:R-:W-:Y:S01]  /*1de60*/  ISETP.LT.AND P1, PT, R17, UR15, !P0 ;  /* 0x0000000f11007c0c */ /* 0x000fe2000c721270 */
[C---:B-1----:R-:W-:Y:S01]  /*1de70*/  IMAD R15, R16.reuse, UR5, RZ ;  /* 0x00000005100f7c24 */ /* 0x042fe2000f8e02ff */
        /* <DEDUP_REMOVED lines=32> */
[----:B------:R1:W-:Y:S01]  /*1e080*/  @P3 STG.E.U16 desc[UR24][R10.64], R28 ;  /* 0x0000001c0a003986 */ /* 0x0003e2000c101518 */
        /* <DEDUP_REMOVED lines=10> */
[C---:B------:R-:W-:Y:S01]  /*1e130*/  LEA R8, P4, R2.reuse, R21, 0x1 ;  /* 0x0000001502087211 */ /* 0x040fe200078808ff */
[C---:B-1----:R-:W-:Y:S01]  /*1e140*/  IMAD R11, R9.reuse, UR5, RZ ;  /* 0x00000005090b7c24 */ /* 0x042fe2000f8e02ff */
[----:B------:R-:W-:Y:S02]  /*1e150*/  ISETP.LT.AND P3, PT, R9, UR15, !P0 ;  /* 0x0000000f09007c0c */ /* 0x000fe4000c761270 */
[----:B------:R-:W-:Y:S01]  /*1e160*/  LEA.HI.X.SX32 R9, R2, R20, 0x1, P4 ;  /* 0x0000001402097211 */ /* 0x000fe200020f0eff */
[----:B------:R-:W-:Y:S01]  /*1e170*/  IMAD R2, R17, UR5, RZ ;  /* 0x0000000511027c24 */ /* 0x000fe2000f8e02ff */
[----:B------:R-:W-:Y:S02]  /*1e180*/  LOP3.LUT R16, R0, 0x5c, R41, 0xfe, !PT ;  /* 0x0000005c00107812 */ /* 0x000fe400078efe29 */
[----:B--2---:R-:W-:-:S02]  /*1e190*/  PRMT R13, R29, 0x7632, R13 ;  /* 0x000076321d0d7816 */ /* 0x004fc4000000000d */
[----:B------:R-:W-:Y:S01]  /*1e1a0*/  ISETP.LT.AND P1, PT, R17, UR15, !P0 ;  /* 0x0000000f11007c0c */ /* 0x000fe2000c721270 */
[C---:B0-----:R-:W-:Y:S01]  /*1e1b0*/  IMAD R15, R16.reuse, UR5, RZ ;  /* 0x00000005100f7c24 */ /* 0x041fe2000f8e02ff */
        /* <DEDUP_REMOVED lines=32> */
[----:B------:R-:W-:Y:S01]  /*1e3c0*/  @P3 STG.E.U16 desc[UR24][R10.64], R4 ;  /* 0x000000040a003986 */ /* 0x000fe2000c101518 */
        /* <DEDUP_REMOVED lines=11> */
[----:B------:R-:W-:Y:S02]  /*1e480*/  LOP3.LUT R18, R0, 0x68, R41, 0xfe, !PT ;  /* 0x0000006800127812 */ /* 0x000fe400078efe29 */
[C---:B------:R-:W-:Y:S02]  /*1e490*/  ISETP.LT.AND P1, PT, R9.reuse, UR15, !P0 ;  /* 0x0000000f09007c0c */ /* 0x040fe4000c721270 */
[----:B------:R-:W-:Y:S01]  /*1e4a0*/  ISETP.LT.AND P3, PT, R18, UR15, !P0 ;  /* 0x0000000f12007c0c */ /* 0x000fe2000c761270 */
[----:B-1----:R-:W-:Y:S01]  /*1e4b0*/  IMAD R13, R9, UR5, RZ ;  /* 0x00000005090d7c24 */ /* 0x002fe2000f8e02ff */
[----:B------:R-:W-:Y:S01]  /*1e4c0*/  LEA.HI.X.SX32 R17, R2, R20, 0x1, P4 ;  /* 0x0000001402117211 */ /* 0x000fe200020f0eff */
[C---:B------:R-:W-:Y:S01]  /*1e4d0*/  IMAD R2, R8.reuse, UR5, RZ ;  /* 0x0000000508027c24 */ /* 0x040fe2000f8e02ff */
[----:B------:R-:W-:Y:S01]  /*1e4e0*/  ISETP.LT.AND P4, PT, R8, UR15, !P0 ;  /* 0x0000000f08007c0c */ /* 0x000fe2000c781270 */
[----:B------:R-:W-:Y:S01]  /*1e4f0*/  IMAD R18, R18, UR5, RZ ;  /* 0x0000000512127c24 */ /* 0x000fe2000f8e02ff */
[----:B------:R1:W2:Y:S01]  /*1e500*/  LDS.128 R8, [R3+0x800] ;  /* 0x0008000003087984 */ /* 0x0002a20000000c00 */
[----:B0-----:R-:W-:-:S02]  /*1e510*/  PRMT R15, R5, 0x7632, R15 ;  /* 0x00007632050f7816 */ /* 0x001fc4000000000f */
[-C--:B------:R-:W-:Y:S02]  /*1e520*/  LEA R14, P6, R2, R21.reuse, 0x1 ;  /* 0x00000015020e7211 */ /* 0x080fe400078c08ff */
[CC--:B------:R-:W-:Y:S01]  /*1e530*/  LEA R4, P5, R18.reuse, R21.reuse, 0x1 ;  /* 0x0000001512047211 */ /* 0x0c0fe200078a08ff */
[----:B------:R0:W-:Y:S01]  /*1e540*/  @P2 STG.E.U16 desc[UR24][R16.64], R15 ;  /* 0x0000000f10002986 */ /* 0x0001e2000c101518 */
[C---:B------:R-:W-:Y:S02]  /*1e550*/  LEA R12, P2, R13.reuse, R21, 0x1 ;  /* 0x000000150d0c7211 */ /* 0x040fe400078408ff */
[-C--:B------:R-:W-:Y:S02]  /*1e560*/  LEA.HI.X.SX32 R5, R18, R20.reuse, 0x1, P5 ;  /* 0x0000001412057211 */ /* 0x080fe400028f0eff */
[----:B------:R-:W-:Y:S02]  /*1e570*/  LEA.HI.X.SX32 R13, R13, R20, 0x1, P2 ;  /* 0x000000140d0d7211 */ /* 0x000fe400010f0eff */
[C-C-:B-1----:R-:W-:Y:S01]  /*1e580*/  LOP3.LUT R3, R0.reuse, 0x6e, R41.reuse, 0xfe, !PT ;  /* 0x0000006e00037812 */ /* 0x142fe200078efe29 */
[----:B------:R1:W-:Y:S01]  /*1e590*/  @P3 STG.E.U16 desc[UR24][R4.64], R6 ;  /* 0x0000000604003986 */ /* 0x0003e2000c101518 */
[----:B------:R-:W-:-:S02]  /*1e5a0*/  LOP3.LUT R18, R0, 0x7e, R41, 0xfe, !PT ;  /* 0x0000007e00127812 */ /* 0x000fc400078efe29 */
[----:B------:R-:W-:Y:S02]  /*1e5b0*/  LOP3.LUT R19, R0, 0x7c, R41, 0xfe, !PT ;  /* 0x0000007c00137812 */ /* 0x000fe400078efe29 */
[----:B0-----:R-:W-:Y:S02]  /*1e5c0*/  PRMT R17, R6, 0x7632, R17 ;  /* 0x0000763206117816 */ /* 0x001fe40000000011 */
[-C--:B------:R-:W-:Y:S02]  /*1e5d0*/  LEA.HI.X.SX32 R15, R2, R20.reuse, 0x1, P6 ;  /* 0x00000014020f7211 */ /* 0x080fe400030f0eff */
[C-C-:B------:R-:W-:Y:S01]  /*1e5e0*/  LOP3.LUT R16, R0.reuse, 0x70, R41.reuse, 0xfe, !PT ;  /* 0x0000007000107812 */ /* 0x140fe200078efe29 */
[----:B------:R0:W-:Y:S01]  /*1e5f0*/  @P1 STG.E.U16 desc[UR24][R12.64], R17 ;  /* 0x000000110c001986 */ /* 0x0001e2000c101518 */
[--C-:B------:R-:W-:Y:S02]  /*1e600*/  LOP3.LUT R2, R0, 0x72, R41.reuse, 0xfe, !PT ;  /* 0x0000007200027812 */ /* 0x100fe400078efe29 */
[----:B------:R-:W-:Y:S01]  /*1e610*/  ISETP.LT.AND P5, PT, R16, UR15, !P0 ;  /* 0x0000000f10007c0c */ /* 0x000fe2000c7a1270 */
[----:B------:R3:W-:Y:S01]  /*1e620*/  @P4 STG.E.U16 desc[UR24][R14.64], R7 ;  /* 0x000000070e004986 */ /* 0x0007e2000c101518 */
[C---:B------:R-:W-:Y:S01]  /*1e630*/  ISETP.LT.AND P4, PT, R3.reuse, UR15, !P0 ;  /* 0x0000000f03007c0c */ /* 0x040fe2000c781270 */
[----:B------:R-:W-:Y:S01]  /*1e640*/  IMAD R3, R3, UR5, RZ ;  /* 0x0000000503037c24 */ /* 0x000fe2000f8e02ff */
[----:B------:R-:W-:Y:S01]  /*1e650*/  ISETP.LT.AND P6, PT, R2, UR15, !P0 ;  /* 0x0000000f02007c0c */ /* 0x000fe2000c7c1270 */
[----:B-1----:R-:W-:Y:S01]  /*1e660*/  IMAD R5, R16, UR5, RZ ;  /* 0x0000000510057c24 */ /* 0x002fe2000f8e02ff */
[----:B------:R-:W-:Y:S01]  /*1e670*/  LOP3.LUT R22, R0, 0x7a, R41, 0xfe, !PT ;  /* 0x0000007a00167812 */ /* 0x000fe200078efe29 */
[----:B0-----:R-:W-:Y:S01]  /*1e680*/  IMAD R12, R2, UR5, RZ ;  /* 0x00000005020c7c24 */ /* 0x001fe2000f8e02ff */
[-C--:B------:R-:W-:Y:S01]  /*1e690*/  LEA R2, P1, R3, R21.reuse, 0x1 ;  /* 0x0000001503027211 */ /* 0x080fe200078208ff */
[----:B------:R-:W-:Y:S01]  /*1e6a0*/  IMAD R17, R19, UR5, RZ ;  /* 0x0000000513117c24 */ /* 0x000fe2000f8e02ff */
[----:B------:R-:W-:Y:S01]  /*1e6b0*/  LEA R4, P2, R5, R21, 0x1 ;  /* 0x0000001505047211 */ /* 0x000fe200078408ff */
[----:B------:R-:W-:Y:S01]  /*1e6c0*/  IMAD R16, R22, UR5, RZ ;  /* 0x0000000516107c24 */ /* 0x000fe2000f8e02ff */
[----:B------:R-:W-:-:S02]  /*1e6d0*/  LEA.HI.X.SX32 R3, R3, R20, 0x1, P1 ;  /* 0x0000001403037211 */ /* 0x000fc400008f0eff */
[----:B---3--:R-:W-:Y:S02]  /*1e6e0*/  PRMT R14, R7, 0x7632, R14 ;  /* 0x00007632070e7816 */ /* 0x008fe4000000000e */
[C-C-:B------:R-:W-:Y:S02]  /*1e6f0*/  LOP3.LUT R13, R0.reuse, 0x76, R41.reuse, 0xfe, !PT ;  /* 0x00000076000d7812 */ /* 0x140fe400078efe29 */
[----:B------:R-:W-:Y:S01]  /*1e700*/  LEA.HI.X.SX32 R5, R5, R20, 0x1, P2 ;  /* 0x0000001405057211 */ /* 0x000fe200010f0eff */
[----:B------:R-:W-:Y:S01]  /*1e710*/  @P4 STG.E.U16 desc[UR24][R2.64], R14 ;  /* 0x0000000e02004986 */ /* 0x000fe2000c101518 */
[--C-:B------:R-:W-:Y:S02]  /*1e720*/  LOP3.LUT R15, R0, 0x78, R41.reuse, 0xfe, !PT ;  /* 0x00000078000f7812 */ /* 0x100fe400078efe29 */
[----:B------:R-:W-:Y:S01]  /*1e730*/  LEA R6, P3, R12, R21, 0x1 ;  /* 0x000000150c067211 */ /* 0x000fe200078608ff */
[----:B--2---:R0:W-:Y:S01]  /*1e740*/  @P5 STG.E.U16 desc[UR24][R4.64], R8 ;  /* 0x0000000804005986 */ /* 0x0041e2000c101518 */
[----:B------:R-:W-:-:S02]  /*1e750*/  LOP3.LUT R0, R0, 0x74, R41, 0xfe, !PT ;  /* 0x0000007400007812 */ /* 0x000fc400078efe29 */
[C---:B------:R-:W-:Y:S01]  /*1e760*/  ISETP.LT.AND P4, PT, R13.reuse, UR15, !P0 ;  /* 0x0000000f0d007c0c */ /* 0x040fe2000c781270 */
[----:B------:R-:W-:Y:S01]  /*1e770*/  IMAD R13, R13, UR5, RZ ;  /* 0x000000050d0d7c24 */ /* 0x000fe2000f8e02ff */
[-C--:B------:R-:W-:Y:S02]  /*1e780*/  LEA.HI.X.SX32 R7, R12, R20.reuse, 0x1, P3 ;  /* 0x000000140c077211 */ /* 0x080fe400018f0eff */
[----:B------:R-:W-:Y:S02]  /*1e790*/  PRMT R12, R8, 0x7632, R12 ;  /* 0x00007632080c7816 */ /* 0x000fe4000000000c */
[C---:B------:R-:W-:Y:S01]  /*1e7a0*/  ISETP.LT.AND P5, PT, R0.reuse, UR15, !P0 ;  /* 0x0000000f00007c0c */ /* 0x040fe2000c7a1270 */
[----:B------:R-:W-:Y:S01]  /*1e7b0*/  IMAD R0, R0, UR5, RZ ;  /* 0x0000000500007c24 */ /* 0x000fe2000f8e02ff */
[C---:B------:R-:W-:Y:S01]  /*1e7c0*/  ISETP.LT.AND P3, PT, R15.reuse, UR15, !P0 ;  /* 0x0000000f0f007c0c */ /* 0x040fe2000c761270 */
[----:B------:R-:W-:Y:S01]  /*1e7d0*/  IMAD R15, R15, UR5, RZ ;  /* 0x000000050f0f7c24 */ /* 0x000fe2000f8e02ff */
[CC--:B0-----:R-:W-:Y:S01]  /*1e7e0*/  LEA R4, P1, R13.reuse, R21.reuse, 0x1 ;  /* 0x000000150d047211 */ /* 0x0c1fe200078208ff */
[----:B------:R0:W-:Y:S01]  /*1e7f0*/  @P6 STG.E.U16 desc[UR24][R6.64], R12 ;  /* 0x0000000c06006986 */ /* 0x0001e2000c101518 */
[----:B------:R-:W-:Y:S01]  /*1e800*/  LEA R2, P6, R0, R21, 0x1 ;  /* 0x0000001500027211 */ /* 0x000fe200078c08ff */
[----:B------:R-:W-:Y:S01]  /*1e810*/  IMAD R8, R18, UR5, RZ ;  /* 0x0000000512087c24 */ /* 0x000fe2000f8e02ff */
[----:B------:R-:W-:-:S02]  /*1e820*/  LEA.HI.X.SX32 R5, R13, R20, 0x1, P1 ;  /* 0x000000140d057211 */ /* 0x000fc400008f0eff */
[-C--:B------:R-:W-:Y:S02]  /*1e830*/  LEA R14, P1, R17, R21.reuse, 0x1 ;  /* 0x00000015110e7211 */ /* 0x080fe400078208ff */
[-C--:B------:R-:W-:Y:S02]  /*1e840*/  LEA.HI.X.SX32 R3, R0, R20.reuse, 0x1, P6 ;  /* 0x0000001400037211 */ /* 0x080fe400030f0eff */
[----:B------:R-:W-:Y:S02]  /*1e850*/  PRMT R0, R9, 0x7632, R0 ;  /* 0x0000763209007816 */ /* 0x000fe40000000000 */
[CC--:B0-----:R-:W-:Y:S01]  /*1e860*/  LEA R6, P2, R15.reuse, R21.reuse, 0x1 ;  /* 0x000000150f067211 */ /* 0x0c1fe200078408ff */
[----:B------:R0:W-:Y:S01]  /*1e870*/  @P5 STG.E.U16 desc[UR24][R2.64], R9 ;  /* 0x0000000902005986 */ /* 0x0001e2000c101518 */
[----:B------:R-:W-:Y:S02]  /*1e880*/  LEA R12, P6, R16, R21, 0x1 ;  /* 0x00000015100c7211 */ /* 0x000fe400078c08ff */
[----:B------:R-:W-:Y:S01]  /*1e890*/  LEA.HI.X.SX32 R7, R15, R20, 0x1, P2 ;  /* 0x000000140f077211 */ /* 0x000fe200010f0eff */
[----:B------:R1:W-:Y:S01]  /*1e8a0*/  @P4 STG.E.U16 desc[UR24][R4.64], R0 ;  /* 0x0000000004004986 */ /* 0x0003e2000c101518 */
[----:B------:R-:W-:-:S02]  /*1e8b0*/  ISETP.LT.AND P2, PT, R22, UR15, !P0 ;  /* 0x0000000f16007c0c */ /* 0x000fc4000c741270 */
[-C--:B------:R-:W-:Y:S01]  /*1e8c0*/  LEA.HI.X.SX32 R15, R17, R20.reuse, 0x1, P1 ;  /* 0x00000014110f7211 */ /* 0x080fe200008f0eff */
[----:B------:R1:W-:Y:S01]  /*1e8d0*/  @P3 STG.E.U16 desc[UR24][R6.64], R10 ;  /* 0x0000000a06003986 */ /* 0x0003e2000c101518 */
[----:B------:R-:W-:Y:S02]  /*1e8e0*/  ISETP.LT.AND P1, PT, R19, UR15, !P0 ;  /* 0x0000000f13007c0c */ /* 0x000fe4000c721270 */
[----:B------:R-:W-:Y:S02]  /*1e8f0*/  ISETP.LT.AND P0, PT, R18, UR15, !P0 ;  /* 0x0000000f12007c0c */ /* 0x000fe4000c701270 */
[----:B------:R-:W-:Y:S02]  /*1e900*/  LEA.HI.X.SX32 R13, R16, R20, 0x1, P6 ;  /* 0x00000014100d7211 */ /* 0x000fe400030f0eff */
[----:B------:R-:W-:Y:S02]  /*1e910*/  LEA R16, P6, R8, R21, 0x1 ;  /* 0x0000001508107211 */ /* 0x000fe400078c08ff */
[----:B0-----:R-:W-:-:S02]  /*1e920*/  PRMT R3, R10, 0x7632, R3 ;  /* 0x000076320a037816 */ /* 0x001fc40000000003 */
[----:B------:R-:W-:Y:S02]  /*1e930*/  LEA.HI.X.SX32 R17, R8, R20, 0x1, P6 ;  /* 0x0000001408117211 */ /* 0x000fe400030f0eff */
[----:B------:R-:W-:Y:S01]  /*1e940*/  PRMT R8, R11, 0x7632, R8 ;  /* 0x000076320b087816 */ /* 0x000fe20000000008 */
[----:B------:R1:W-:Y:S04]  /*1e950*/  @P2 STG.E.U16 desc[UR24][R12.64], R3 ;  /* 0x000000030c002986 */ /* 0x0003e8000c101518 */
[----:B------:R1:W-:Y:S04]  /*1e960*/  @P1 STG.E.U16 desc[UR24][R14.64], R11 ;  /* 0x0000000b0e001986 */ /* 0x0003e8000c101518 */
[----:B------:R1:W-:Y:S01]  /*1e970*/  @P0 STG.E.U16 desc[UR24][R16.64], R8 ;  /* 0x0000000810000986 */ /* 0x0003e2000c101518 */
[----:B------:R-:W-:Y:S06]  /*1e980*/  BAR.SYNC.DEFER_BLOCKING 0x0 ;  /* 0x0000000000007b1d */ /* 0x000fec0000010000 */
[----:B------:R-:W-:Y:S05]  /*1e990*/  BRA.U UP0, `(.L_x_13) ;  /* 0x0000000100a07547 */ /* 0x000fea000b800000 */
[----:B------:R-:W0:Y:S01]  /*1e9a0*/  S2UR UR5, SR_CgaCtaId ;  /* 0x00000000000579c3 */ /* 0x000e220000008800 */
[----:B------:R-:W-:Y:S01]  /*1e9b0*/  NOP ;  /* 0x0000000000007918 */ /* 0x000fe20000000000 */
[----:B------:R-:W-:Y:S01]  /*1e9c0*/  UMOV UR4, 0x50 ;  /* 0x0000005000047882 */ /* 0x000fe20000000000 */
[----:B-1----:R-:W-:Y:S02]  /*1e9d0*/  IMAD.U32 R0, RZ, RZ, UR9 ;  /* 0x00000009ff007e24 */ /* 0x002fe4000f8e00ff */
[----:B------:R-:W-:Y:S02]  /*1e9e0*/  IMAD.MOV.U32 R3, RZ, RZ, 0xf ;  /* 0x0000000fff037424 */ /* 0x000fe400078e00ff */
[----:B------:R-:W-:Y:S01]  /*1e9f0*/  IMAD.MOV.U32 R7, RZ, RZ, 0x1 ;  /* 0x00000001ff077424 */ /* 0x000fe200078e00ff */
[----:B------:R-:W-:-:S04]  /*1ea00*/  LOP3.LUT R0, R0, 0xffff, RZ, 0xc0, !PT ;  /* 0x0000ffff00007812 */ /* 0x000fc800078ec0ff */
[----:B------:R-:W-:-:S05]  /*1ea10*/  SHF.R.U32.HI R0, RZ, 0x5, R0 ;  /* 0x00000005ff007819 */ /* 0x000fca0000011600 */
[----:B------:R-:W-:Y:S01]  /*1ea20*/  VIADD R2, R0, 0x10 ;  /* 0x0000001000027836 */ /* 0x000fe20000000000 */
[----:B------:R-:W-:Y:S01]  /*1ea30*/  SHF.L.U32 R0, R3, R0, RZ ;  /* 0x0000000003007219 */ /* 0x000fe200000006ff */
[----:B0-----:R-:W-:-:S03]  /*1ea40*/  ULEA UR6, UR5, UR4, 0x18 ;  /* 0x0000000405067291 */ /* 0x001fc6000f8ec0ff */
[----:B------:R-:W-:-:S04]  /*1ea50*/  SHF.L.U32 R3, R7, R2, RZ ;  /* 0x0000000207037219 */ /* 0x000fc800000006ff */
[----:B------:R-:W-:Y:S02]  /*1ea60*/  LOP3.LUT R0, R3, R0, RZ, 0xfc, !PT ;  /* 0x0000000003007212 */ /* 0x000fe400078efcff */
[----:B------:R-:W0:Y:S02]  /*1ea70*/  LDS R5, [UR6] ;  /* 0x00000006ff057984 */ /* 0x000e240008000800 */
[C---:B------:R-:W-:Y:S02]  /*1ea80*/  LOP3.LUT R2, R0.reuse, 0xffff, RZ, 0xc0, !PT ;  /* 0x0000ffff00027812 */ /* 0x040fe400078ec0ff */
[----:B0-----:R-:W-:-:S04]  /*1ea90*/  LOP3.LUT R3, R0, 0xffff, R5, 0x80, !PT ;  /* 0x0000ffff00037812 */ /* 0x001fc800078e8005 */
[----:B------:R-:W-:-:S13]  /*1eaa0*/  ISETP.NE.AND P0, PT, R3, R2, PT ;  /* 0x000000020300720c */ /* 0x000fda0003f05270 */
[----:B------:R-:W-:Y:S05]  /*1eab0*/  @P0 BRA `(.L_x_14) ;  /* 0x0000000000500947 */ /* 0x000fea0003800000 */
[----:B------:R-:W-:Y:S02]  /*1eac0*/  SHF.R.U32.HI R5, RZ, 0x10, R5 ;  /* 0x00000010ff057819 */ /* 0x000fe40000011605 */
[----:B------:R-:W-:-:S04]  /*1ead0*/  SHF.R.U32.HI R2, RZ, 0x10, R0 ;  /* 0x00000010ff027819 */ /* 0x000fc80000011600 */
[----:B------:R-:W-:-:S04]  /*1eae0*/  LOP3.LUT R5, R5, R2, RZ, 0xc0, !PT ;  /* 0x0000000205057212 */ /* 0x000fc800078ec0ff */
[----:B------:R-:W-:-:S13]  /*1eaf0*/  ISETP.NE.AND P0, PT, R5, R2, PT ;  /* 0x000000020500720c */ /* 0x000fda0003f05270 */
[----:B------:R-:W-:Y:S05]  /*1eb00*/  @P0 BRA `(.L_x_15) ;  /* 0x0000000000300947 */ /* 0x000fea0003800000 */
[----:B------:R-:W-:Y:S01]  /*1eb10*/  R2UR UR4, R0 ;  /* 0x00000000000472ca */ /* 0x000fe200000e0000 */
[----:B------:R-:W-:Y:S01]  /*1eb20*/  VOTEU.ANY UR5, UPT, PT ;  /* 0x0000000000057886 */ /* 0x000fe200038e0100 */
[----:B------:R-:W0:Y:S01]  /*1eb30*/  S2R R0, SR_LANEID ;  /* 0x0000000000007919 */ /* 0x000e220000000000 */
[----:B------:R-:W-:-:S10]  /*1eb40*/  UFLO.U32 UR5, UR5 ;  /* 0x00000005000572bd */ /* 0x000fd400080e0000 */
[----:B------:R-:W-:-:S06]  /*1eb50*/  ULOP3.LUT UR4, URZ, UR4, URZ, 0x33, !UPT ;  /* 0x00000004ff047292 */ /* 0x000fcc000f8e33ff */
[----:B------:R-:W-:-:S04]  /*1eb60*/  IMAD.U32 R2, RZ, RZ, UR4 ;  /* 0x00000004ff027e24 */ /* 0x000fc8000f8e00ff */
[----:B------:R-:W1:Y:S02]  /*1eb70*/  REDUX UR7, R2 ;  /* 0x00000000020773c4 */ /* 0x000e640000000000 */
[----:B------:R2:W-:Y:S01]  /*1eb80*/  UTCATOMSWS.AND URZ, UR4 ;  /* 0x0000000400ff79e3 */ /* 0x0005e20008000000 */
[----:B0-----:R-:W-:Y:S01]  /*1eb90*/  ISETP.EQ.U32.AND P0, PT, R0, UR5, PT ;  /* 0x0000000500007c0c */ /* 0x001fe2000bf02070 */
[----:B-1----:R-:W-:-:S12]  /*1eba0*/  IMAD.U32 R0, RZ, RZ, UR7 ;  /* 0x00000007ff007e24 */ /* 0x002fd8000f8e00ff */
[----:B------:R2:W-:Y:S01]  /*1ebb0*/  @P0 ATOMS.AND RZ, [UR6], R0 ;  /* 0x00000000ffff098c */ /* 0x0005e2000a800006 */
[----:B------:R-:W-:Y:S05]  /*1ebc0*/  BRA `(.L_x_13) ;  /* 0x0000000000147947 */ /* 0x000fea0003800000 */
.L_x_15:
[----:B------:R-:W-:-:S07]  /*1ebd0*/  MOV R2, 0x1ebf0 ;  /* 0x0001ebf000027802 */ /* 0x000fce0000000f00 */
[----:B------:R-:W-:Y:S05]  /*1ebe0*/  CALL.REL.NOINC `($__internal_0_$__cuda_sm10x_tcgen05_guardrail_trap_col_being_dealloced_not_returned_by_alloc) ;  /* 0x00000000002c7944 */ /* 0x000fea0003c00000 */
[----:B------:R-:W-:Y:S05]  /*1ebf0*/  BRA `(.L_x_13) ;  /* 0x0000000000087947 */ /* 0x000fea0003800000 */
.L_x_14:
[----:B------:R-:W-:-:S07]  /*1ec00*/  MOV R2, 0x1ec20 ;  /* 0x0001ec2000027802 */ /* 0x000fce0000000f00 */
[----:B------:R-:W-:Y:S05]  /*1ec10*/  CALL.REL.NOINC `($__internal_2_$__cuda_sm10x_tcgen05_guardrail_trap_unallocated_columns_being_dealloced) ;  /* 0x0000000000387944 */ /* 0x000fea0003c00000 */
.L_x_13:
[----:B------:R-:W-:Y:S01]  /*1ec20*/  NOP ;  /* 0x0000000000007918 */ /* 0x000fe20000000000 */
[----:B--2---:R-:W-:Y:S05]  /*1ec30*/  EXIT ;  /* 0x000000000000794d */ /* 0x004fea0003800000 */
.L_x_8:
[----:B------:R-:W0:Y:S02]  /*1ec40*/  SYNCS.PHASECHK.TRANS64.TRYWAIT P4, [UR11], R4 ;  /* 0x00000004ff0075a7 */ /* 0x000e24000808110b */
[----:B0-----:R-:W-:Y:S05]  /*1ec50*/  @!P4 BRA `(.L_x_8) ;  /* 0xfffffffc00f8c947 */ /* 0x001fea000383ffff */
[----:B------:R-:W-:Y:S05]  /*1ec60*/  BRA `(.L_x_16) ;  /* 0xffffff7000d47947 */ /* 0x000fea000383ffff */
.L_x_12:
[----:B------:R-:W1:Y:S02]  /*1ec70*/  SYNCS.PHASECHK.TRANS64.TRYWAIT P0, [UR11], R2 ;  /* 0x00000002ff0075a7 */ /* 0x000e64000800110b */
[----:B-1----:R-:W-:Y:S05]  /*1ec80*/  @!P0 BRA `(.L_x_12) ;  /* 0xfffffffc00f88947 */ /* 0x002fea000383ffff */
[----:B------:R-:W-:Y:S05]  /*1ec90*/  BRA `(.L_x_11) ;  /* 0xffffffdc00687947 */ /* 0x000fea000383ffff */
        .weak           $__internal_0_$__cuda_sm10x_tcgen05_guardrail_trap_col_being_dealloced_not_returned_by_alloc
        .type           $__internal_0_$__cuda_sm10x_tcgen05_guardrail_trap_col_being_dealloced_not_returned_by_alloc,@function
        .size           $__internal_0_$__cuda_sm10x_tcgen05_guardrail_trap_col_being_dealloced_not_returned_by_alloc,($__internal_1_$__cuda_sm10x_tcgen05_guardrail_trap_phase_invalid_during_alloc - $__internal_0_$__cuda_sm10x_tcgen05_guardrail_trap_col_being_dealloced_not_returned_by_alloc)
$__internal_0_$__cuda_sm10x_tcgen05_guardrail_trap_col_being_dealloced_not_returned_by_alloc:
[----:B------:R-:W-:Y:S05]  /*1eca0*/  BPT.TRAP 0x1 ;  /* 0x000000040000795c */ /* 0x000fea0000300000 */
[----:B------:R-:W-:-:S04]  /*1ecb0*/  IMAD.MOV.U32 R3, RZ, RZ, 0x0 ;  /* 0x00000000ff037424 */ /* 0x000fc800078e00ff */
[----:B------:R-:W-:Y:S05]  /*1ecc0*/  RET.REL.NODEC R2 `(matmul_kernel) ;  /* 0xfffffe1002cc7950 */ /* 0x000fea0003c3ffff */
        .weak           $__internal_1_$__cuda_sm10x_tcgen05_guardrail_trap_phase_invalid_during_alloc
        .type           $__internal_1_$__cuda_sm10x_tcgen05_guardrail_trap_phase_invalid_during_alloc,@function
        .size           $__internal_1_$__cuda_sm10x_tcgen05_guardrail_trap_phase_invalid_during_alloc,($__internal_2_$__cuda_sm10x_tcgen05_guardrail_trap_unallocated_columns_being_dealloced - $__internal_1_$__cuda_sm10x_tcgen05_guardrail_trap_phase_invalid_during_alloc)
$__internal_1_$__cuda_sm10x_tcgen05_guardrail_trap_phase_invalid_during_alloc:
[----:B------:R-:W-:Y:S05]  /*1ecd0*/  BPT.TRAP 0x1 ;  /* 0x000000040000795c */ /* 0x000fea0000300000 */
[----:B------:R-:W-:-:S04]  /*1ece0*/  IMAD.MOV.U32 R3, RZ, RZ, 0x0 ;  /* 0x00000000ff037424 */ /* 0x000fc800078e00ff */
[----:B------:R-:W-:Y:S05]  /*1ecf0*/  RET.REL.NODEC R2 `(matmul_kernel) ;  /* 0xfffffe1002c07950 */ /* 0x000fea0003c3ffff */
        .weak           $__internal_2_$__cuda_sm10x_tcgen05_guardrail_trap_unallocated_columns_being_dealloced
        .type           $__internal_2_$__cuda_sm10x_tcgen05_guardrail_trap_unallocated_columns_being_dealloced,@function
        .size           $__internal_2_$__cuda_sm10x_tcgen05_guardrail_trap_unallocated_columns_being_dealloced,(.L_x_20 - $__internal_2_$__cuda_sm10x_tcgen05_guardrail_trap_unallocated_columns_being_dealloced)
$__internal_2_$__cuda_sm10x_tcgen05_guardrail_trap_unallocated_columns_being_dealloced:
[----:B------:R-:W-:Y:S05]  /*1ed00*/  BPT.TRAP 0x1 ;  /* 0x000000040000795c */ /* 0x000fea0000300000 */
[----:B------:R-:W-:-:S04]  /*1ed10*/  IMAD.MOV.U32 R3, RZ, RZ, 0x0 ;  /* 0x00000000ff037424 */ /* 0x000fc800078e00ff */
[----:B------:R-:W-:Y:S05]  /*1ed20*/  RET.REL.NODEC R2 `(matmul_kernel) ;  /* 0xfffffe1002b47950 */ /* 0x000fea0003c3ffff */
.L_x_17:
[----:B------:R-:W-:-:S00]  /*1ed30*/  BRA `(.L_x_17) ;  /* 0xfffffffc00fc7947 */ /* 0x000fc0000383ffff */
[----:B------:R-:W-:-:S00]  /*1ed40*/  NOP ;  /* 0x0000000000007918 */ /* 0x000fc00000000000 */
        /* <DEDUP_REMOVED lines=11> */
.L_x_20:


//--------------------- .nv.shared.matmul_kernel  --------------------------
	.section	.nv.shared.matmul_kernel,"aw",@nobits
	.sectionflags	@""
	.align	16
	.zero		1024


//--------------------- .nv.shared.reserved.0     --------------------------
	.section	.nv.shared.reserved.0,"aw",@nobits
	.align	8
	.weak		__nv_reservedSMEM_offset_0_alias
	.size		__nv_reservedSMEM_offset_0_alias, 0, 64
	.other		__nv_reservedSMEM_offset_0_alias,@"STO_CUDA_RESERVED_SHARED STV_DEFAULT"
__nv_reservedSMEM_offset_0_alias:
	.zero		0
.nv.shared.reserved.0:
	.zero		64
	.weak		__nv_reservedSMEM_allocation_phase
	.type		__nv_reservedSMEM_allocation_phase,@object
	.size		__nv_reservedSMEM_allocation_phase,(.L_0 - __nv_reservedSMEM_allocation_phase)
__nv_reservedSMEM_allocation_phase:
	.zero		1
.L_0:
	.zero		7
	.weak		__nv_reservedSMEM_devtool_atexit_pc
	.type		__nv_reservedSMEM_devtool_atexit_pc,@object
	.size		__nv_reservedSMEM_devtool_atexit_pc,(__nv_reservedSMEM_allocation_mask - __nv_reservedSMEM_devtool_atexit_pc)
__nv_reservedSMEM_devtool_atexit_pc:
	.zero		8
	.weak		__nv_reservedSMEM_allocation_mask
	.type		__nv_reservedSMEM_allocation_mask,@object
	.size		__nv_reservedSMEM_allocation_mask,(.L_2 - __nv_reservedSMEM_allocation_mask)
__nv_reservedSMEM_allocation_mask:
	.zero		4
.L_2:


//--------------------- .nv.constant0.matmul_kernel --------------------------
	.section	.nv.constant0.matmul_kernel,"a",@progbits
	.sectionflags	@""
	.align	4
.nv.constant0.matmul_kernel:
	.zero		976


//--------------------- SYMBOLS --------------------------

	.type		.nv.reservedSmem.offset0,@object
	.size		.nv.reservedSmem.offset0,0x4
	.type		.nv.reservedSmem.cap,@object
	.size		.nv.reservedSmem.cap,0x4
